	.target	sm_100a

	.elftype	@"ET_EXEC"


//--------------------- .note.nv.tkinfo           --------------------------
	.section	.note.nv.tkinfo,"",@"SHT_NOTE"
	.sectionflags	@"SHF_NOTE_NV_TKINFO"
	.tkinfo
        /*0018*/ 	.word	0x00000002
        /*0030*/ 	.string	""
        /*0030*/ 	.string	"ptxas"
        /*0030*/ 	.string	"Cuda compilation tools, release 13.0, V13.0.88"
        /*0030*/ 	.string	"Build cuda_13.0.r13.0/compiler.36424714_0"
        /*0030*/ 	.string	"-arch sm_100a -m 64 "



//--------------------- .note.nv.cuinfo           --------------------------
	.section	.note.nv.cuinfo,"",@"SHT_NOTE"
	.sectionflags	@"SHF_NOTE_NV_CUINFO"
        /*0018*/ 	.short	0x0002
        /*001a*/ 	.short	0x0064
        /*001c*/ 	.short	0x0082
	.zero		2


//--------------------- .nv.info                  --------------------------
	.section	.nv.info,"",@"SHT_CUDA_INFO"
	.align	4


	//----- nvinfo : EIATTR_REGCOUNT
	.align		4
        /*0000*/ 	.byte	0x04, 0x2f
        /*0002*/ 	.short	(.L_20 - .L_19)
	.align		4
.L_19:
        /*0004*/ 	.word	index@(_ZN7cutlass13device_kernelINS_4gemm6kernel13GemmUniversalIN4cute5tupleIJiiiiEEENS1_10collective13CollectiveMmaINS1_35MainloopSm100TmaUmmaWarpSpecializedILi22ELi2ELi2ENS5_IJNS4_1CILi2EEENSA_ILi4EEENSA_ILi1EEEEEEEENS5_IJNSA_ILi256EEESG_NSA_ILi32EEEEEEaNS5_IJlSD_lEEEaSJ_NS4_8TiledMMAINS4_8MMA_AtomIJNS4_21SM100_MMA_S8_2x1SM_SSIaaiLi256ELi256ELNS4_4UMMA5MajorE0ELSO_0ELNSN_8SaturateE0EEEEEENS4_6LayoutINS5_IJSD_SD_SD_EEENS5_IJNSA_ILi0EEESU_SU_EEEEENS5_IJNS4_10UnderscoreESX_SX_EEEEENS4_28SM100_TMA_2SM_LOAD_MULTICASTENS4_14ComposedLayoutINS4_7SwizzleILi1ELi4ELi3EEENS4_18smem_ptr_flag_bitsILi8EEENSS_INS5_IJNSA_ILi8EEESH_EEENS5_IJSH_SD_EEEEEEEvNS4_8identityENS4_18SM100_TMA_2SM_LOADES1A_vS1B_EENS_8epilogue10collective18CollectiveEpilogueINS1E_23Sm100TmaWarpSpecializedILi4ELi2ELi64ELb0ELb0EEEJNS5_IJNSA_ILi128EEESG_SH_EEENS5_IJNSS_IS1J_SD_EENSS_INSA_ILi64EEESD_EEEEEaSJ_aSJ_NS1E_6fusion15FusionCallbacksIS1I_NS1P_17LinearCombinationIaiaiLNS_15FloatRoundStyleE2EEES1K_S1O_JEEENS4_5SM1004TMEM4LOAD26SM100_TMEM_LOAD_32dp32b64xENS4_13SM90_TMA_LOADENS11_INS12_ILi2ELi4ELi3EEES15_NSS_INS5_IJS16_S1M_EEENS5_IJS1M_SD_EEEEEEENS4_39AutoVectorizingCopyWithAssumedAlignmentILi128EEENS4_14SM90_TMA_STOREES24_S26_S26_EEEvvEEEEvNT_6ParamsE)
        /*0008*/ 	.word	0x000000a4


	//----- nvinfo : EIATTR_FRAME_SIZE
	.align		4
.L_20:
        /*000c*/ 	.byte	0x04, 0x11
        /*000e*/ 	.short	(.L_22 - .L_21)
	.align		4
.L_21:
        /*0010*/ 	.word	index@($__internal_2_$__cuda_sm10x_tcgen05_guardrail_trap_unallocated_columns_being_dealloced)
        /*0014*/ 	.word	0x00000000


	//----- nvinfo : EIATTR_FRAME_SIZE
	.align		4
.L_22:
        /*0018*/ 	.byte	0x04, 0x11
        /*001a*/ 	.short	(.L_24 - .L_23)
	.align		4
.L_23:
        /*001c*/ 	.word	index@($__internal_1_$__cuda_sm10x_tcgen05_guardrail_trap_phase_invalid_during_alloc)
        /*0020*/ 	.word	0x00000000


	//----- nvinfo : EIATTR_FRAME_SIZE
	.align		4
.L_24:
        /*0024*/ 	.byte	0x04, 0x11
        /*0026*/ 	.short	(.L_26 - .L_25)
	.align		4
.L_25:
        /*0028*/ 	.word	index@($__internal_0_$__cuda_sm10x_tcgen05_guardrail_trap_col_being_dealloced_not_returned_by_alloc)
        /*002c*/ 	.word	0x00000000


	//----- nvinfo : EIATTR_FRAME_SIZE
	.align		4
.L_26:
        /*0030*/ 	.byte	0x04, 0x11
        /*0032*/ 	.short	(.L_28 - .L_27)
	.align		4
.L_27:
        /*0034*/ 	.word	index@(_ZN7cutlass13device_kernelINS_4gemm6kernel13GemmUniversalIN4cute5tupleIJiiiiEEENS1_10collective13CollectiveMmaINS1_35MainloopSm100TmaUmmaWarpSpecializedILi22ELi2ELi2ENS5_IJNS4_1CILi2EEENSA_ILi4EEENSA_ILi1EEEEEEEENS5_IJNSA_ILi256EEESG_NSA_ILi32EEEEEEaNS5_IJlSD_lEEEaSJ_NS4_8TiledMMAINS4_8MMA_AtomIJNS4_21SM100_MMA_S8_2x1SM_SSIaaiLi256ELi256ELNS4_4UMMA5MajorE0ELSO_0ELNSN_8SaturateE0EEEEEENS4_6LayoutINS5_IJSD_SD_SD_EEENS5_IJNSA_ILi0EEESU_SU_EEEEENS5_IJNS4_10UnderscoreESX_SX_EEEEENS4_28SM100_TMA_2SM_LOAD_MULTICASTENS4_14ComposedLayoutINS4_7SwizzleILi1ELi4ELi3EEENS4_18smem_ptr_flag_bitsILi8EEENSS_INS5_IJNSA_ILi8EEESH_EEENS5_IJSH_SD_EEEEEEEvNS4_8identityENS4_18SM100_TMA_2SM_LOADES1A_vS1B_EENS_8epilogue10collective18CollectiveEpilogueINS1E_23Sm100TmaWarpSpecializedILi4ELi2ELi64ELb0ELb0EEEJNS5_IJNSA_ILi128EEESG_SH_EEENS5_IJNSS_IS1J_SD_EENSS_INSA_ILi64EEESD_EEEEEaSJ_aSJ_NS1E_6fusion15FusionCallbacksIS1I_NS1P_17LinearCombinationIaiaiLNS_15FloatRoundStyleE2EEES1K_S1O_JEEENS4_5SM1004TMEM4LOAD26SM100_TMEM_LOAD_32dp32b64xENS4_13SM90_TMA_LOADENS11_INS12_ILi2ELi4ELi3EEES15_NSS_INS5_IJS16_S1M_EEENS5_IJS1M_SD_EEEEEEENS4_39AutoVectorizingCopyWithAssumedAlignmentILi128EEENS4_14SM90_TMA_STOREES24_S26_S26_EEEvvEEEEvNT_6ParamsE)
        /*0038*/ 	.word	0x00000000


	//----- nvinfo : EIATTR_MIN_STACK_SIZE
	.align		4
.L_28:
        /*003c*/ 	.byte	0x04, 0x12
        /*003e*/ 	.short	(.L_30 - .L_29)
	.align		4
.L_29:
        /*0040*/ 	.word	index@(_ZN7cutlass13device_kernelINS_4gemm6kernel13GemmUniversalIN4cute5tupleIJiiiiEEENS1_10collective13CollectiveMmaINS1_35MainloopSm100TmaUmmaWarpSpecializedILi22ELi2ELi2ENS5_IJNS4_1CILi2EEENSA_ILi4EEENSA_ILi1EEEEEEEENS5_IJNSA_ILi256EEESG_NSA_ILi32EEEEEEaNS5_IJlSD_lEEEaSJ_NS4_8TiledMMAINS4_8MMA_AtomIJNS4_21SM100_MMA_S8_2x1SM_SSIaaiLi256ELi256ELNS4_4UMMA5MajorE0ELSO_0ELNSN_8SaturateE0EEEEEENS4_6LayoutINS5_IJSD_SD_SD_EEENS5_IJNSA_ILi0EEESU_SU_EEEEENS5_IJNS4_10UnderscoreESX_SX_EEEEENS4_28SM100_TMA_2SM_LOAD_MULTICASTENS4_14ComposedLayoutINS4_7SwizzleILi1ELi4ELi3EEENS4_18smem_ptr_flag_bitsILi8EEENSS_INS5_IJNSA_ILi8EEESH_EEENS5_IJSH_SD_EEEEEEEvNS4_8identityENS4_18SM100_TMA_2SM_LOADES1A_vS1B_EENS_8epilogue10collective18CollectiveEpilogueINS1E_23Sm100TmaWarpSpecializedILi4ELi2ELi64ELb0ELb0EEEJNS5_IJNSA_ILi128EEESG_SH_EEENS5_IJNSS_IS1J_SD_EENSS_INSA_ILi64EEESD_EEEEEaSJ_aSJ_NS1E_6fusion15FusionCallbacksIS1I_NS1P_17LinearCombinationIaiaiLNS_15FloatRoundStyleE2EEES1K_S1O_JEEENS4_5SM1004TMEM4LOAD26SM100_TMEM_LOAD_32dp32b64xENS4_13SM90_TMA_LOADENS11_INS12_ILi2ELi4ELi3EEES15_NSS_INS5_IJS16_S1M_EEENS5_IJS1M_SD_EEEEEEENS4_39AutoVectorizingCopyWithAssumedAlignmentILi128EEENS4_14SM90_TMA_STOREES24_S26_S26_EEEvvEEEEvNT_6ParamsE)
        /*0044*/ 	.word	0x00000000
.L_30:


//--------------------- .nv.compat                --------------------------
	.section	.nv.compat,"",@"SHT_CUDA_COMPAT_INFO"
	.align	4
        /*0000*/ 	.byte	0x02, 0x09, 0x01, 0x00, 0x02, 0x02, 0x03, 0x00, 0x02, 0x05, 0x06, 0x00, 0x03, 0x07, 0x01, 0x01
        /*0010*/ 	.byte	0x02, 0x03, 0x01, 0x00, 0x02, 0x06, 0x01, 0x00, 0x04, 0x0b, 0x08, 0x00, 0x01, 0x00, 0x00, 0x00
        /*0020*/ 	.byte	0x00, 0x00, 0x00, 0x00


//--------------------- .nv.info._ZN7cutlass13device_kernelINS_4gemm6kernel13GemmUniversalIN4cute5tupleIJiiiiEEENS1_10collective13CollectiveMmaINS1_35MainloopSm100TmaUmmaWarpSpecializedILi22ELi2ELi2ENS5_IJNS4_1CILi2EEENSA_ILi4EEENSA_ILi1EEEEEEEENS5_IJNSA_ILi256EEESG_NSA_ILi32EEEEEEaNS5_IJlSD_lEEEaSJ_NS4_8TiledMMAINS4_8MMA_AtomIJNS4_21SM100_MMA_S8_2x1SM_SSIaaiLi256ELi256ELNS4_4UMMA5MajorE0ELSO_0ELNSN_8SaturateE0EEEEEENS4_6LayoutINS5_IJSD_SD_SD_EEENS5_IJNSA_ILi0EEESU_SU_EEEEENS5_IJNS4_10UnderscoreESX_SX_EEEEENS4_28SM100_TMA_2SM_LOAD_MULTICASTENS4_14ComposedLayoutINS4_7SwizzleILi1ELi4ELi3EEENS4_18smem_ptr_flag_bitsILi8EEENSS_INS5_IJNSA_ILi8EEESH_EEENS5_IJSH_SD_EEEEEEEvNS4_8identityENS4_18SM100_TMA_2SM_LOADES1A_vS1B_EENS_8epilogue10collective18CollectiveEpilogueINS1E_23Sm100TmaWarpSpecializedILi4ELi2ELi64ELb0ELb0EEEJNS5_IJNSA_ILi128EEESG_SH_EEENS5_IJNSS_IS1J_SD_EENSS_INSA_ILi64EEESD_EEEEEaSJ_aSJ_NS1E_6fusion15FusionCallbacksIS1I_NS1P_17LinearCombinationIaiaiLNS_15FloatRoundStyleE2EEES1K_S1O_JEEENS4_5SM1004TMEM4LOAD26SM100_TMEM_LOAD_32dp32b64xENS4_13SM90_TMA_LOADENS11_INS12_ILi2ELi4ELi3EEES15_NSS_INS5_IJS16_S1M_EEENS5_IJS1M_SD_EEEEEEENS4_39AutoVectorizingCopyWithAssumedAlignmentILi128EEENS4_14SM90_TMA_STOREES24_S26_S26_EEEvvEEEEvNT_6ParamsE --------------------------
	.section	.nv.info._ZN7cutlass13device_kernelINS_4gemm6kernel13GemmUniversalIN4cute5tupleIJiiiiEEENS1_10collective13CollectiveMmaINS1_35MainloopSm100TmaUmmaWarpSpecializedILi22ELi2ELi2ENS5_IJNS4_1CILi2EEENSA_ILi4EEENSA_ILi1EEEEEEEENS5_IJNSA_ILi256EEESG_NSA_ILi32EEEEEEaNS5_IJlSD_lEEEaSJ_NS4_8TiledMMAINS4_8MMA_AtomIJNS4_21SM100_MMA_S8_2x1SM_SSIaaiLi256ELi256ELNS4_4UMMA5MajorE0ELSO_0ELNSN_8SaturateE0EEEEEENS4_6LayoutINS5_IJSD_SD_SD_EEENS5_IJNSA_ILi0EEESU_SU_EEEEENS5_IJNS4_10UnderscoreESX_SX_EEEEENS4_28SM100_TMA_2SM_LOAD_MULTICASTENS4_14ComposedLayoutINS4_7SwizzleILi1ELi4ELi3EEENS4_18smem_ptr_flag_bitsILi8EEENSS_INS5_IJNSA_ILi8EEESH_EEENS5_IJSH_SD_EEEEEEEvNS4_8identityENS4_18SM100_TMA_2SM_LOADES1A_vS1B_EENS_8epilogue10collective18CollectiveEpilogueINS1E_23Sm100TmaWarpSpecializedILi4ELi2ELi64ELb0ELb0EEEJNS5_IJNSA_ILi128EEESG_SH_EEENS5_IJNSS_IS1J_SD_EENSS_INSA_ILi64EEESD_EEEEEaSJ_aSJ_NS1E_6fusion15FusionCallbacksIS1I_NS1P_17LinearCombinationIaiaiLNS_15FloatRoundStyleE2EEES1K_S1O_JEEENS4_5SM1004TMEM4LOAD26SM100_TMEM_LOAD_32dp32b64xENS4_13SM90_TMA_LOADENS11_INS12_ILi2ELi4ELi3EEES15_NSS_INS5_IJS16_S1M_EEENS5_IJS1M_SD_EEEEEEENS4_39AutoVectorizingCopyWithAssumedAlignmentILi128EEENS4_14SM90_TMA_STOREES24_S26_S26_EEEvvEEEEvNT_6ParamsE,"",@"SHT_CUDA_INFO"
	.sectionflags	@""
	.align	4


	//----- nvinfo : EIATTR_CUDA_API_VERSION
	.align		4
        /*0000*/ 	.byte	0x04, 0x37
        /*0002*/ 	.short	(.L_32 - .L_31)
.L_31:
        /*0004*/ 	.word	0x00000082


	//----- nvinfo : EIATTR_KPARAM_INFO
	.align		4
.L_32:
        /*0008*/ 	.byte	0x04, 0x17
        /*000a*/ 	.short	(.L_34 - .L_33)
.L_33:
        /*000c*/ 	.word	0x00000000
        /*0010*/ 	.short	0x0000
        /*0012*/ 	.short	0x0000
        /*0014*/ 	.byte	0x00, 0xf0, 0x01, 0x20


	//----- nvinfo : EIATTR_AT_ENTRY_FRAGMENTS
	.align		4
.L_34:
        /*0018*/ 	.byte	0x04, 0x4f
        /*001a*/ 	.short	(.L_36 - .L_35)


	//   ....[0]....
.L_35:
        /*001c*/ 	.word	0x00000007


	//----- nvinfo : EIATTR_RESERVED_SMEM_USED
	.align		4
.L_36:
        /*0020*/ 	.byte	0x01, 0x41
	.zero		2


	//----- nvinfo : EIATTR_SPARSE_MMA_MASK
	.align		4
        /*0024*/ 	.byte	0x03, 0x50
        /*0026*/ 	.short	0x0000


	//----- nvinfo : EIATTR_TCGEN05_2CTA_USED
	.align		4
        /*0028*/ 	.byte	0x01, 0x52
	.zero		2


	//----- nvinfo : EIATTR_MAXREG_COUNT
	.align		4
        /*002c*/ 	.byte	0x03, 0x1b
        /*002e*/ 	.short	0x00ff


	//----- nvinfo : EIATTR_NUM_BARRIERS
	.align		4
        /*0030*/ 	.byte	0x02, 0x4c
        /*0032*/ 	.byte	0x07
	.zero		1


	//----- nvinfo : EIATTR_EXTERNS
	.align		4
        /*0034*/ 	.byte	0x04, 0x0f
        /*0036*/ 	.short	(.L_38 - .L_37)


	//   ....[0]....
	.align		4
.L_37:
        /*0038*/ 	.word	index@(__assertfail)


	//----- nvinfo : EIATTR_MERCURY_ISA_VERSION
	.align		4
.L_38:
        /*003c*/ 	.byte	0x03, 0x5f
        /*003e*/ 	.short	0x0101


	//----- nvinfo : EIATTR_INT_WARP_WIDE_INSTR_OFFSETS
	.align		4
        /*0040*/ 	.byte	0x04, 0x31
        /*0042*/ 	.short	(.L_40 - .L_39)


	//   ....[0]....
.L_39:
        /*0044*/ 	.word	0x00000f90


	//   ....[1]....
        /*0048*/ 	.word	0x00001030


	//   ....[2]....
        /*004c*/ 	.word	0x00004cf0


	//   ....[3]....
        /*0050*/ 	.word	0x00004d10


	//   ....[4]....
        /*0054*/ 	.word	0x00004d40


	//   ....[5]....
        /*0058*/ 	.word	0x00005880


	//   ....[6]....
        /*005c*/ 	.word	0x000058f0


	//   ....[7]....
        /*0060*/ 	.word	0x000059d0


	//   ....[8]....
        /*0064*/ 	.word	0x00005a50


	//   ....[9]....
        /*0068*/ 	.word	0x00005b50


	//   ....[10]....
        /*006c*/ 	.word	0x00005bd0


	//   ....[11]....
        /*0070*/ 	.word	0x00005cc0


	//   ....[12]....
        /*0074*/ 	.word	0x00005d70


	//----- nvinfo : EIATTR_COOP_GROUP_MASK_REGIDS
	.align		4
.L_40:
        /*0078*/ 	.byte	0x04, 0x29
        /*007a*/ 	.short	(.L_42 - .L_41)


	//   ....[0]....
.L_41:
        /*007c*/ 	.word	0xffffffff


	//   ....[1]....
        /*0080*/ 	.word	0xffffffff


	//   ....[2]....
        /*0084*/ 	.word	0xffffffff


	//   ....[3]....
        /*0088*/ 	.word	0xffffffff


	//   ....[4]....
        /*008c*/ 	.word	0xffffffff


	//   ....[5]....
        /*0090*/ 	.word	0xffffffff


	//   ....[6]....
        /*0094*/ 	.word	0xffffffff


	//   ....[7]....
        /*0098*/ 	.word	0xffffffff


	//   ....[8]....
        /*009c*/ 	.word	0xffffffff


	//   ....[9]....
        /*00a0*/ 	.word	0xffffffff


	//   ....[10]....
        /*00a4*/ 	.word	0xffffffff


	//   ....[11]....
        /*00a8*/ 	.word	0xffffffff


	//   ....[12]....
        /*00ac*/ 	.word	0xffffffff


	//   ....[13]....
        /*00b0*/ 	.word	0xffffffff


	//----- nvinfo : EIATTR_COOP_GROUP_INSTR_OFFSETS
	.align		4
.L_42:
        /*00b4*/ 	.byte	0x04, 0x28
        /*00b6*/ 	.short	(.L_44 - .L_43)


	//   ....[0]....
.L_43:
        /*00b8*/ 	.word	0x000000b0


	//   ....[1]....
        /*00bc*/ 	.word	0x00000510


	//   ....[2]....
        /*00c0*/ 	.word	0x00000940


	//   ....[3]....
        /*00c4*/ 	.word	0x00000ad0


	//   ....[4]....
        /*00c8*/ 	.word	0x00000bc0


	//   ....[5]....
        /*00cc*/ 	.word	0x00000d20


	//   ....[6]....
        /*00d0*/ 	.word	0x00000e70


	//   ....[7]....
        /*00d4*/ 	.word	0x000010b0


	//   ....[8]....
        /*00d8*/ 	.word	0x00002470


	//   ....[9]....
        /*00dc*/ 	.word	0x00003d40


	//   ....[10]....
        /*00e0*/ 	.word	0x00004210


	//   ....[11]....
        /*00e4*/ 	.word	0x00004240


	//   ....[12]....
        /*00e8*/ 	.word	0x00004bf0


	//   ....[13]....
        /*00ec*/ 	.word	0x00004e00


	//----- nvinfo : EIATTR_VRC_CTA_INIT_COUNT
	.align		4
.L_44:
        /*00f0*/ 	.byte	0x02, 0x4a
        /*00f2*/ 	.byte	0x80
	.zero		1


	//----- nvinfo : EIATTR_SYSCALL_OFFSETS
	.align		4
        /*00f4*/ 	.byte	0x04, 0x46
        /*00f6*/ 	.short	(.L_46 - .L_45)


	//   ....[0]....
.L_45:
        /*00f8*/ 	.word	0x000069c0


	//   ....[1]....
        /*00fc*/ 	.word	0x00006b00


	//   ....[2]....
        /*0100*/ 	.word	0x00007350


	//   ....[3]....
        /*0104*/ 	.word	0x00008950


	//   ....[4]....
        /*0108*/ 	.word	0x00009ef0


	//   ....[5]....
        /*010c*/ 	.word	0x0000b4c0


	//----- nvinfo : EIATTR_MBARRIER_INSTR_OFFSETS
	.align		4
.L_46:
        /*0110*/ 	.byte	0x04, 0x39
        /*0112*/ 	.short	(.L_48 - .L_47)


	//   ....[0]....
.L_47:
        /*0114*/ 	.word	0x00000660
        /*0118*/ 	.word	0x000000ff
        /*011c*/ 	.word	0x00000000
        /*0120*/ 	.short	0x0100
        /*0122*/ 	.byte	0x04
	.zero		1


	//   ....[1]....
        /*0124*/ 	.word	0x00000670
        /*0128*/ 	.word	0x000000ff
        /*012c*/ 	.word	0x000000b0
        /*0130*/ 	.short	0x0100
        /*0132*/ 	.byte	0x04
	.zero		1


	//   ....[2]....
        /*0134*/ 	.word	0x00000680
        /*0138*/ 	.word	0x000000ff
        /*013c*/ 	.word	0x00000008
        /*0140*/ 	.short	0x0100
        /*0142*/ 	.byte	0x04
	.zero		1


	//   ....[3]....
        /*0144*/ 	.word	0x00000690
        /*0148*/ 	.word	0x000000ff
        /*014c*/ 	.word	0x000000b8
        /*0150*/ 	.short	0x0100
        /*0152*/ 	.byte	0x04
	.zero		1


	//   ....[4]....
        /*0154*/ 	.word	0x000006a0
        /*0158*/ 	.word	0x000000ff
        /*015c*/ 	.word	0x00000010
        /*0160*/ 	.short	0x0100
        /*0162*/ 	.byte	0x04
	.zero		1


	//   ....[5]....
        /*0164*/ 	.word	0x000006b0
        /*0168*/ 	.word	0x000000ff
        /*016c*/ 	.word	0x000000c0
        /*0170*/ 	.short	0x0100
        /*0172*/ 	.byte	0x04
	.zero		1


	//   ....[6]....
        /*0174*/ 	.word	0x000006c0
        /*0178*/ 	.word	0x000000ff
        /*017c*/ 	.word	0x00000018
        /*0180*/ 	.short	0x0100
        /*0182*/ 	.byte	0x04
	.zero		1


	//   ....[7]....
        /*0184*/ 	.word	0x000006d0
        /*0188*/ 	.word	0x000000ff
        /*018c*/ 	.word	0x000000c8
        /*0190*/ 	.short	0x0100
        /*0192*/ 	.byte	0x04
	.zero		1


	//   ....[8]....
        /*0194*/ 	.word	0x000006e0
        /*0198*/ 	.word	0x000000ff
        /*019c*/ 	.word	0x00000020
        /*01a0*/ 	.short	0x0100
        /*01a2*/ 	.byte	0x04
	.zero		1


	//   ....[9]....
        /*01a4*/ 	.word	0x000006f0
        /*01a8*/ 	.word	0x000000ff
        /*01ac*/ 	.word	0x000000d0
        /*01b0*/ 	.short	0x0100
        /*01b2*/ 	.byte	0x04
	.zero		1


	//   ....[10]....
        /*01b4*/ 	.word	0x00000700
        /*01b8*/ 	.word	0x000000ff
        /*01bc*/ 	.word	0x00000028
        /*01c0*/ 	.short	0x0100
        /*01c2*/ 	.byte	0x04
	.zero		1


	//   ....[11]....
        /*01c4*/ 	.word	0x00000710
        /*01c8*/ 	.word	0x000000ff
        /*01cc*/ 	.word	0x000000d8
        /*01d0*/ 	.short	0x0100
        /*01d2*/ 	.byte	0x04
	.zero		1


	//   ....[12]....
        /*01d4*/ 	.word	0x00000720
        /*01d8*/ 	.word	0x000000ff
        /*01dc*/ 	.word	0x00000030
        /*01e0*/ 	.short	0x0100
        /*01e2*/ 	.byte	0x04
	.zero		1


	//   ....[13]....
        /*01e4*/ 	.word	0x00000730
        /*01e8*/ 	.word	0x000000ff
        /*01ec*/ 	.word	0x000000e0
        /*01f0*/ 	.short	0x0100
        /*01f2*/ 	.byte	0x04
	.zero		1


	//   ....[14]....
        /*01f4*/ 	.word	0x00000740
        /*01f8*/ 	.word	0x000000ff
        /*01fc*/ 	.word	0x00000038
        /*0200*/ 	.short	0x0100
        /*0202*/ 	.byte	0x04
	.zero		1


	//   ....[15]....
        /*0204*/ 	.word	0x00000750
        /*0208*/ 	.word	0x000000ff
        /*020c*/ 	.word	0x000000e8
        /*0210*/ 	.short	0x0100
        /*0212*/ 	.byte	0x04
	.zero		1


	//   ....[16]....
        /*0214*/ 	.word	0x00000760
        /*0218*/ 	.word	0x000000ff
        /*021c*/ 	.word	0x00000040
        /*0220*/ 	.short	0x0100
        /*0222*/ 	.byte	0x04
	.zero		1


	//   ....[17]....
        /*0224*/ 	.word	0x00000770
        /*0228*/ 	.word	0x000000ff
        /*022c*/ 	.word	0x000000f0
        /*0230*/ 	.short	0x0100
        /*0232*/ 	.byte	0x04
	.zero		1


	//   ....[18]....
        /*0234*/ 	.word	0x00000780
        /*0238*/ 	.word	0x000000ff
        /*023c*/ 	.word	0x00000048
        /*0240*/ 	.short	0x0100
        /*0242*/ 	.byte	0x04
	.zero		1


	//   ....[19]....
        /*0244*/ 	.word	0x00000790
        /*0248*/ 	.word	0x000000ff
        /*024c*/ 	.word	0x000000f8
        /*0250*/ 	.short	0x0100
        /*0252*/ 	.byte	0x04
	.zero		1


	//   ....[20]....
        /*0254*/ 	.word	0x000007a0
        /*0258*/ 	.word	0x000000ff
        /*025c*/ 	.word	0x00000050
        /*0260*/ 	.short	0x0100
        /*0262*/ 	.byte	0x04
	.zero		1


	//   ....[21]....
        /*0264*/ 	.word	0x000007b0
        /*0268*/ 	.word	0x000000ff
        /*026c*/ 	.word	0x00000100
        /*0270*/ 	.short	0x0100
        /*0272*/ 	.byte	0x04
	.zero		1


	//   ....[22]....
        /*0274*/ 	.word	0x000007c0
        /*0278*/ 	.word	0x000000ff
        /*027c*/ 	.word	0x00000058
        /*0280*/ 	.short	0x0100
        /*0282*/ 	.byte	0x04
	.zero		1


	//   ....[23]....
        /*0284*/ 	.word	0x000007d0
        /*0288*/ 	.word	0x000000ff
        /*028c*/ 	.word	0x00000108
        /*0290*/ 	.short	0x0100
        /*0292*/ 	.byte	0x04
	.zero		1


	//   ....[24]....
        /*0294*/ 	.word	0x000007e0
        /*0298*/ 	.word	0x000000ff
        /*029c*/ 	.word	0x00000060
        /*02a0*/ 	.short	0x0100
        /*02a2*/ 	.byte	0x04
	.zero		1


	//   ....[25]....
        /*02a4*/ 	.word	0x000007f0
        /*02a8*/ 	.word	0x000000ff
        /*02ac*/ 	.word	0x00000110
        /*02b0*/ 	.short	0x0100
        /*02b2*/ 	.byte	0x04
	.zero		1


	//   ....[26]....
        /*02b4*/ 	.word	0x00000800
        /*02b8*/ 	.word	0x000000ff
        /*02bc*/ 	.word	0x00000068
        /*02c0*/ 	.short	0x0100
        /*02c2*/ 	.byte	0x04
	.zero		1


	//   ....[27]....
        /*02c4*/ 	.word	0x00000810
        /*02c8*/ 	.word	0x000000ff
        /*02cc*/ 	.word	0x00000118
        /*02d0*/ 	.short	0x0100
        /*02d2*/ 	.byte	0x04
	.zero		1


	//   ....[28]....
        /*02d4*/ 	.word	0x00000820
        /*02d8*/ 	.word	0x000000ff
        /*02dc*/ 	.word	0x00000070
        /*02e0*/ 	.short	0x0100
        /*02e2*/ 	.byte	0x04
	.zero		1


	//   ....[29]....
        /*02e4*/ 	.word	0x00000830
        /*02e8*/ 	.word	0x000000ff
        /*02ec*/ 	.word	0x00000120
        /*02f0*/ 	.short	0x0100
        /*02f2*/ 	.byte	0x04
	.zero		1


	//   ....[30]....
        /*02f4*/ 	.word	0x00000840
        /*02f8*/ 	.word	0x000000ff
        /*02fc*/ 	.word	0x00000078
        /*0300*/ 	.short	0x0100
        /*0302*/ 	.byte	0x04
	.zero		1


	//   ....[31]....
        /*0304*/ 	.word	0x00000850
        /*0308*/ 	.word	0x000000ff
        /*030c*/ 	.word	0x00000128
        /*0310*/ 	.short	0x0100
        /*0312*/ 	.byte	0x04
	.zero		1


	//   ....[32]....
        /*0314*/ 	.word	0x00000860
        /*0318*/ 	.word	0x000000ff
        /*031c*/ 	.word	0x00000080
        /*0320*/ 	.short	0x0100
        /*0322*/ 	.byte	0x04
	.zero		1


	//   ....[33]....
        /*0324*/ 	.word	0x00000870
        /*0328*/ 	.word	0x000000ff
        /*032c*/ 	.word	0x00000130
        /*0330*/ 	.short	0x0100
        /*0332*/ 	.byte	0x04
	.zero		1


	//   ....[34]....
        /*0334*/ 	.word	0x00000880
        /*0338*/ 	.word	0x000000ff
        /*033c*/ 	.word	0x00000088
        /*0340*/ 	.short	0x0100
        /*0342*/ 	.byte	0x04
	.zero		1


	//   ....[35]....
        /*0344*/ 	.word	0x00000890
        /*0348*/ 	.word	0x000000ff
        /*034c*/ 	.word	0x00000138
        /*0350*/ 	.short	0x0100
        /*0352*/ 	.byte	0x04
	.zero		1


	//   ....[36]....
        /*0354*/ 	.word	0x000008a0
        /*0358*/ 	.word	0x000000ff
        /*035c*/ 	.word	0x00000090
        /*0360*/ 	.short	0x0100
        /*0362*/ 	.byte	0x04
	.zero		1


	//   ....[37]....
        /*0364*/ 	.word	0x000008b0
        /*0368*/ 	.word	0x000000ff
        /*036c*/ 	.word	0x00000140
        /*0370*/ 	.short	0x0100
        /*0372*/ 	.byte	0x04
	.zero		1


	//   ....[38]....
        /*0374*/ 	.word	0x000008c0
        /*0378*/ 	.word	0x000000ff
        /*037c*/ 	.word	0x00000098
        /*0380*/ 	.short	0x0100
        /*0382*/ 	.byte	0x04
	.zero		1


	//   ....[39]....
        /*0384*/ 	.word	0x000008d0
        /*0388*/ 	.word	0x000000ff
        /*038c*/ 	.word	0x00000148
        /*0390*/ 	.short	0x0100
        /*0392*/ 	.byte	0x04
	.zero		1


	//   ....[40]....
        /*0394*/ 	.word	0x000008e0
        /*0398*/ 	.word	0x000000ff
        /*039c*/ 	.word	0x000000a0
        /*03a0*/ 	.short	0x0100
        /*03a2*/ 	.byte	0x04
	.zero		1


	//   ....[41]....
        /*03a4*/ 	.word	0x000008f0
        /*03a8*/ 	.word	0x000000ff
        /*03ac*/ 	.word	0x00000150
        /*03b0*/ 	.short	0x0100
        /*03b2*/ 	.byte	0x04
	.zero		1


	//   ....[42]....
        /*03b4*/ 	.word	0x00000900
        /*03b8*/ 	.word	0x000000ff
        /*03bc*/ 	.word	0x000000a8
        /*03c0*/ 	.short	0x0100
        /*03c2*/ 	.byte	0x04
	.zero		1


	//   ....[43]....
        /*03c4*/ 	.word	0x00000910
        /*03c8*/ 	.word	0x000000ff
        /*03cc*/ 	.word	0x00000158
        /*03d0*/ 	.short	0x0100
        /*03d2*/ 	.byte	0x04
	.zero		1


	//   ....[44]....
        /*03d4*/ 	.word	0x00000a40
        /*03d8*/ 	.word	0x000000ff
        /*03dc*/ 	.word	0x00000160
        /*03e0*/ 	.short	0x0100
        /*03e2*/ 	.byte	0x04
	.zero		1


	//   ....[45]....
        /*03e4*/ 	.word	0x00000a50
        /*03e8*/ 	.word	0x000000ff
        /*03ec*/ 	.word	0x00000180
        /*03f0*/ 	.short	0x0100
        /*03f2*/ 	.byte	0x04
	.zero		1


	//   ....[46]....
        /*03f4*/ 	.word	0x00000a60
        /*03f8*/ 	.word	0x000000ff
        /*03fc*/ 	.word	0x00000168
        /*0400*/ 	.short	0x0100
        /*0402*/ 	.byte	0x04
	.zero		1


	//   ....[47]....
        /*0404*/ 	.word	0x00000a70
        /*0408*/ 	.word	0x000000ff
        /*040c*/ 	.word	0x00000188
        /*0410*/ 	.short	0x0100
        /*0412*/ 	.byte	0x04
	.zero		1


	//   ....[48]....
        /*0414*/ 	.word	0x00000a80
        /*0418*/ 	.word	0x000000ff
        /*041c*/ 	.word	0x00000170
        /*0420*/ 	.short	0x0100
        /*0422*/ 	.byte	0x04
	.zero		1


	//   ....[49]....
        /*0424*/ 	.word	0x00000a90
        /*0428*/ 	.word	0x000000ff
        /*042c*/ 	.word	0x00000190
        /*0430*/ 	.short	0x0100
        /*0432*/ 	.byte	0x04
	.zero		1


	//   ....[50]....
        /*0434*/ 	.word	0x00000aa0
        /*0438*/ 	.word	0x000000ff
        /*043c*/ 	.word	0x00000178
        /*0440*/ 	.short	0x0100
        /*0442*/ 	.byte	0x04
	.zero		1


	//   ....[51]....
        /*0444*/ 	.word	0x00000ab0
        /*0448*/ 	.word	0x000000ff
        /*044c*/ 	.word	0x00000198
        /*0450*/ 	.short	0x0100
        /*0452*/ 	.byte	0x04
	.zero		1


	//   ....[52]....
        /*0454*/ 	.word	0x00000b90
        /*0458*/ 	.word	0x000000ff
        /*045c*/ 	.word	0x000001a0
        /*0460*/ 	.short	0x0100
        /*0462*/ 	.byte	0x06
	.zero		1


	//   ....[53]....
        /*0464*/ 	.word	0x00000ba0
        /*0468*/ 	.word	0x000000ff
        /*046c*/ 	.word	0x000001a8
        /*0470*/ 	.short	0x0100
        /*0472*/ 	.byte	0x06
	.zero		1


	//   ....[54]....
        /*0474*/ 	.word	0x00000cd0
        /*0478*/ 	.word	0x000000ff
        /*047c*/ 	.word	0x000001b0
        /*0480*/ 	.short	0x0100
        /*0482*/ 	.byte	0x06
	.zero		1


	//   ....[55]....
        /*0484*/ 	.word	0x00000ce0
        /*0488*/ 	.word	0x000000ff
        /*048c*/ 	.word	0x000001c0
        /*0490*/ 	.short	0x0100
        /*0492*/ 	.byte	0x06
	.zero		1


	//   ....[56]....
        /*0494*/ 	.word	0x00000cf0
        /*0498*/ 	.word	0x000000ff
        /*049c*/ 	.word	0x000001b8
        /*04a0*/ 	.short	0x0100
        /*04a2*/ 	.byte	0x06
	.zero		1


	//   ....[57]....
        /*04a4*/ 	.word	0x00000d00
        /*04a8*/ 	.word	0x000000ff
        /*04ac*/ 	.word	0x000001c8
        /*04b0*/ 	.short	0x0100
        /*04b2*/ 	.byte	0x06
	.zero		1


	//   ....[58]....
        /*04b4*/ 	.word	0x00000e20
        /*04b8*/ 	.word	0x000000ff
        /*04bc*/ 	.word	0x000001d0
        /*04c0*/ 	.short	0x0100
        /*04c2*/ 	.byte	0x04
	.zero		1


	//   ....[59]....
        /*04c4*/ 	.word	0x00000e30
        /*04c8*/ 	.word	0x000000ff
        /*04cc*/ 	.word	0x000001e0
        /*04d0*/ 	.short	0x0100
        /*04d2*/ 	.byte	0x04
	.zero		1


	//   ....[60]....
        /*04d4*/ 	.word	0x00000e40
        /*04d8*/ 	.word	0x000000ff
        /*04dc*/ 	.word	0x000001d8
        /*04e0*/ 	.short	0x0100
        /*04e2*/ 	.byte	0x04
	.zero		1


	//   ....[61]....
        /*04e4*/ 	.word	0x00000e50
        /*04e8*/ 	.word	0x000000ff
        /*04ec*/ 	.word	0x000001e8
        /*04f0*/ 	.short	0x0100
        /*04f2*/ 	.byte	0x04
	.zero		1


	//   ....[62]....
        /*04f4*/ 	.word	0x00000f40
        /*04f8*/ 	.word	0x000000ff
        /*04fc*/ 	.word	0x000001f0
        /*0500*/ 	.short	0x0100
        /*0502*/ 	.byte	0x04
	.zero		1


	//   ....[63]....
        /*0504*/ 	.word	0x00000f50
        /*0508*/ 	.word	0x000000ff
        /*050c*/ 	.word	0x00000200
        /*0510*/ 	.short	0x0100
        /*0512*/ 	.byte	0x04
	.zero		1


	//   ....[64]....
        /*0514*/ 	.word	0x00000f60
        /*0518*/ 	.word	0x000000ff
        /*051c*/ 	.word	0x000001f8
        /*0520*/ 	.short	0x0100
        /*0522*/ 	.byte	0x04
	.zero		1


	//   ....[65]....
        /*0524*/ 	.word	0x00000f70
        /*0528*/ 	.word	0x000000ff
        /*052c*/ 	.word	0x00000208
        /*0530*/ 	.short	0x0100
        /*0532*/ 	.byte	0x04
	.zero		1


	//   ....[66]....
        /*0534*/ 	.word	0x00001070
        /*0538*/ 	.word	0x000000ff
        /*053c*/ 	.word	0x00000210
        /*0540*/ 	.short	0x0100
        /*0542*/ 	.byte	0x06
	.zero		1


	//   ....[67]....
        /*0544*/ 	.word	0x00001c90
        /*0548*/ 	.word	0x00000003
        /*054c*/ 	.word	0x00000200
        /*0550*/ 	.short	0x010a
        /*0552*/ 	.byte	0xff
	.zero		1


	//   ....[68]....
        /*0554*/ 	.word	0x00001cc0
        /*0558*/ 	.word	0x00000003
        /*055c*/ 	.word	0x000001f0
        /*0560*/ 	.short	0x0101
        /*0562*/ 	.byte	0xff
	.zero		1


	//   ....[69]....
        /*0564*/ 	.word	0x00001d80
        /*0568*/ 	.word	0x000000ff
        /*056c*/ 	.word	0x000000b0
        /*0570*/ 	.short	0x010a
        /*0572*/ 	.byte	0x04
	.zero		1


	//   ....[70]....
        /*0574*/ 	.word	0x00001e50
        /*0578*/ 	.word	0x000000ff
        /*057c*/ 	.word	0x000000b0
        /*0580*/ 	.short	0x010a
        /*0582*/ 	.byte	0x21
	.zero		1


	//   ....[71]....
        /*0584*/ 	.word	0x00002000
        /*0588*/ 	.word	0x000000ff
        /*058c*/ 	.word	0x000000b0
        /*0590*/ 	.short	0x010a
        /*0592*/ 	.byte	0x05
	.zero		1


	//   ....[72]....
        /*0594*/ 	.word	0x00002110
        /*0598*/ 	.word	0x000000ff
        /*059c*/ 	.word	0x000001a8
        /*05a0*/ 	.short	0x0101
        /*05a2*/ 	.byte	0x06
	.zero		1


	//   ....[73]....
        /*05a4*/ 	.word	0x00002130
        /*05a8*/ 	.word	0x000000ff
        /*05ac*/ 	.word	0x000000b0
        /*05b0*/ 	.short	0x010a
        /*05b2*/ 	.byte	0x04
	.zero		1


	//   ....[74]....
        /*05b4*/ 	.word	0x000021b0
        /*05b8*/ 	.word	0x000000ff
        /*05bc*/ 	.word	0x000000b0
        /*05c0*/ 	.short	0x010a
        /*05c2*/ 	.byte	0x11
	.zero		1


	//   ....[75]....
        /*05c4*/ 	.word	0x00002340
        /*05c8*/ 	.word	0x000000ff
        /*05cc*/ 	.word	0x000000b0
        /*05d0*/ 	.short	0x010a
        /*05d2*/ 	.byte	0x05
	.zero		1


	//   ....[76]....
        /*05d4*/ 	.word	0x000024a0
        /*05d8*/ 	.word	0x00000003
        /*05dc*/ 	.word	0x000001b0
        /*05e0*/ 	.short	0x010a
        /*05e2*/ 	.byte	0xff
	.zero		1


	//   ....[77]....
        /*05e4*/ 	.word	0x000025f0
        /*05e8*/ 	.word	0x00000000
        /*05ec*/ 	.word	0x00000000
        /*05f0*/ 	.short	0x0101
        /*05f2*/ 	.byte	0xff
	.zero		1


	//   ....[78]....
        /*05f4*/ 	.word	0x00002ba0
        /*05f8*/ 	.word	0x000000ff
        /*05fc*/ 	.word	0x00000000
        /*0600*/ 	.short	0x010a
        /*0602*/ 	.byte	0x04
	.zero		1


	//   ....[79]....
        /*0604*/ 	.word	0x00002c30
        /*0608*/ 	.word	0x000000ff
        /*060c*/ 	.word	0x00000000
        /*0610*/ 	.short	0x010a
        /*0612*/ 	.byte	0x05
	.zero		1


	//   ....[80]....
        /*0614*/ 	.word	0x00002cc0
        /*0618*/ 	.word	0x000000ff
        /*061c*/ 	.word	0x00000000
        /*0620*/ 	.short	0x010a
        /*0622*/ 	.byte	0x05
	.zero		1


	//   ....[81]....
        /*0624*/ 	.word	0x00002d50
        /*0628*/ 	.word	0x000000ff
        /*062c*/ 	.word	0x00000000
        /*0630*/ 	.short	0x010a
        /*0632*/ 	.byte	0x05
	.zero		1


	//   ....[82]....
        /*0634*/ 	.word	0x00002de0
        /*0638*/ 	.word	0x000000ff
        /*063c*/ 	.word	0x00000000
        /*0640*/ 	.short	0x010a
        /*0642*/ 	.byte	0x05
	.zero		1


	//   ....[83]....
        /*0644*/ 	.word	0x00002e70
        /*0648*/ 	.word	0x000000ff
        /*064c*/ 	.word	0x00000000
        /*0650*/ 	.short	0x010a
        /*0652*/ 	.byte	0x05
	.zero		1


	//   ....[84]....
        /*0654*/ 	.word	0x00002f00
        /*0658*/ 	.word	0x000000ff
        /*065c*/ 	.word	0x00000000
        /*0660*/ 	.short	0x010a
        /*0662*/ 	.byte	0x05
	.zero		1


	//   ....[85]....
        /*0664*/ 	.word	0x00002f90
        /*0668*/ 	.word	0x000000ff
        /*066c*/ 	.word	0x00000000
        /*0670*/ 	.short	0x010a
        /*0672*/ 	.byte	0x05
	.zero		1


	//   ....[86]....
        /*0674*/ 	.word	0x00003020
        /*0678*/ 	.word	0x000000ff
        /*067c*/ 	.word	0x00000000
        /*0680*/ 	.short	0x010a
        /*0682*/ 	.byte	0x05
	.zero		1


	//   ....[87]....
        /*0684*/ 	.word	0x000030b0
        /*0688*/ 	.word	0x000000ff
        /*068c*/ 	.word	0x00000000
        /*0690*/ 	.short	0x010a
        /*0692*/ 	.byte	0x05
	.zero		1


	//   ....[88]....
        /*0694*/ 	.word	0x00003140
        /*0698*/ 	.word	0x000000ff
        /*069c*/ 	.word	0x00000000
        /*06a0*/ 	.short	0x010a
        /*06a2*/ 	.byte	0x05
	.zero		1


	//   ....[89]....
        /*06a4*/ 	.word	0x000031d0
        /*06a8*/ 	.word	0x000000ff
        /*06ac*/ 	.word	0x00000000
        /*06b0*/ 	.short	0x010a
        /*06b2*/ 	.byte	0x05
	.zero		1


	//   ....[90]....
        /*06b4*/ 	.word	0x00003260
        /*06b8*/ 	.word	0x000000ff
        /*06bc*/ 	.word	0x00000000
        /*06c0*/ 	.short	0x010a
        /*06c2*/ 	.byte	0x05
	.zero		1


	//   ....[91]....
        /*06c4*/ 	.word	0x000032f0
        /*06c8*/ 	.word	0x000000ff
        /*06cc*/ 	.word	0x00000000
        /*06d0*/ 	.short	0x010a
        /*06d2*/ 	.byte	0x05
	.zero		1


	//   ....[92]....
        /*06d4*/ 	.word	0x00003380
        /*06d8*/ 	.word	0x000000ff
        /*06dc*/ 	.word	0x00000000
        /*06e0*/ 	.short	0x010a
        /*06e2*/ 	.byte	0x05
	.zero		1


	//   ....[93]....
        /*06e4*/ 	.word	0x00003410
        /*06e8*/ 	.word	0x000000ff
        /*06ec*/ 	.word	0x00000000
        /*06f0*/ 	.short	0x010a
        /*06f2*/ 	.byte	0x05
	.zero		1


	//   ....[94]....
        /*06f4*/ 	.word	0x000034a0
        /*06f8*/ 	.word	0x000000ff
        /*06fc*/ 	.word	0x00000000
        /*0700*/ 	.short	0x010a
        /*0702*/ 	.byte	0x05
	.zero		1


	//   ....[95]....
        /*0704*/ 	.word	0x00003530
        /*0708*/ 	.word	0x000000ff
        /*070c*/ 	.word	0x00000000
        /*0710*/ 	.short	0x010a
        /*0712*/ 	.byte	0x05
	.zero		1


	//   ....[96]....
        /*0714*/ 	.word	0x000035c0
        /*0718*/ 	.word	0x000000ff
        /*071c*/ 	.word	0x00000000
        /*0720*/ 	.short	0x010a
        /*0722*/ 	.byte	0x05
	.zero		1


	//   ....[97]....
        /*0724*/ 	.word	0x00003650
        /*0728*/ 	.word	0x000000ff
        /*072c*/ 	.word	0x00000000
        /*0730*/ 	.short	0x010a
        /*0732*/ 	.byte	0x05
	.zero		1


	//   ....[98]....
        /*0734*/ 	.word	0x000036e0
        /*0738*/ 	.word	0x000000ff
        /*073c*/ 	.word	0x00000000
        /*0740*/ 	.short	0x010a
        /*0742*/ 	.byte	0x05
	.zero		1


	//   ....[99]....
        /*0744*/ 	.word	0x00003780
        /*0748*/ 	.word	0x00000000
        /*074c*/ 	.word	0x00000000
        /*0750*/ 	.short	0x010a
        /*0752*/ 	.byte	0xff
	.zero		1


	//   ....[100]....
        /*0754*/ 	.word	0x000038a0
        /*0758*/ 	.word	0x00000002
        /*075c*/ 	.word	0x000001f0
        /*0760*/ 	.short	0x010a
        /*0762*/ 	.byte	0xff
	.zero		1


	//   ....[101]....
        /*0764*/ 	.word	0x00003900
        /*0768*/ 	.word	0x00000004
        /*076c*/ 	.word	0x00000000
        /*0770*/ 	.short	0x0101
        /*0772*/ 	.byte	0xff
	.zero		1


	//   ....[102]....
        /*0774*/ 	.word	0x00003920
        /*0778*/ 	.word	0x000000ff
        /*077c*/ 	.word	0x000001c0
        /*0780*/ 	.short	0x010a
        /*0782*/ 	.byte	0x04
	.zero		1


	//   ....[103]....
        /*0784*/ 	.word	0x00003a40
        /*0788*/ 	.word	0x00000002
        /*078c*/ 	.word	0x000001b0
        /*0790*/ 	.short	0x010a
        /*0792*/ 	.byte	0xff
	.zero		1


	//   ....[104]....
        /*0794*/ 	.word	0x00003b50
        /*0798*/ 	.word	0x00000002
        /*079c*/ 	.word	0x00000000
        /*07a0*/ 	.short	0x0101
        /*07a2*/ 	.byte	0xff
	.zero		1


	//   ....[105]....
        /*07a4*/ 	.word	0x00003be0
        /*07a8*/ 	.word	0x000000ff
        /*07ac*/ 	.word	0x000001c0
        /*07b0*/ 	.short	0x0106
        /*07b2*/ 	.byte	0x04
	.zero		1


	//   ....[106]....
        /*07b4*/ 	.word	0x00003c00
        /*07b8*/ 	.word	0x000000ff
        /*07bc*/ 	.word	0x000001c0
        /*07c0*/ 	.short	0x010a
        /*07c2*/ 	.byte	0x04
	.zero		1


	//   ....[107]....
        /*07c4*/ 	.word	0x00003c90
        /*07c8*/ 	.word	0x000000ff
        /*07cc*/ 	.word	0x000001c0
        /*07d0*/ 	.short	0x0106
        /*07d2*/ 	.byte	0x07
	.zero		1


	//   ....[108]....
        /*07d4*/ 	.word	0x00003cd0
        /*07d8*/ 	.word	0x00000000
        /*07dc*/ 	.word	0x000001c0
        /*07e0*/ 	.short	0x010a
        /*07e2*/ 	.byte	0xff
	.zero		1


	//   ....[109]....
        /*07e4*/ 	.word	0x00003f10
        /*07e8*/ 	.word	0x000000ff
        /*07ec*/ 	.word	0x00000008
        /*07f0*/ 	.short	0x010a
        /*07f2*/ 	.byte	0x05
	.zero		1


	//   ....[110]....
        /*07f4*/ 	.word	0x00003f30
        /*07f8*/ 	.word	0x000000ff
        /*07fc*/ 	.word	0x00000008
        /*0800*/ 	.short	0x010a
        /*0802*/ 	.byte	0x05
	.zero		1


	//   ....[111]....
        /*0804*/ 	.word	0x000040c0
        /*0808*/ 	.word	0x000000ff
        /*080c*/ 	.word	0x00000008
        /*0810*/ 	.short	0x010a
        /*0812*/ 	.byte	0x05
	.zero		1


	//   ....[112]....
        /*0814*/ 	.word	0x000040e0
        /*0818*/ 	.word	0x000000ff
        /*081c*/ 	.word	0x00000008
        /*0820*/ 	.short	0x010a
        /*0822*/ 	.byte	0x05
	.zero		1


	//   ....[113]....
        /*0824*/ 	.word	0x000041a0
        /*0828*/ 	.word	0x000000ff
        /*082c*/ 	.word	0x00000000
        /*0830*/ 	.short	0x0101
        /*0832*/ 	.byte	0x04
	.zero		1


	//   ....[114]....
        /*0834*/ 	.word	0x00004480
        /*0838*/ 	.word	0x00000000
        /*083c*/ 	.word	0x000001b0
        /*0840*/ 	.short	0x010a
        /*0842*/ 	.byte	0xff
	.zero		1


	//   ....[115]....
        /*0844*/ 	.word	0x00004540
        /*0848*/ 	.word	0x00000000
        /*084c*/ 	.word	0x00000000
        /*0850*/ 	.short	0x0101
        /*0852*/ 	.byte	0xff
	.zero		1


	//   ....[116]....
        /*0854*/ 	.word	0x000045f0
        /*0858*/ 	.word	0x000000ff
        /*085c*/ 	.word	0x00000000
        /*0860*/ 	.short	0x010a
        /*0862*/ 	.byte	0x04
	.zero		1


	//   ....[117]....
        /*0864*/ 	.word	0x00004600
        /*0868*/ 	.word	0x000000ff
        /*086c*/ 	.word	0x000001e0
        /*0870*/ 	.short	0x010a
        /*0872*/ 	.byte	0x13
	.zero		1


	//   ....[118]....
        /*0874*/ 	.word	0x000046c0
        /*0878*/ 	.word	0x000000ff
        /*087c*/ 	.word	0x00000000
        /*0880*/ 	.short	0x010a
        /*0882*/ 	.byte	0x06
	.zero		1


	//   ....[119]....
        /*0884*/ 	.word	0x000047e0
        /*0888*/ 	.word	0x000000ff
        /*088c*/ 	.word	0x00000000
        /*0890*/ 	.short	0x010a
        /*0892*/ 	.byte	0x04
	.zero		1


	//   ....[120]....
        /*0894*/ 	.word	0x00004a00
        /*0898*/ 	.word	0x000000ff
        /*089c*/ 	.word	0x00000000
        /*08a0*/ 	.short	0x010a
        /*08a2*/ 	.byte	0x04
	.zero		1


	//   ....[121]....
        /*08a4*/ 	.word	0x00004aa0
        /*08a8*/ 	.word	0x00000000
        /*08ac*/ 	.word	0x00000000
        /*08b0*/ 	.short	0x010a
        /*08b2*/ 	.byte	0xff
	.zero		1


	//   ....[122]....
        /*08b4*/ 	.word	0x00004ae0
        /*08b8*/ 	.word	0x00000000
        /*08bc*/ 	.word	0x00000000
        /*08c0*/ 	.short	0x010a
        /*08c2*/ 	.byte	0xff
	.zero		1


	//   ....[123]....
        /*08c4*/ 	.word	0x00004b50
        /*08c8*/ 	.word	0x000000ff
        /*08cc*/ 	.word	0x00000000
        /*08d0*/ 	.short	0x0101
        /*08d2*/ 	.byte	0x04
	.zero		1


	//   ....[124]....
        /*08d4*/ 	.word	0x00004b90
        /*08d8*/ 	.word	0x000000ff
        /*08dc*/ 	.word	0x00000210
        /*08e0*/ 	.short	0x010a
        /*08e2*/ 	.byte	0x0d
	.zero		1


	//   ....[125]....
        /*08e4*/ 	.word	0x00004be0
        /*08e8*/ 	.word	0x000000ff
        /*08ec*/ 	.word	0x00000000
        /*08f0*/ 	.short	0x0101
        /*08f2*/ 	.byte	0x04
	.zero		1


	//   ....[126]....
        /*08f4*/ 	.word	0x00005080
        /*08f8*/ 	.word	0x0000000c
        /*08fc*/ 	.word	0x000001b0
        /*0900*/ 	.short	0x010a
        /*0902*/ 	.byte	0xff
	.zero		1


	//   ....[127]....
        /*0904*/ 	.word	0x000051f0
        /*0908*/ 	.word	0x00000000
        /*090c*/ 	.word	0x00000000
        /*0910*/ 	.short	0x0101
        /*0912*/ 	.byte	0xff
	.zero		1


	//   ....[128]....
        /*0914*/ 	.word	0x00005680
        /*0918*/ 	.word	0x000000ff
        /*091c*/ 	.word	0x000001a8
        /*0920*/ 	.short	0x010a
        /*0922*/ 	.byte	0x15
	.zero		1


	//   ....[129]....
        /*0924*/ 	.word	0x00005800
        /*0928*/ 	.word	0x000000ff
        /*092c*/ 	.word	0x00000180
        /*0930*/ 	.short	0x010a
        /*0932*/ 	.byte	0x15
	.zero		1


	//   ....[130]....
        /*0934*/ 	.word	0x00005980
        /*0938*/ 	.word	0x000000ff
        /*093c*/ 	.word	0x00000160
        /*0940*/ 	.short	0x010b
        /*0942*/ 	.byte	0x15
	.zero		1


	//   ....[131]....
        /*0944*/ 	.word	0x00005990
        /*0948*/ 	.word	0x000000ff
        /*094c*/ 	.word	0x00000000
        /*0950*/ 	.short	0x0101
        /*0952*/ 	.byte	0x06
	.zero		1


	//   ....[132]....
        /*0954*/ 	.word	0x000059a0
        /*0958*/ 	.word	0x000000ff
        /*095c*/ 	.word	0x00000188
        /*0960*/ 	.short	0x010a
        /*0962*/ 	.byte	0x15
	.zero		1


	//   ....[133]....
        /*0964*/ 	.word	0x00005b00
        /*0968*/ 	.word	0x000000ff
        /*096c*/ 	.word	0x00000168
        /*0970*/ 	.short	0x010b
        /*0972*/ 	.byte	0x15
	.zero		1


	//   ....[134]....
        /*0974*/ 	.word	0x00005b10
        /*0978*/ 	.word	0x000000ff
        /*097c*/ 	.word	0x00000000
        /*0980*/ 	.short	0x0101
        /*0982*/ 	.byte	0x06
	.zero		1


	//   ....[135]....
        /*0984*/ 	.word	0x00005b20
        /*0988*/ 	.word	0x000000ff
        /*098c*/ 	.word	0x00000190
        /*0990*/ 	.short	0x010a
        /*0992*/ 	.byte	0x15
	.zero		1


	//   ....[136]....
        /*0994*/ 	.word	0x00005c70
        /*0998*/ 	.word	0x000000ff
        /*099c*/ 	.word	0x00000170
        /*09a0*/ 	.short	0x010b
        /*09a2*/ 	.byte	0x15
	.zero		1


	//   ....[137]....
        /*09a4*/ 	.word	0x00005c80
        /*09a8*/ 	.word	0x000000ff
        /*09ac*/ 	.word	0x00000000
        /*09b0*/ 	.short	0x0101
        /*09b2*/ 	.byte	0x06
	.zero		1


	//   ....[138]....
        /*09b4*/ 	.word	0x00005c90
        /*09b8*/ 	.word	0x000000ff
        /*09bc*/ 	.word	0x00000198
        /*09c0*/ 	.short	0x010a
        /*09c2*/ 	.byte	0x15
	.zero		1


	//   ....[139]....
        /*09c4*/ 	.word	0x00005e80
        /*09c8*/ 	.word	0x000000ff
        /*09cc*/ 	.word	0x00000178
        /*09d0*/ 	.short	0x010b
        /*09d2*/ 	.byte	0x15
	.zero		1


	//   ....[140]....
        /*09d4*/ 	.word	0x00005e90
        /*09d8*/ 	.word	0x000000ff
        /*09dc*/ 	.word	0x00000000
        /*09e0*/ 	.short	0x0101
        /*09e2*/ 	.byte	0x25
	.zero		1


	//   ....[141]....
        /*09e4*/ 	.word	0x00005ec0
        /*09e8*/ 	.word	0x000000ff
        /*09ec*/ 	.word	0x00000180
        /*09f0*/ 	.short	0x010a
        /*09f2*/ 	.byte	0x15
	.zero		1


	//   ....[142]....
        /*09f4*/ 	.word	0x00005ee0
        /*09f8*/ 	.word	0x000000ff
        /*09fc*/ 	.word	0x00000188
        /*0a00*/ 	.short	0x010a
        /*0a02*/ 	.byte	0x15
	.zero		1


	//   ....[143]....
        /*0a04*/ 	.word	0x00005f00
        /*0a08*/ 	.word	0x000000ff
        /*0a0c*/ 	.word	0x00000190
        /*0a10*/ 	.short	0x010a
        /*0a12*/ 	.byte	0x15
	.zero		1


	//   ....[144]....
        /*0a14*/ 	.word	0x00005f40
        /*0a18*/ 	.word	0x00000000
        /*0a1c*/ 	.word	0x00000198
        /*0a20*/ 	.short	0x010a
        /*0a22*/ 	.byte	0xff
	.zero		1


	//   ....[145]....
        /*0a24*/ 	.word	0x00006260
        /*0a28*/ 	.word	0x00000003
        /*0a2c*/ 	.word	0x000001b0
        /*0a30*/ 	.short	0x010a
        /*0a32*/ 	.byte	0xff
	.zero		1


	//   ....[146]....
        /*0a34*/ 	.word	0x000063e0
        /*0a38*/ 	.word	0x00000000
        /*0a3c*/ 	.word	0x00000000
        /*0a40*/ 	.short	0x0101
        /*0a42*/ 	.byte	0xff
	.zero		1


	//   ....[147]....
        /*0a44*/ 	.word	0x00006f10
        /*0a48*/ 	.word	0x00000003
        /*0a4c*/ 	.word	0x00000160
        /*0a50*/ 	.short	0x010a
        /*0a52*/ 	.byte	0xff
	.zero		1


	//   ....[148]....
        /*0a54*/ 	.word	0x00006f30
        /*0a58*/ 	.word	0x00000093
        /*0a5c*/ 	.word	0x000001d0
        /*0a60*/ 	.short	0x010a
        /*0a62*/ 	.byte	0xff
	.zero		1


	//   ....[149]....
        /*0a64*/ 	.word	0x00007070
        /*0a68*/ 	.word	0x00000003
        /*0a6c*/ 	.word	0x00000160
        /*0a70*/ 	.short	0x010a
        /*0a72*/ 	.byte	0xff
	.zero		1


	//   ....[150]....
        /*0a74*/ 	.word	0x000071b0
        /*0a78*/ 	.word	0x00000000
        /*0a7c*/ 	.word	0x00000000
        /*0a80*/ 	.short	0x0101
        /*0a82*/ 	.byte	0xff
	.zero		1


	//   ....[151]....
        /*0a84*/ 	.word	0x00007230
        /*0a88*/ 	.word	0x00000093
        /*0a8c*/ 	.word	0x000001d0
        /*0a90*/ 	.short	0x010a
        /*0a92*/ 	.byte	0xff
	.zero		1


	//   ....[152]....
        /*0a94*/ 	.word	0x000085c0
        /*0a98*/ 	.word	0x0000006b
        /*0a9c*/ 	.word	0x00000160
        /*0aa0*/ 	.short	0x010a
        /*0aa2*/ 	.byte	0xff
	.zero		1


	//   ....[153]....
        /*0aa4*/ 	.word	0x00008690
        /*0aa8*/ 	.word	0x0000006b
        /*0aac*/ 	.word	0x00000160
        /*0ab0*/ 	.short	0x010a
        /*0ab2*/ 	.byte	0xff
	.zero		1


	//   ....[154]....
        /*0ab4*/ 	.word	0x000087d0
        /*0ab8*/ 	.word	0x00000000
        /*0abc*/ 	.word	0x00000000
        /*0ac0*/ 	.short	0x0101
        /*0ac2*/ 	.byte	0xff
	.zero		1


	//   ....[155]....
        /*0ac4*/ 	.word	0x00009b60
        /*0ac8*/ 	.word	0x00000000
        /*0acc*/ 	.word	0x00000160
        /*0ad0*/ 	.short	0x010a
        /*0ad2*/ 	.byte	0xff
	.zero		1


	//   ....[156]....
        /*0ad4*/ 	.word	0x00009c30
        /*0ad8*/ 	.word	0x00000000
        /*0adc*/ 	.word	0x00000160
        /*0ae0*/ 	.short	0x010a
        /*0ae2*/ 	.byte	0xff
	.zero		1


	//   ....[157]....
        /*0ae4*/ 	.word	0x00009d70
        /*0ae8*/ 	.word	0x00000000
        /*0aec*/ 	.word	0x00000000
        /*0af0*/ 	.short	0x0101
        /*0af2*/ 	.byte	0xff
	.zero		1


	//   ....[158]....
        /*0af4*/ 	.word	0x0000b130
        /*0af8*/ 	.word	0x00000000
        /*0afc*/ 	.word	0x00000160
        /*0b00*/ 	.short	0x010a
        /*0b02*/ 	.byte	0xff
	.zero		1


	//   ....[159]....
        /*0b04*/ 	.word	0x0000b200
        /*0b08*/ 	.word	0x00000000
        /*0b0c*/ 	.word	0x00000160
        /*0b10*/ 	.short	0x010a
        /*0b12*/ 	.byte	0xff
	.zero		1


	//   ....[160]....
        /*0b14*/ 	.word	0x0000b340
        /*0b18*/ 	.word	0x00000000
        /*0b1c*/ 	.word	0x00000000
        /*0b20*/ 	.short	0x0101
        /*0b22*/ 	.byte	0xff
	.zero		1


	//   ....[161]....
        /*0b24*/ 	.word	0x0000b620
        /*0b28*/ 	.word	0x00000093
        /*0b2c*/ 	.word	0x00000000
        /*0b30*/ 	.short	0x0101
        /*0b32*/ 	.byte	0xff
	.zero		1


	//   ....[162]....
        /*0b34*/ 	.word	0x0000c8c0
        /*0b38*/ 	.word	0x00000003
        /*0b3c*/ 	.word	0x00000200
        /*0b40*/ 	.short	0x010a
        /*0b42*/ 	.byte	0xff
	.zero		1


	//   ....[163]....
        /*0b44*/ 	.word	0x0000c920
        /*0b48*/ 	.word	0x00000000
        /*0b4c*/ 	.word	0x000000b0
        /*0b50*/ 	.short	0x010a
        /*0b52*/ 	.byte	0xff
	.zero		1


	//   ....[164]....
        /*0b54*/ 	.word	0x0000c980
        /*0b58*/ 	.word	0x00000000
        /*0b5c*/ 	.word	0x000000b0
        /*0b60*/ 	.short	0x010a
        /*0b62*/ 	.byte	0xff
	.zero		1


	//   ....[165]....
        /*0b64*/ 	.word	0x0000c9d0
        /*0b68*/ 	.word	0x00000003
        /*0b6c*/ 	.word	0x000001b0
        /*0b70*/ 	.short	0x010a
        /*0b72*/ 	.byte	0xff
	.zero		1


	//   ....[166]....
        /*0b74*/ 	.word	0x0000ca30
        /*0b78*/ 	.word	0x00000000
        /*0b7c*/ 	.word	0x00000000
        /*0b80*/ 	.short	0x010a
        /*0b82*/ 	.byte	0xff
	.zero		1


	//   ....[167]....
        /*0b84*/ 	.word	0x0000ca90
        /*0b88*/ 	.word	0x00000000
        /*0b8c*/ 	.word	0x00000000
        /*0b90*/ 	.short	0x010a
        /*0b92*/ 	.byte	0xff
	.zero		1


	//   ....[168]....
        /*0b94*/ 	.word	0x0000caf0
        /*0b98*/ 	.word	0x00000000
        /*0b9c*/ 	.word	0x00000000
        /*0ba0*/ 	.short	0x010a
        /*0ba2*/ 	.byte	0xff
	.zero		1


	//   ....[169]....
        /*0ba4*/ 	.word	0x0000cb50
        /*0ba8*/ 	.word	0x00000000
        /*0bac*/ 	.word	0x00000000
        /*0bb0*/ 	.short	0x010a
        /*0bb2*/ 	.byte	0xff
	.zero		1


	//   ....[170]....
        /*0bb4*/ 	.word	0x0000cbb0
        /*0bb8*/ 	.word	0x00000000
        /*0bbc*/ 	.word	0x00000000
        /*0bc0*/ 	.short	0x010a
        /*0bc2*/ 	.byte	0xff
	.zero		1


	//   ....[171]....
        /*0bc4*/ 	.word	0x0000cc10
        /*0bc8*/ 	.word	0x00000000
        /*0bcc*/ 	.word	0x00000000
        /*0bd0*/ 	.short	0x010a
        /*0bd2*/ 	.byte	0xff
	.zero		1


	//   ....[172]....
        /*0bd4*/ 	.word	0x0000cc70
        /*0bd8*/ 	.word	0x00000000
        /*0bdc*/ 	.word	0x00000000
        /*0be0*/ 	.short	0x010a
        /*0be2*/ 	.byte	0xff
	.zero		1


	//   ....[173]....
        /*0be4*/ 	.word	0x0000ccd0
        /*0be8*/ 	.word	0x00000000
        /*0bec*/ 	.word	0x00000000
        /*0bf0*/ 	.short	0x010a
        /*0bf2*/ 	.byte	0xff
	.zero		1


	//   ....[174]....
        /*0bf4*/ 	.word	0x0000cd30
        /*0bf8*/ 	.word	0x00000000
        /*0bfc*/ 	.word	0x00000000
        /*0c00*/ 	.short	0x010a
        /*0c02*/ 	.byte	0xff
	.zero		1


	//   ....[175]....
        /*0c04*/ 	.word	0x0000cd90
        /*0c08*/ 	.word	0x00000000
        /*0c0c*/ 	.word	0x00000000
        /*0c10*/ 	.short	0x010a
        /*0c12*/ 	.byte	0xff
	.zero		1


	//   ....[176]....
        /*0c14*/ 	.word	0x0000cdf0
        /*0c18*/ 	.word	0x00000000
        /*0c1c*/ 	.word	0x00000000
        /*0c20*/ 	.short	0x010a
        /*0c22*/ 	.byte	0xff
	.zero		1


	//   ....[177]....
        /*0c24*/ 	.word	0x0000ce50
        /*0c28*/ 	.word	0x00000000
        /*0c2c*/ 	.word	0x00000000
        /*0c30*/ 	.short	0x010a
        /*0c32*/ 	.byte	0xff
	.zero		1


	//   ....[178]....
        /*0c34*/ 	.word	0x0000ceb0
        /*0c38*/ 	.word	0x00000000
        /*0c3c*/ 	.word	0x00000000
        /*0c40*/ 	.short	0x010a
        /*0c42*/ 	.byte	0xff
	.zero		1


	//   ....[179]....
        /*0c44*/ 	.word	0x0000cf10
        /*0c48*/ 	.word	0x00000000
        /*0c4c*/ 	.word	0x00000000
        /*0c50*/ 	.short	0x010a
        /*0c52*/ 	.byte	0xff
	.zero		1


	//   ....[180]....
        /*0c54*/ 	.word	0x0000cf70
        /*0c58*/ 	.word	0x00000000
        /*0c5c*/ 	.word	0x00000000
        /*0c60*/ 	.short	0x010a
        /*0c62*/ 	.byte	0xff
	.zero		1


	//   ....[181]....
        /*0c64*/ 	.word	0x0000cfd0
        /*0c68*/ 	.word	0x00000000
        /*0c6c*/ 	.word	0x00000000
        /*0c70*/ 	.short	0x010a
        /*0c72*/ 	.byte	0xff
	.zero		1


	//   ....[182]....
        /*0c74*/ 	.word	0x0000d030
        /*0c78*/ 	.word	0x00000000
        /*0c7c*/ 	.word	0x00000000
        /*0c80*/ 	.short	0x010a
        /*0c82*/ 	.byte	0xff
	.zero		1


	//   ....[183]....
        /*0c84*/ 	.word	0x0000d090
        /*0c88*/ 	.word	0x00000000
        /*0c8c*/ 	.word	0x00000000
        /*0c90*/ 	.short	0x010a
        /*0c92*/ 	.byte	0xff
	.zero		1


	//   ....[184]....
        /*0c94*/ 	.word	0x0000d0f0
        /*0c98*/ 	.word	0x00000000
        /*0c9c*/ 	.word	0x00000000
        /*0ca0*/ 	.short	0x010a
        /*0ca2*/ 	.byte	0xff
	.zero		1


	//   ....[185]....
        /*0ca4*/ 	.word	0x0000d150
        /*0ca8*/ 	.word	0x00000000
        /*0cac*/ 	.word	0x00000000
        /*0cb0*/ 	.short	0x010a
        /*0cb2*/ 	.byte	0xff
	.zero		1


	//   ....[186]....
        /*0cb4*/ 	.word	0x0000d1b0
        /*0cb8*/ 	.word	0x00000000
        /*0cbc*/ 	.word	0x00000000
        /*0cc0*/ 	.short	0x010a
        /*0cc2*/ 	.byte	0xff
	.zero		1


	//   ....[187]....
        /*0cc4*/ 	.word	0x0000d200
        /*0cc8*/ 	.word	0x00000002
        /*0ccc*/ 	.word	0x000001f0
        /*0cd0*/ 	.short	0x010a
        /*0cd2*/ 	.byte	0xff
	.zero		1


	//   ....[188]....
        /*0cd4*/ 	.word	0x0000d260
        /*0cd8*/ 	.word	0x00000002
        /*0cdc*/ 	.word	0x000001c0
        /*0ce0*/ 	.short	0x010a
        /*0ce2*/ 	.byte	0xff
	.zero		1


	//   ....[189]....
        /*0ce4*/ 	.word	0x0000d2b0
        /*0ce8*/ 	.word	0x00000002
        /*0cec*/ 	.word	0x000001b0
        /*0cf0*/ 	.short	0x010a
        /*0cf2*/ 	.byte	0xff
	.zero		1


	//   ....[190]....
        /*0cf4*/ 	.word	0x0000d310
        /*0cf8*/ 	.word	0x00000000
        /*0cfc*/ 	.word	0x000001c0
        /*0d00*/ 	.short	0x010a
        /*0d02*/ 	.byte	0xff
	.zero		1


	//   ....[191]....
        /*0d04*/ 	.word	0x0000d370
        /*0d08*/ 	.word	0x00000000
        /*0d0c*/ 	.word	0x00000008
        /*0d10*/ 	.short	0x010a
        /*0d12*/ 	.byte	0xff
	.zero		1


	//   ....[192]....
        /*0d14*/ 	.word	0x0000d460
        /*0d18*/ 	.word	0x00000000
        /*0d1c*/ 	.word	0x00000008
        /*0d20*/ 	.short	0x010a
        /*0d22*/ 	.byte	0xff
	.zero		1


	//   ....[193]....
        /*0d24*/ 	.word	0x0000d4b0
        /*0d28*/ 	.word	0x00000000
        /*0d2c*/ 	.word	0x000001b0
        /*0d30*/ 	.short	0x010a
        /*0d32*/ 	.byte	0xff
	.zero		1


	//   ....[194]....
        /*0d34*/ 	.word	0x0000d510
        /*0d38*/ 	.word	0x00000000
        /*0d3c*/ 	.word	0x000001e0
        /*0d40*/ 	.short	0x010a
        /*0d42*/ 	.byte	0xff
	.zero		1


	//   ....[195]....
        /*0d44*/ 	.word	0x0000d570
        /*0d48*/ 	.word	0x00000000
        /*0d4c*/ 	.word	0x00000000
        /*0d50*/ 	.short	0x010a
        /*0d52*/ 	.byte	0xff
	.zero		1


	//   ....[196]....
        /*0d54*/ 	.word	0x0000d5d0
        /*0d58*/ 	.word	0x00000000
        /*0d5c*/ 	.word	0x00000000
        /*0d60*/ 	.short	0x010a
        /*0d62*/ 	.byte	0xff
	.zero		1


	//   ....[197]....
        /*0d64*/ 	.word	0x0000d630
        /*0d68*/ 	.word	0x00000000
        /*0d6c*/ 	.word	0x00000210
        /*0d70*/ 	.short	0x010a
        /*0d72*/ 	.byte	0xff
	.zero		1


	//   ....[198]....
        /*0d74*/ 	.word	0x0000d680
        /*0d78*/ 	.word	0x0000000c
        /*0d7c*/ 	.word	0x000001b0
        /*0d80*/ 	.short	0x010a
        /*0d82*/ 	.byte	0xff
	.zero		1


	//   ....[199]....
        /*0d84*/ 	.word	0x0000d6e0
        /*0d88*/ 	.word	0x00000000
        /*0d8c*/ 	.word	0x000001a8
        /*0d90*/ 	.short	0x010a
        /*0d92*/ 	.byte	0xff
	.zero		1


	//   ....[200]....
        /*0d94*/ 	.word	0x0000d740
        /*0d98*/ 	.word	0x00000000
        /*0d9c*/ 	.word	0x00000180
        /*0da0*/ 	.short	0x010a
        /*0da2*/ 	.byte	0xff
	.zero		1


	//   ....[201]....
        /*0da4*/ 	.word	0x0000d7a0
        /*0da8*/ 	.word	0x00000000
        /*0dac*/ 	.word	0x00000188
        /*0db0*/ 	.short	0x010a
        /*0db2*/ 	.byte	0xff
	.zero		1


	//   ....[202]....
        /*0db4*/ 	.word	0x0000d800
        /*0db8*/ 	.word	0x00000000
        /*0dbc*/ 	.word	0x00000190
        /*0dc0*/ 	.short	0x010a
        /*0dc2*/ 	.byte	0xff
	.zero		1


	//   ....[203]....
        /*0dc4*/ 	.word	0x0000d860
        /*0dc8*/ 	.word	0x00000000
        /*0dcc*/ 	.word	0x00000198
        /*0dd0*/ 	.short	0x010a
        /*0dd2*/ 	.byte	0xff
	.zero		1


	//   ....[204]....
        /*0dd4*/ 	.word	0x0000d8c0
        /*0dd8*/ 	.word	0x00000000
        /*0ddc*/ 	.word	0x00000180
        /*0de0*/ 	.short	0x010a
        /*0de2*/ 	.byte	0xff
	.zero		1


	//   ....[205]....
        /*0de4*/ 	.word	0x0000d920
        /*0de8*/ 	.word	0x00000000
        /*0dec*/ 	.word	0x00000188
        /*0df0*/ 	.short	0x010a
        /*0df2*/ 	.byte	0xff
	.zero		1


	//   ....[206]....
        /*0df4*/ 	.word	0x0000d980
        /*0df8*/ 	.word	0x00000000
        /*0dfc*/ 	.word	0x00000190
        /*0e00*/ 	.short	0x010a
        /*0e02*/ 	.byte	0xff
	.zero		1


	//   ....[207]....
        /*0e04*/ 	.word	0x0000d9d0
        /*0e08*/ 	.word	0x00000003
        /*0e0c*/ 	.word	0x000001b0
        /*0e10*/ 	.short	0x010a
        /*0e12*/ 	.byte	0xff
	.zero		1


	//   ....[208]....
        /*0e14*/ 	.word	0x0000da20
        /*0e18*/ 	.word	0x00000003
        /*0e1c*/ 	.word	0x00000160
        /*0e20*/ 	.short	0x010a
        /*0e22*/ 	.byte	0xff
	.zero		1


	//   ....[209]....
        /*0e24*/ 	.word	0x0000da70
        /*0e28*/ 	.word	0x00000093
        /*0e2c*/ 	.word	0x000001d0
        /*0e30*/ 	.short	0x010a
        /*0e32*/ 	.byte	0xff
	.zero		1


	//   ....[210]....
        /*0e34*/ 	.word	0x0000dac0
        /*0e38*/ 	.word	0x0000006b
        /*0e3c*/ 	.word	0x00000160
        /*0e40*/ 	.short	0x010a
        /*0e42*/ 	.byte	0xff
	.zero		1


	//   ....[211]....
        /*0e44*/ 	.word	0x0000db10
        /*0e48*/ 	.word	0x00000000
        /*0e4c*/ 	.word	0x00000160
        /*0e50*/ 	.short	0x010a
        /*0e52*/ 	.byte	0xff
	.zero		1


	//   ....[212]....
        /*0e54*/ 	.word	0x0000db60
        /*0e58*/ 	.word	0x00000000
        /*0e5c*/ 	.word	0x00000160
        /*0e60*/ 	.short	0x010a
        /*0e62*/ 	.byte	0xff
	.zero		1


	//----- nvinfo : EIATTR_NUM_MBARRIERS
	.align		4
.L_48:
        /*0e64*/ 	.byte	0x03, 0x38
        /*0e66*/ 	.short	0x0043


	//----- nvinfo : EIATTR_EXIT_INSTR_OFFSETS
	.align		4
        /*0e68*/ 	.byte	0x04, 0x1c
        /*0e6a*/ 	.short	(.L_50 - .L_49)


	//   ....[0]....
.L_49:
        /*0e6c*/ 	.word	0x000037b0


	//   ....[1]....
        /*0e70*/ 	.word	0x00003ca0


	//   ....[2]....
        /*0e74*/ 	.word	0x00003d00


	//   ....[3]....
        /*0e78*/ 	.word	0x00004e10


	//   ....[4]....
        /*0e7c*/ 	.word	0x00005f70


	//   ....[5]....
        /*0e80*/ 	.word	0x00005fb0


	//   ....[6]....
        /*0e84*/ 	.word	0x0000c8b0


	//----- nvinfo : EIATTR_MAX_THREADS
	.align		4
.L_50:
        /*0e88*/ 	.byte	0x04, 0x05
        /*0e8a*/ 	.short	(.L_52 - .L_51)
.L_51:
        /*0e8c*/ 	.word	0x00000100
        /*0e90*/ 	.word	0x00000001
        /*0e94*/ 	.word	0x00000001


	//----- nvinfo : EIATTR_CRS_STACK_SIZE
	.align		4
.L_52:
        /*0e98*/ 	.byte	0x04, 0x1e
        /*0e9a*/ 	.short	(.L_54 - .L_53)
.L_53:
        /*0e9c*/ 	.word	0x00000000


	//----- nvinfo : EIATTR_CBANK_PARAM_SIZE
	.align		4
.L_54:
        /*0ea0*/ 	.byte	0x03, 0x19
        /*0ea2*/ 	.short	0x0800


	//----- nvinfo : EIATTR_PARAM_CBANK
	.align		4
        /*0ea4*/ 	.byte	0x04, 0x0a
        /*0ea6*/ 	.short	(.L_56 - .L_55)
	.align		4
.L_55:
        /*0ea8*/ 	.word	index@(.nv.constant0._ZN7cutlass13device_kernelINS_4gemm6kernel13GemmUniversalIN4cute5tupleIJiiiiEEENS1_10collective13CollectiveMmaINS1_35MainloopSm100TmaUmmaWarpSpecializedILi22ELi2ELi2ENS5_IJNS4_1CILi2EEENSA_ILi4EEENSA_ILi1EEEEEEEENS5_IJNSA_ILi256EEESG_NSA_ILi32EEEEEEaNS5_IJlSD_lEEEaSJ_NS4_8TiledMMAINS4_8MMA_AtomIJNS4_21SM100_MMA_S8_2x1SM_SSIaaiLi256ELi256ELNS4_4UMMA5MajorE0ELSO_0ELNSN_8SaturateE0EEEEEENS4_6LayoutINS5_IJSD_SD_SD_EEENS5_IJNSA_ILi0EEESU_SU_EEEEENS5_IJNS4_10UnderscoreESX_SX_EEEEENS4_28SM100_TMA_2SM_LOAD_MULTICASTENS4_14ComposedLayoutINS4_7SwizzleILi1ELi4ELi3EEENS4_18smem_ptr_flag_bitsILi8EEENSS_INS5_IJNSA_ILi8EEESH_EEENS5_IJSH_SD_EEEEEEEvNS4_8identityENS4_18SM100_TMA_2SM_LOADES1A_vS1B_EENS_8epilogue10collective18CollectiveEpilogueINS1E_23Sm100TmaWarpSpecializedILi4ELi2ELi64ELb0ELb0EEEJNS5_IJNSA_ILi128EEESG_SH_EEENS5_IJNSS_IS1J_SD_EENSS_INSA_ILi64EEESD_EEEEEaSJ_aSJ_NS1E_6fusion15FusionCallbacksIS1I_NS1P_17LinearCombinationIaiaiLNS_15FloatRoundStyleE2EEES1K_S1O_JEEENS4_5SM1004TMEM4LOAD26SM100_TMEM_LOAD_32dp32b64xENS4_13SM90_TMA_LOADENS11_INS12_ILi2ELi4ELi3EEES15_NSS_INS5_IJS16_S1M_EEENS5_IJS1M_SD_EEEEEEENS4_39AutoVectorizingCopyWithAssumedAlignmentILi128EEENS4_14SM90_TMA_STOREES24_S26_S26_EEEvvEEEEvNT_6ParamsE)
        /*0eac*/ 	.short	0x0380
        /*0eae*/ 	.short	0x0800


	//----- nvinfo : EIATTR_SW_WAR
	.align		4
.L_56:
        /*0eb0*/ 	.byte	0x04, 0x36
        /*0eb2*/ 	.short	(.L_58 - .L_57)
.L_57:
        /*0eb4*/ 	.word	0x00000008
.L_58:


//--------------------- .nv.callgraph             --------------------------
	.section	.nv.callgraph,"",@"SHT_CUDA_CALLGRAPH"
	.align	4
	.sectionentsize	8
	.align		4
        /*0000*/ 	.word	0x00000000
	.align		4
        /*0004*/ 	.word	0xffffffff
	.align		4
        /*0008*/ 	.word	index@(_ZN7cutlass13device_kernelINS_4gemm6kernel13GemmUniversalIN4cute5tupleIJiiiiEEENS1_10collective13CollectiveMmaINS1_35MainloopSm100TmaUmmaWarpSpecializedILi22ELi2ELi2ENS5_IJNS4_1CILi2EEENSA_ILi4EEENSA_ILi1EEEEEEEENS5_IJNSA_ILi256EEESG_NSA_ILi32EEEEEEaNS5_IJlSD_lEEEaSJ_NS4_8TiledMMAINS4_8MMA_AtomIJNS4_21SM100_MMA_S8_2x1SM_SSIaaiLi256ELi256ELNS4_4UMMA5MajorE0ELSO_0ELNSN_8SaturateE0EEEEEENS4_6LayoutINS5_IJSD_SD_SD_EEENS5_IJNSA_ILi0EEESU_SU_EEEEENS5_IJNS4_10UnderscoreESX_SX_EEEEENS4_28SM100_TMA_2SM_LOAD_MULTICASTENS4_14ComposedLayoutINS4_7SwizzleILi1ELi4ELi3EEENS4_18smem_ptr_flag_bitsILi8EEENSS_INS5_IJNSA_ILi8EEESH_EEENS5_IJSH_SD_EEEEEEEvNS4_8identityENS4_18SM100_TMA_2SM_LOADES1A_vS1B_EENS_8epilogue10collective18CollectiveEpilogueINS1E_23Sm100TmaWarpSpecializedILi4ELi2ELi64ELb0ELb0EEEJNS5_IJNSA_ILi128EEESG_SH_EEENS5_IJNSS_IS1J_SD_EENSS_INSA_ILi64EEESD_EEEEEaSJ_aSJ_NS1E_6fusion15FusionCallbacksIS1I_NS1P_17LinearCombinationIaiaiLNS_15FloatRoundStyleE2EEES1K_S1O_JEEENS4_5SM1004TMEM4LOAD26SM100_TMEM_LOAD_32dp32b64xENS4_13SM90_TMA_LOADENS11_INS12_ILi2ELi4ELi3EEES15_NSS_INS5_IJS16_S1M_EEENS5_IJS1M_SD_EEEEEEENS4_39AutoVectorizingCopyWithAssumedAlignmentILi128EEENS4_14SM90_TMA_STOREES24_S26_S26_EEEvvEEEEvNT_6ParamsE)
	.align		4
        /*000c*/ 	.word	index@(__assertfail)
	.align		4
        /*0010*/ 	.word	0x00000000
	.align		4
        /*0014*/ 	.word	0xfffffffe
	.align		4
        /*0018*/ 	.word	0x00000000
	.align		4
        /*001c*/ 	.word	0xfffffffd
	.align		4
        /*0020*/ 	.word	0x00000000
	.align		4
        /*0024*/ 	.word	0xfffffffc


//--------------------- .nv.constant4             --------------------------
	.section	.nv.constant4,"a",@progbits
	.align	8
	.align		8
.nv.constant4:
        /*0000*/ 	.dword	__assertfail
	.align		8
        /*0008*/ 	.dword	__unnamed_1
	.align		8
        /*0010*/ 	.dword	__unnamed_2
	.align		8
        /*0018*/ 	.dword	__unnamed_3
	.align		8
        /*0020*/ 	.dword	_ZN40_INTERNAL_34eacf43_4_k_cu_cc3863c7_277484cuda3std3__45__cpo5beginE
	.align		8
        /*0028*/ 	.dword	_ZN40_INTERNAL_34eacf43_4_k_cu_cc3863c7_277484cuda3std3__45__cpo3endE
	.align		8
        /*0030*/ 	.dword	_ZN40_INTERNAL_34eacf43_4_k_cu_cc3863c7_277484cuda3std3__45__cpo6cbeginE
	.align		8
        /*0038*/ 	.dword	_ZN40_INTERNAL_34eacf43_4_k_cu_cc3863c7_277484cuda3std3__45__cpo4cendE
	.align		8
        /*0040*/ 	.dword	_ZN40_INTERNAL_34eacf43_4_k_cu_cc3863c7_277484cuda3std3__442_GLOBAL__N__34eacf43_4_k_cu_cc3863c7_277486ignoreE
	.align		8
        /*0048*/ 	.dword	_ZN40_INTERNAL_34eacf43_4_k_cu_cc3863c7_277484cuda3std3__419piecewise_constructE
	.align		8
        /*0050*/ 	.dword	_ZN40_INTERNAL_34eacf43_4_k_cu_cc3863c7_277484cuda3std3__48in_placeE
	.align		8
        /*0058*/ 	.dword	_ZN40_INTERNAL_34eacf43_4_k_cu_cc3863c7_277484cuda3std6ranges3__45__cpo4swapE
	.align		8
        /*0060*/ 	.dword	_ZN40_INTERNAL_34eacf43_4_k_cu_cc3863c7_277484cuda3std6ranges3__45__cpo9iter_moveE
	.align		8
        /*0068*/ 	.dword	_ZN40_INTERNAL_34eacf43_4_k_cu_cc3863c7_277484cute7productE
	.align		8
        /*0070*/ 	.dword	_ZN40_INTERNAL_34eacf43_4_k_cu_cc3863c7_277484cute1_E
	.align		8
        /*0078*/ 	.dword	$str$25
	.align		8
        /*0080*/ 	.dword	$str$26
	.align		8
        /*0088*/ 	.dword	$str$27
	.align		8
        /*0090*/ 	.dword	$str$28


//--------------------- .text._ZN7cutlass13device_kernelINS_4gemm6kernel13GemmUniversalIN4cute5tupleIJiiiiEEENS1_10collective13CollectiveMmaINS1_35MainloopSm100TmaUmmaWarpSpecializedILi22ELi2ELi2ENS5_IJNS4_1CILi2EEENSA_ILi4EEENSA_ILi1EEEEEEEENS5_IJNSA_ILi256EEESG_NSA_ILi32EEEEEEaNS5_IJlSD_lEEEaSJ_NS4_8TiledMMAINS4_8MMA_AtomIJNS4_21SM100_MMA_S8_2x1SM_SSIaaiLi256ELi256ELNS4_4UMMA5MajorE0ELSO_0ELNSN_8SaturateE0EEEEEENS4_6LayoutINS5_IJSD_SD_SD_EEENS5_IJNSA_ILi0EEESU_SU_EEEEENS5_IJNS4_10UnderscoreESX_SX_EEEEENS4_28SM100_TMA_2SM_LOAD_MULTICASTENS4_14ComposedLayoutINS4_7SwizzleILi1ELi4ELi3EEENS4_18smem_ptr_flag_bitsILi8EEENSS_INS5_IJNSA_ILi8EEESH_EEENS5_IJSH_SD_EEEEEEEvNS4_8identityENS4_18SM100_TMA_2SM_LOADES1A_vS1B_EENS_8epilogue10collective18CollectiveEpilogueINS1E_23Sm100TmaWarpSpecializedILi4ELi2ELi64ELb0ELb0EEEJNS5_IJNSA_ILi128EEESG_SH_EEENS5_IJNSS_IS1J_SD_EENSS_INSA_ILi64EEESD_EEEEEaSJ_aSJ_NS1E_6fusion15FusionCallbacksIS1I_NS1P_17LinearCombinationIaiaiLNS_15FloatRoundStyleE2EEES1K_S1O_JEEENS4_5SM1004TMEM4LOAD26SM100_TMEM_LOAD_32dp32b64xENS4_13SM90_TMA_LOADENS11_INS12_ILi2ELi4ELi3EEES15_NSS_INS5_IJS16_S1M_EEENS5_IJS1M_SD_EEEEEEENS4_39AutoVectorizingCopyWithAssumedAlignmentILi128EEENS4_14SM90_TMA_STOREES24_S26_S26_EEEvvEEEEvNT_6ParamsE --------------------------
	.section	.text._ZN7cutlass13device_kernelINS_4gemm6kernel13GemmUniversalIN4cute5tupleIJiiiiEEENS1_10collective13CollectiveMmaINS1_35MainloopSm100TmaUmmaWarpSpecializedILi22ELi2ELi2ENS5_IJNS4_1CILi2EEENSA_ILi4EEENSA_ILi1EEEEEEEENS5_IJNSA_ILi256EEESG_NSA_ILi32EEEEEEaNS5_IJlSD_lEEEaSJ_NS4_8TiledMMAINS4_8MMA_AtomIJNS4_21SM100_MMA_S8_2x1SM_SSIaaiLi256ELi256ELNS4_4UMMA5MajorE0ELSO_0ELNSN_8SaturateE0EEEEEENS4_6LayoutINS5_IJSD_SD_SD_EEENS5_IJNSA_ILi0EEESU_SU_EEEEENS5_IJNS4_10UnderscoreESX_SX_EEEEENS4_28SM100_TMA_2SM_LOAD_MULTICASTENS4_14ComposedLayoutINS4_7SwizzleILi1ELi4ELi3EEENS4_18smem_ptr_flag_bitsILi8EEENSS_INS5_IJNSA_ILi8EEESH_EEENS5_IJSH_SD_EEEEEEEvNS4_8identityENS4_18SM100_TMA_2SM_LOADES1A_vS1B_EENS_8epilogue10collective18CollectiveEpilogueINS1E_23Sm100TmaWarpSpecializedILi4ELi2ELi64ELb0ELb0EEEJNS5_IJNSA_ILi128EEESG_SH_EEENS5_IJNSS_IS1J_SD_EENSS_INSA_ILi64EEESD_EEEEEaSJ_aSJ_NS1E_6fusion15FusionCallbacksIS1I_NS1P_17LinearCombinationIaiaiLNS_15FloatRoundStyleE2EEES1K_S1O_JEEENS4_5SM1004TMEM4LOAD26SM100_TMEM_LOAD_32dp32b64xENS4_13SM90_TMA_LOADENS11_INS12_ILi2ELi4ELi3EEES15_NSS_INS5_IJS16_S1M_EEENS5_IJS1M_SD_EEEEEEENS4_39AutoVectorizingCopyWithAssumedAlignmentILi128EEENS4_14SM90_TMA_STOREES24_S26_S26_EEEvvEEEEvNT_6ParamsE,"ax",@progbits
	.align	128
.text._ZN7cutlass13device_kernelINS_4gemm6kernel13GemmUniversalIN4cute5tupleIJiiiiEEENS1_10collective13CollectiveMmaINS1_35MainloopSm100TmaUmmaWarpSpecializedILi22ELi2ELi2ENS5_IJNS4_1CILi2EEENSA_ILi4EEENSA_ILi1EEEEEEEENS5_IJNSA_ILi256EEESG_NSA_ILi32EEEEEEaNS5_IJlSD_lEEEaSJ_NS4_8TiledMMAINS4_8MMA_AtomIJNS4_21SM100_MMA_S8_2x1SM_SSIaaiLi256ELi256ELNS4_4UMMA5MajorE0ELSO_0ELNSN_8SaturateE0EEEEEENS4_6LayoutINS5_IJSD_SD_SD_EEENS5_IJNSA_ILi0EEESU_SU_EEEEENS5_IJNS4_10UnderscoreESX_SX_EEEEENS4_28SM100_TMA_2SM_LOAD_MULTICASTENS4_14ComposedLayoutINS4_7SwizzleILi1ELi4ELi3EEENS4_18smem_ptr_flag_bitsILi8EEENSS_INS5_IJNSA_ILi8EEESH_EEENS5_IJSH_SD_EEEEEEEvNS4_8identityENS4_18SM100_TMA_2SM_LOADES1A_vS1B_EENS_8epilogue10collective18CollectiveEpilogueINS1E_23Sm100TmaWarpSpecializedILi4ELi2ELi64ELb0ELb0EEEJNS5_IJNSA_ILi128EEESG_SH_EEENS5_IJNSS_IS1J_SD_EENSS_INSA_ILi64EEESD_EEEEEaSJ_aSJ_NS1E_6fusion15FusionCallbacksIS1I_NS1P_17LinearCombinationIaiaiLNS_15FloatRoundStyleE2EEES1K_S1O_JEEENS4_5SM1004TMEM4LOAD26SM100_TMEM_LOAD_32dp32b64xENS4_13SM90_TMA_LOADENS11_INS12_ILi2ELi4ELi3EEES15_NSS_INS5_IJS16_S1M_EEENS5_IJS1M_SD_EEEEEEENS4_39AutoVectorizingCopyWithAssumedAlignmentILi128EEENS4_14SM90_TMA_STOREES24_S26_S26_EEEvvEEEEvNT_6ParamsE:
        .type           _ZN7cutlass13device_kernelINS_4gemm6kernel13GemmUniversalIN4cute5tupleIJiiiiEEENS1_10collective13CollectiveMmaINS1_35MainloopSm100TmaUmmaWarpSpecializedILi22ELi2ELi2ENS5_IJNS4_1CILi2EEENSA_ILi4EEENSA_ILi1EEEEEEEENS5_IJNSA_ILi256EEESG_NSA_ILi32EEEEEEaNS5_IJlSD_lEEEaSJ_NS4_8TiledMMAINS4_8MMA_AtomIJNS4_21SM100_MMA_S8_2x1SM_SSIaaiLi256ELi256ELNS4_4UMMA5MajorE0ELSO_0ELNSN_8SaturateE0EEEEEENS4_6LayoutINS5_IJSD_SD_SD_EEENS5_IJNSA_ILi0EEESU_SU_EEEEENS5_IJNS4_10UnderscoreESX_SX_EEEEENS4_28SM100_TMA_2SM_LOAD_MULTICASTENS4_14ComposedLayoutINS4_7SwizzleILi1ELi4ELi3EEENS4_18smem_ptr_flag_bitsILi8EEENSS_INS5_IJNSA_ILi8EEESH_EEENS5_IJSH_SD_EEEEEEEvNS4_8identityENS4_18SM100_TMA_2SM_LOADES1A_vS1B_EENS_8epilogue10collective18CollectiveEpilogueINS1E_23Sm100TmaWarpSpecializedILi4ELi2ELi64ELb0ELb0EEEJNS5_IJNSA_ILi128EEESG_SH_EEENS5_IJNSS_IS1J_SD_EENSS_INSA_ILi64EEESD_EEEEEaSJ_aSJ_NS1E_6fusion15FusionCallbacksIS1I_NS1P_17LinearCombinationIaiaiLNS_15FloatRoundStyleE2EEES1K_S1O_JEEENS4_5SM1004TMEM4LOAD26SM100_TMEM_LOAD_32dp32b64xENS4_13SM90_TMA_LOADENS11_INS12_ILi2ELi4ELi3EEES15_NSS_INS5_IJS16_S1M_EEENS5_IJS1M_SD_EEEEEEENS4_39AutoVectorizingCopyWithAssumedAlignmentILi128EEENS4_14SM90_TMA_STOREES24_S26_S26_EEEvvEEEEvNT_6ParamsE,@function
        .size           _ZN7cutlass13device_kernelINS_4gemm6kernel13GemmUniversalIN4cute5tupleIJiiiiEEENS1_10collective13CollectiveMmaINS1_35MainloopSm100TmaUmmaWarpSpecializedILi22ELi2ELi2ENS5_IJNS4_1CILi2EEENSA_ILi4EEENSA_ILi1EEEEEEEENS5_IJNSA_ILi256EEESG_NSA_ILi32EEEEEEaNS5_IJlSD_lEEEaSJ_NS4_8TiledMMAINS4_8MMA_AtomIJNS4_21SM100_MMA_S8_2x1SM_SSIaaiLi256ELi256ELNS4_4UMMA5MajorE0ELSO_0ELNSN_8SaturateE0EEEEEENS4_6LayoutINS5_IJSD_SD_SD_EEENS5_IJNSA_ILi0EEESU_SU_EEEEENS5_IJNS4_10UnderscoreESX_SX_EEEEENS4_28SM100_TMA_2SM_LOAD_MULTICASTENS4_14ComposedLayoutINS4_7SwizzleILi1ELi4ELi3EEENS4_18smem_ptr_flag_bitsILi8EEENSS_INS5_IJNSA_ILi8EEESH_EEENS5_IJSH_SD_EEEEEEEvNS4_8identityENS4_18SM100_TMA_2SM_LOADES1A_vS1B_EENS_8epilogue10collective18CollectiveEpilogueINS1E_23Sm100TmaWarpSpecializedILi4ELi2ELi64ELb0ELb0EEEJNS5_IJNSA_ILi128EEESG_SH_EEENS5_IJNSS_IS1J_SD_EENSS_INSA_ILi64EEESD_EEEEEaSJ_aSJ_NS1E_6fusion15FusionCallbacksIS1I_NS1P_17LinearCombinationIaiaiLNS_15FloatRoundStyleE2EEES1K_S1O_JEEENS4_5SM1004TMEM4LOAD26SM100_TMEM_LOAD_32dp32b64xENS4_13SM90_TMA_LOADENS11_INS12_ILi2ELi4ELi3EEES15_NSS_INS5_IJS16_S1M_EEENS5_IJS1M_SD_EEEEEEENS4_39AutoVectorizingCopyWithAssumedAlignmentILi128EEENS4_14SM90_TMA_STOREES24_S26_S26_EEEvvEEEEvNT_6ParamsE,(.L_x_240 - _ZN7cutlass13device_kernelINS_4gemm6kernel13GemmUniversalIN4cute5tupleIJiiiiEEENS1_10collective13CollectiveMmaINS1_35MainloopSm100TmaUmmaWarpSpecializedILi22ELi2ELi2ENS5_IJNS4_1CILi2EEENSA_ILi4EEENSA_ILi1EEEEEEEENS5_IJNSA_ILi256EEESG_NSA_ILi32EEEEEEaNS5_IJlSD_lEEEaSJ_NS4_8TiledMMAINS4_8MMA_AtomIJNS4_21SM100_MMA_S8_2x1SM_SSIaaiLi256ELi256ELNS4_4UMMA5MajorE0ELSO_0ELNSN_8SaturateE0EEEEEENS4_6LayoutINS5_IJSD_SD_SD_EEENS5_IJNSA_ILi0EEESU_SU_EEEEENS5_IJNS4_10UnderscoreESX_SX_EEEEENS4_28SM100_TMA_2SM_LOAD_MULTICASTENS4_14ComposedLayoutINS4_7SwizzleILi1ELi4ELi3EEENS4_18smem_ptr_flag_bitsILi8EEENSS_INS5_IJNSA_ILi8EEESH_EEENS5_IJSH_SD_EEEEEEEvNS4_8identityENS4_18SM100_TMA_2SM_LOADES1A_vS1B_EENS_8epilogue10collective18CollectiveEpilogueINS1E_23Sm100TmaWarpSpecializedILi4ELi2ELi64ELb0ELb0EEEJNS5_IJNSA_ILi128EEESG_SH_EEENS5_IJNSS_IS1J_SD_EENSS_INSA_ILi64EEESD_EEEEEaSJ_aSJ_NS1E_6fusion15FusionCallbacksIS1I_NS1P_17LinearCombinationIaiaiLNS_15FloatRoundStyleE2EEES1K_S1O_JEEENS4_5SM1004TMEM4LOAD26SM100_TMEM_LOAD_32dp32b64xENS4_13SM90_TMA_LOADENS11_INS12_ILi2ELi4ELi3EEES15_NSS_INS5_IJS16_S1M_EEENS5_IJS1M_SD_EEEEEEENS4_39AutoVectorizingCopyWithAssumedAlignmentILi128EEENS4_14SM90_TMA_STOREES24_S26_S26_EEEvvEEEEvNT_6ParamsE)
        .other          _ZN7cutlass13device_kernelINS_4gemm6kernel13GemmUniversalIN4cute5tupleIJiiiiEEENS1_10collective13CollectiveMmaINS1_35MainloopSm100TmaUmmaWarpSpecializedILi22ELi2ELi2ENS5_IJNS4_1CILi2EEENSA_ILi4EEENSA_ILi1EEEEEEEENS5_IJNSA_ILi256EEESG_NSA_ILi32EEEEEEaNS5_IJlSD_lEEEaSJ_NS4_8TiledMMAINS4_8MMA_AtomIJNS4_21SM100_MMA_S8_2x1SM_SSIaaiLi256ELi256ELNS4_4UMMA5MajorE0ELSO_0ELNSN_8SaturateE0EEEEEENS4_6LayoutINS5_IJSD_SD_SD_EEENS5_IJNSA_ILi0EEESU_SU_EEEEENS5_IJNS4_10UnderscoreESX_SX_EEEEENS4_28SM100_TMA_2SM_LOAD_MULTICASTENS4_14ComposedLayoutINS4_7SwizzleILi1ELi4ELi3EEENS4_18smem_ptr_flag_bitsILi8EEENSS_INS5_IJNSA_ILi8EEESH_EEENS5_IJSH_SD_EEEEEEEvNS4_8identityENS4_18SM100_TMA_2SM_LOADES1A_vS1B_EENS_8epilogue10collective18CollectiveEpilogueINS1E_23Sm100TmaWarpSpecializedILi4ELi2ELi64ELb0ELb0EEEJNS5_IJNSA_ILi128EEESG_SH_EEENS5_IJNSS_IS1J_SD_EENSS_INSA_ILi64EEESD_EEEEEaSJ_aSJ_NS1E_6fusion15FusionCallbacksIS1I_NS1P_17LinearCombinationIaiaiLNS_15FloatRoundStyleE2EEES1K_S1O_JEEENS4_5SM1004TMEM4LOAD26SM100_TMEM_LOAD_32dp32b64xENS4_13SM90_TMA_LOADENS11_INS12_ILi2ELi4ELi3EEES15_NSS_INS5_IJS16_S1M_EEENS5_IJS1M_SD_EEEEEEENS4_39AutoVectorizingCopyWithAssumedAlignmentILi128EEENS4_14SM90_TMA_STOREES24_S26_S26_EEEvvEEEEvNT_6ParamsE,@"STO_CUDA_ENTRY STV_DEFAULT"
_ZN7cutlass13device_kernelINS_4gemm6kernel13GemmUniversalIN4cute5tupleIJiiiiEEENS1_10collective13CollectiveMmaINS1_35MainloopSm100TmaUmmaWarpSpecializedILi22ELi2ELi2ENS5_IJNS4_1CILi2EEENSA_ILi4EEENSA_ILi1EEEEEEEENS5_IJNSA_ILi256EEESG_NSA_ILi32EEEEEEaNS5_IJlSD_lEEEaSJ_NS4_8TiledMMAINS4_8MMA_AtomIJNS4_21SM100_MMA_S8_2x1SM_SSIaaiLi256ELi256ELNS4_4UMMA5MajorE0ELSO_0ELNSN_8SaturateE0EEEEEENS4_6LayoutINS5_IJSD_SD_SD_EEENS5_IJNSA_ILi0EEESU_SU_EEEEENS5_IJNS4_10UnderscoreESX_SX_EEEEENS4_28SM100_TMA_2SM_LOAD_MULTICASTENS4_14ComposedLayoutINS4_7SwizzleILi1ELi4ELi3EEENS4_18smem_ptr_flag_bitsILi8EEENSS_INS5_IJNSA_ILi8EEESH_EEENS5_IJSH_SD_EEEEEEEvNS4_8identityENS4_18SM100_TMA_2SM_LOADES1A_vS1B_EENS_8epilogue10collective18CollectiveEpilogueINS1E_23Sm100TmaWarpSpecializedILi4ELi2ELi64ELb0ELb0EEEJNS5_IJNSA_ILi128EEESG_SH_EEENS5_IJNSS_IS1J_SD_EENSS_INSA_ILi64EEESD_EEEEEaSJ_aSJ_NS1E_6fusion15FusionCallbacksIS1I_NS1P_17LinearCombinationIaiaiLNS_15FloatRoundStyleE2EEES1K_S1O_JEEENS4_5SM1004TMEM4LOAD26SM100_TMEM_LOAD_32dp32b64xENS4_13SM90_TMA_LOADENS11_INS12_ILi2ELi4ELi3EEES15_NSS_INS5_IJS16_S1M_EEENS5_IJS1M_SD_EEEEEEENS4_39AutoVectorizingCopyWithAssumedAlignmentILi128EEENS4_14SM90_TMA_STOREES24_S26_S26_EEEvvEEEEvNT_6ParamsE:
[----:B------:R-:W1:Y:S01]  /*0000*/  LDC R1, c[0x0][0x37c] ;  /* 0x0000df00ff017b82 */ /* 0x000e620000000800 */
[----:B------:R-:W2:Y:S01]  /*0010*/  S2R R157, SR_TID.X ;  /* 0x00000000009d7919 */ /* 0x000ea20000002100 */
[----:B------:R-:W3:Y:S06]  /*0020*/  LDCU.64 UR8, c[0x0][0x890] ;  /* 0x00011200ff0877ac */ /* 0x000eec0008000a00 */
[----:B------:R-:W4:Y:S01]  /*0030*/  S2UR UR45, SR_CgaCtaId ;  /* 0x00000000002d79c3 */ /* 0x000f220000008800 */
[----:B------:R-:W-:Y:S02]  /*0040*/  PRMT R144, RZ, 0x7610, R144 ;  /* 0x00007610ff907816 */ /* 0x000fe40000000090 */
[----:B------:R-:W-:-:S02]  /*0050*/  ELECT P0, URZ, PT ;  /* 0x0000000000ff782f */ /* 0x000fc40003800000 */
[----:B---3--:R-:W-:-:S04]  /*0060*/  ISETP.NE.U32.AND P1, PT, RZ, UR8, PT ;  /* 0x00000008ff007c0c */ /* 0x008fc8000bf25070 */
[----:B------:R-:W-:Y:S01]  /*0070*/  ISETP.NE.AND.EX P2, PT, RZ, UR9, PT, P1 ;  /* 0x00000009ff007c0c */ /* 0x000fe2000bf45310 */
[----:B----4-:R-:W-:Y:S02]  /*0080*/  ULOP3.LUT UR28, UR45, 0x1, URZ, 0xc0, !UPT ;  /* 0x000000012d1c7892 */ /* 0x010fe4000f8ec0ff */
[----:B------:R-:W-:Y:S01]  /*0090*/  ULOP3.LUT UR29, UR45, 0x1, URZ, 0x3c, !UPT ;  /* 0x000000012d1d7892 */ /* 0x000fe2000f8e3cff */
[----:B--2---:R-:W-:-:S05]  /*00a0*/  SHF.R.U32.HI R145, RZ, 0x5, R157 ;  /* 0x00000005ff917819 */ /* 0x004fca000001169d */
[----:B------:R-:W2:Y:S02]  /*00b0*/  SHFL.IDX PT, R0, R145, RZ, 0x1f ;  /* 0x00001fff91007589 */ /* 0x000ea400000e0000 */
[----:B--2---:R-:W-:Y:S02]  /*00c0*/  R2UR UR17, R0 ;  /* 0x00000000001172ca */ /* 0x004fe400000e0000 */
[----:B-1----:R-:W-:Y:S05]  /*00d0*/  @P2 BRA `(.L_x_0) ;  /* 0x0000000000302947 */ /* 0x002fea0003800000 */
[----:B------:R-:W1:Y:S02]  /*00e0*/  LDCU.64 UR4, c[0x0][0x888] ;  /* 0x00011100ff0477ac */ /* 0x000e640008000a00 */
[----:B-1----:R-:W-:-:S04]  /*00f0*/  UISETP.NE.U32.AND UP0, UPT, UR4, URZ, UPT ;  /* 0x000000ff0400728c */ /* 0x002fc8000bf05070 */
[----:B------:R-:W-:-:S09]  /*0100*/  UISETP.NE.AND.EX UP0, UPT, UR5, URZ, UPT, UP0 ;  /* 0x000000ff0500728c */ /* 0x000fd2000bf05300 */
[----:B------:R-:W-:Y:S05]  /*0110*/  BRA.U !UP0, `(.L_x_1) ;  /* 0x0000000108147547 */ /* 0x000fea000b800000 */
[----:B------:R-:W1:Y:S01]  /*0120*/  LDC.64 R72, c[0x0][0x888] ;  /* 0x00022200ff487b82 */ /* 0x000e620000000a00 */
[----:B------:R-:W1:Y:S02]  /*0130*/  LDCU.64 UR4, c[0x0][0x358] ;  /* 0x00006b00ff0477ac */ /* 0x000e640008000a00 */
[----:B-1----:R1:W5:Y:S01]  /*0140*/  LDG.E R72, desc[UR4][R72.64] ;  /* 0x0000000448487981 */ /* 0x002362000c1e1900 */
[----:B------:R-:W-:Y:S01]  /*0150*/  HFMA2 R144, -RZ, RZ, 0, 5.9604644775390625e-08 ;  /* 0x00000001ff907431 */ /* 0x000fe200000001ff */
[----:B------:R-:W-:Y:S05]  /*0160*/  BRA `(.L_x_0) ;  /* 0x00000000000c7947 */ /* 0x000fea0003800000 */
.L_x_1:
[----:B------:R-:W1:Y:S01]  /*0170*/  LDCU UR4, c[0x0][0x880] ;  /* 0x00011000ff0477ac */ /* 0x000e620008000800 */
[----:B------:R-:W-:Y:S01]  /*0180*/  HFMA2 R144, -RZ, RZ, 0, 5.9604644775390625e-08 ;  /* 0x00000001ff907431 */ /* 0x000fe200000001ff */
[----:B-1----:R-:W-:-:S07]  /*0190*/  MOV R72, UR4 ;  /* 0x0000000400487c02 */ /* 0x002fce0008000f00 */
.L_x_0:
[----:B------:R-:W2:Y:S02]  /*01a0*/  LDCU.64 UR4, c[0x0][0x8b0] ;  /* 0x00011600ff0477ac */ /* 0x000ea40008000a00 */
[----:B--2---:R-:W-:-:S04]  /*01b0*/  UISETP.NE.U32.AND UP0, UPT, UR4, URZ, UPT ;  /* 0x000000ff0400728c */ /* 0x004fc8000bf05070 */
[----:B------:R-:W-:-:S09]  /*01c0*/  UISETP.NE.AND.EX UP0, UPT, UR5, URZ, UPT, UP0 ;  /* 0x000000ff0500728c */ /* 0x000fd2000bf05300 */
[----:B------:R-:W-:Y:S05]  /*01d0*/  BRA.U UP0, `(.L_x_2) ;  /* 0x0000000100287547 */ /* 0x000fea000b800000 */
[----:B------:R-:W2:Y:S02]  /*01e0*/  LDCU.64 UR4, c[0x0][0x8a8] ;  /* 0x00011500ff0477ac */ /* 0x000ea40008000a00 */
[----:B--2---:R-:W-:-:S04]  /*01f0*/  UISETP.NE.U32.AND UP0, UPT, UR4, URZ, UPT ;  /* 0x000000ff0400728c */ /* 0x004fc8000bf05070 */
[----:B------:R-:W-:-:S09]  /*0200*/  UISETP.NE.AND.EX UP0, UPT, UR5, URZ, UPT, UP0 ;  /* 0x000000ff0500728c */ /* 0x000fd2000bf05300 */
[----:B------:R-:W-:Y:S05]  /*0210*/  BRA.U !UP0, `(.L_x_3) ;  /* 0x0000000108107547 */ /* 0x000fea000b800000 */
[----:B------:R-:W2:Y:S01]  /*0220*/  LDC.64 R70, c[0x0][0x8a8] ;  /* 0x00022a00ff467b82 */ /* 0x000ea20000000a00 */
[----:B------:R-:W2:Y:S02]  /*0230*/  LDCU.64 UR4, c[0x0][0x358] ;  /* 0x00006b00ff0477ac */ /* 0x000ea40008000a00 */
[----:B--2---:R2:W5:Y:S01]  /*0240*/  LDG.E R70, desc[UR4][R70.64] ;  /* 0x0000000446467981 */ /* 0x004562000c1e1900 */
[----:B------:R-:W-:Y:S05]  /*0250*/  BRA `(.L_x_2) ;  /* 0x0000000000087947 */ /* 0x000fea0003800000 */
.L_x_3:
[----:B------:R-:W2:Y:S02]  /*0260*/  LDCU UR4, c[0x0][0x8a0] ;  /* 0x00011400ff0477ac */ /* 0x000ea40008000800 */
[----:B--2---:R-:W-:Y:S02]  /*0270*/  MOV R70, UR4 ;  /* 0x0000000400467c02 */ /* 0x004fe40008000f00 */
.L_x_2:
[----:B------:R-:W-:Y:S01]  /*0280*/  IMAD.U32 R0, RZ, RZ, UR17 ;  /* 0x00000011ff007e24 */ /* 0x000fe2000f8e00ff */
[----:B------:R-:W-:Y:S04]  /*0290*/  BSSY.RECONVERGENT B0, `(.L_x_4) ;  /* 0x000000c000007945 */ /* 0x000fe80003800200 */
[C---:B------:R-:W-:Y:S02]  /*02a0*/  ISETP.NE.OR P3, PT, R0.reuse, 0x1, !P0 ;  /* 0x000000010000780c */ /* 0x040fe40004765670 */
[----:B------:R-:W-:-:S11]  /*02b0*/  ISETP.NE.OR P2, PT, R0, 0x3, !P0 ;  /* 0x000000030000780c */ /* 0x000fd60004745670 */
[----:B------:R-:W-:Y:S05]  /*02c0*/  @P3 BRA `(.L_x_5) ;  /* 0x0000000000203947 */ /* 0x000fea0003800000 */
[----:B------:R-:W3:Y:S02]  /*02d0*/  LDCU.64 UR4, c[0x0][0x348] ;  /* 0x00006900ff0477ac */ /* 0x000ee40008000a00 */
[----:B---3--:R-:W-:Y:S02]  /*02e0*/  UIADD3 UR6, UP1, UPT, UR4, 0x80, URZ ;  /* 0x0000008004067890 */ /* 0x008fe4000ff3e0ff */
[----:B------:R-:W-:Y:S02]  /*02f0*/  UIADD3 UR4, UP0, UPT, UR4, 0x180, URZ ;  /* 0x0000018004047890 */ /* 0x000fe4000ff1e0ff */
[----:B------:R-:W-:Y:S02]  /*0300*/  UIADD3.X UR7, UPT, UPT, URZ, UR5, URZ, UP1, !UPT ;  /* 0x00000005ff077290 */ /* 0x000fe40008ffe4ff */
[----:B------:R-:W-:-:S07]  /*0310*/  UIADD3.X UR5, UPT, UPT, URZ, UR5, URZ, UP0, !UPT ;  /* 0x00000005ff057290 */ /* 0x000fce00087fe4ff */
[----:B------:R3:W-:Y:S02]  /*0320*/  UTMACCTL.PF [UR6] ;  /* 0x00000000060079b9 */ /* 0x0007e40008040000 */
[----:B------:R3:W-:Y:S02]  /*0330*/  UTMACCTL.PF [UR4] ;  /* 0x00000000040079b9 */ /* 0x0007e40008040000 */
[----:B---3--:R-:W-:Y:S01]  /*0340*/  NOP ;  /* 0x0000000000007918 */ /* 0x008fe20000000000 */
.L_x_5:
[----:B------:R-:W-:Y:S05]  /*0350*/  BSYNC.RECONVERGENT B0 ;  /* 0x0000000000007941 */ /* 0x000fea0003800200 */
.L_x_4:
[----:B------:R-:W-:Y:S04]  /*0360*/  BSSY.RECONVERGENT B0, `(.L_x_6) ;  /* 0x000000a000007945 */ /* 0x000fe80003800200 */
        /* <DEDUP_REMOVED lines=9> */
.L_x_7:
[----:B------:R-:W-:Y:S05]  /*0400*/  BSYNC.RECONVERGENT B0 ;  /* 0x0000000000007941 */ /* 0x000fea0003800200 */
.L_x_6:
[----:B------:R-:W3:Y:S01]  /*0410*/  LDCU.64 UR4, c[0x0][0x888] ;  /* 0x00011100ff0477ac */ /* 0x000ee20008000a00 */
[----:B------:R-:W-:Y:S01]  /*0420*/  ISETP.NE.AND.EX P1, PT, RZ, UR9, PT, P1 ;  /* 0x00000009ff007c0c */ /* 0x000fe2000bf25310 */
[----:B------:R-:W-:Y:S01]  /*0430*/  UPLOP3.LUT UP4, UPT, UPT, UPT, UPT, 0x80, 0x8 ;  /* 0x000000000008789c */ /* 0x000fe20003f8f070 */
[----:B---3--:R-:W-:-:S04]  /*0440*/  ISETP.NE.U32.AND P2, PT, RZ, UR4, PT ;  /* 0x00000004ff007c0c */ /* 0x008fc8000bf45070 */
[----:B------:R-:W-:-:S13]  /*0450*/  ISETP.NE.AND.EX P2, PT, RZ, UR5, PT, P2 ;  /* 0x00000005ff007c0c */ /* 0x000fda000bf45320 */
[----:B------:R-:W-:Y:S05]  /*0460*/  @P2 BRA P1, `(.L_x_8) ;  /* 0x0000000000282947 */ /* 0x000fea0000800000 */
[----:B-----5:R-:W-:Y:S01]  /*0470*/  R2UR UR6, R72 ;  /* 0x00000000480672ca */ /* 0x020fe200000e0000 */
[----:B------:R-:W-:Y:S02]  /*0480*/  UISETP.NE.U32.AND UP0, UPT, UR8, URZ, UPT ;  /* 0x000000ff0800728c */ /* 0x000fe4000bf05070 */
[----:B------:R-:W-:Y:S02]  /*0490*/  UISETP.NE.U32.AND UP1, UPT, UR4, URZ, UPT ;  /* 0x000000ff0400728c */ /* 0x000fe4000bf25070 */
[----:B------:R-:W-:Y:S02]  /*04a0*/  UISETP.NE.AND.EX UP2, UPT, UR9, URZ, UPT, UP0 ;  /* 0x000000ff0900728c */ /* 0x000fe4000bf45300 */
[----:B------:R-:W-:-:S04]  /*04b0*/  UISETP.NE.AND.EX UP0, UPT, UR5, URZ, UPT, UP1 ;  /* 0x000000ff0500728c */ /* 0x000fc8000bf05310 */
[----:B------:R-:W-:Y:S02]  /*04c0*/  USEL UR4, URZ, 0xffffffff, UP0 ;  /* 0xffffffffff047887 */ /* 0x000fe40008000000 */
[----:B------:R-:W-:-:S04]  /*04d0*/  UISETP.NE.AND UP1, UPT, UR6, URZ, UPT ;  /* 0x000000ff0600728c */ /* 0x000fc8000bf25270 */
[----:B------:R-:W-:-:S04]  /*04e0*/  @!UP2 USEL UR4, URZ, 0xffffffff, UP1 ;  /* 0xffffffffff04a887 */ /* 0x000fc80008800000 */
[----:B------:R-:W-:-:S04]  /*04f0*/  ULOP3.LUT UR4, UR4, 0x1, URZ, 0xc0, !UPT ;  /* 0x0000000104047892 */ /* 0x000fc8000f8ec0ff */
[----:B------:R-:W-:-:S11]  /*0500*/  UISETP.NE.U32.AND UP4, UPT, UR4, 0x1, UPT ;  /* 0x000000010400788c */ /* 0x000fd6000bf85070 */
.L_x_8:
[----:B------:R-:W3:Y:S01]  /*0510*/  SHFL.IDX PT, R0, R145, RZ, 0x1f ;  /* 0x00001fff91007589 */ /* 0x000ee200000e0000 */
[----:B------:R-:W-:-:S04]  /*0520*/  UISETP.NE.AND UP0, UPT, UR17, 0x2, UPT ;  /* 0x000000021100788c */ /* 0x000fc8000bf05270 */
[----:B------:R-:W-:Y:S02]  /*0530*/  UISETP.EQ.AND UP1, UPT, UR28, URZ, !UP0 ;  /* 0x000000ff1c00728c */ /* 0x000fe4000c722270 */
[----:B------:R-:W-:-:S04]  /*0540*/  USEL UR41, URZ, 0x1, UP0 ;  /* 0x00000001ff297887 */ /* 0x000fc80008000000 */
[----:B------:R-:W-:Y:S02]  /*0550*/  PLOP3.LUT P3, PT, P0, PT, UP1, 0x80, 0x8 ;  /* 0x000000000008781c */ /* 0x000fe4000076f018 */
[----:B---3--:R-:W-:-:S13]  /*0560*/  ISETP.NE.AND P1, PT, R0, RZ, PT ;  /* 0x000000ff0000720c */ /* 0x008fda0003f25270 */
[----:B------:R-:W-:Y:S05]  /*0570*/  @P1 BRA `(.L_x_9) ;  /* 0x0000000000f01947 */ /* 0x000fea0003800000 */
[----:B------:R-:W-:Y:S01]  /*0580*/  ELECT P1, URZ, PT ;  /* 0x0000000000ff782f */ /* 0x000fe20003820000 */
[----:B------:R-:W-:-:S12]  /*0590*/  BSSY.RECONVERGENT B0, `(.L_x_9) ;  /* 0x000003a000007945 */ /* 0x000fd80003800200 */
[----:B------:R-:W-:Y:S05]  /*05a0*/  @!P1 BRA `(.L_x_10) ;  /* 0x0000000000e09947 */ /* 0x000fea0003800000 */
[----:B------:R-:W-:Y:S01]  /*05b0*/  UMOV UR4, 0x400 ;  /* 0x0000040000047882 */ /* 0x000fe20000000000 */
[----:B------:R-:W-:Y:S01]  /*05c0*/  UMOV UR8, 0x1 ;  /* 0x0000000100087882 */ /* 0x000fe20000000000 */
[----:B------:R-:W-:Y:S01]  /*05d0*/  UMOV UR6, 0x4 ;  /* 0x0000000400067882 */ /* 0x000fe20000000000 */
[----:B------:R-:W-:Y:S02]  /*05e0*/  ULEA UR4, UR45, UR4, 0x18 ;  /* 0x000000042d047291 */ /* 0x000fe4000f8ec0ff */
[----:B------:R-:W-:-:S04]  /*05f0*/  UIADD3 UR8, UPT, UPT, -UR8, 0x100000, URZ ;  /* 0x0010000008087890 */ /* 0x000fc8000fffe1ff */
[----:B------:R-:W-:Y:S02]  /*0600*/  USHF.L.U32 UR9, UR8, 0xb, URZ ;  /* 0x0000000b08097899 */ /* 0x000fe400080006ff */
[----:B------:R-:W-:Y:S02]  /*0610*/  USHF.L.U32 UR8, UR8, 0x1, URZ ;  /* 0x0000000108087899 */ /* 0x000fe400080006ff */
[----:B------:R-:W-:-:S04]  /*0620*/  UIADD3 UR6, UPT, UPT, -UR6, 0x100000, URZ ;  /* 0x0010000006067890 */ /* 0x000fc8000fffe1ff */
[----:B------:R-:W-:Y:S02]  /*0630*/  USHF.L.U32 UR7, UR6, 0xb, URZ ;  /* 0x0000000b06077899 */ /* 0x000fe400080006ff */
[----:B------:R-:W-:Y:S01]  /*0640*/  USHF.L.U32 UR6, UR6, 0x1, URZ ;  /* 0x0000000106067899 */ /* 0x000fe200080006ff */
[----:B------:R-:W3:Y:S03]  /*0650*/  FENCE.VIEW.ASYNC.S ;  /* 0x00000000000073c6 */ /* 0x000ee60000000000 */
[----:B---3--:R3:W4:Y:S08]  /*0660*/  SYNCS.EXCH.64 URZ, [UR4], UR8 ;  /* 0x0000000804ff75b2 */ /* 0x0087300008000100 */
[----:B------:R3:W1:Y:S01]  /*0670*/  SYNCS.EXCH.64 URZ, [UR4+0xb0], UR6 ;  /* 0x0000b00604ff75b2 */ /* 0x0006620008000100 */
        /* <DEDUP_REMOVED lines=41> */
[----:B------:R3:W1:Y:S02]  /*0910*/  SYNCS.EXCH.64 URZ, [UR4+0x158], UR6 ;  /* 0x0001580604ff75b2 */ /* 0x0006640008000100 */
[----:B---34-:R-:W-:Y:S01]  /*0920*/  NOP ;  /* 0x0000000000007918 */ /* 0x018fe20000000000 */
.L_x_10:
[----:B------:R-:W-:Y:S05]  /*0930*/  BSYNC.RECONVERGENT B0 ;  /* 0x0000000000007941 */ /* 0x000fea0003800200 */
.L_x_9:
[----:B------:R-:W3:Y:S01]  /*0940*/  SHFL.IDX PT, R0, R145, RZ, 0x1f ;  /* 0x00001fff91007589 */ /* 0x000ee200000e0000 */
[----:B------:R-:W-:Y:S01]  /*0950*/  NOP ;  /* 0x0000000000007918 */ /* 0x000fe20000000000 */
[----:B---3--:R-:W-:-:S13]  /*0960*/  ISETP.NE.AND P1, PT, R0, 0x1, PT ;  /* 0x000000010000780c */ /* 0x008fda0003f25270 */
[----:B------:R-:W-:Y:S05]  /*0970*/  @P1 BRA `(.L_x_11) ;  /* 0x0000000000541947 */ /* 0x000fea0003800000 */
        /* <DEDUP_REMOVED lines=10> */
[----:B------:R-:W-:Y:S01]  /*0a20*/  ELECT P1, URZ, PT ;  /* 0x0000000000ff782f */ /* 0x000fe20003820000 */
[----:B------:R-:W3:Y:S02]  /*0a30*/  FENCE.VIEW.ASYNC.S ;  /* 0x00000000000073c6 */ /* 0x000ee40000000000 */
[----:B---3--:R3:W4:Y:S08]  /*0a40*/  SYNCS.EXCH.64 URZ, [UR4+0x160], UR8 ;  /* 0x0001600804ff75b2 */ /* 0x0087300008000100 */
[----:B------:R3:W1:Y:S01]  /*0a50*/  SYNCS.EXCH.64 URZ, [UR4+0x180], UR6 ;  /* 0x0001800604ff75b2 */ /* 0x0006620008000100 */
[----:B------:R3:W1:Y:S01]  /*0a60*/  SYNCS.EXCH.64 URZ, [UR4+0x168], UR8 ;  /* 0x0001680804ff75b2 */ /* 0x0006620008000100 */
[----:B------:R3:W1:Y:S01]  /*0a70*/  SYNCS.EXCH.64 URZ, [UR4+0x188], UR6 ;  /* 0x0001880604ff75b2 */ /* 0x0006620008000100 */
[----:B------:R3:W1:Y:S01]  /*0a80*/  SYNCS.EXCH.64 URZ, [UR4+0x170], UR8 ;  /* 0x0001700804ff75b2 */ /* 0x0006620008000100 */
[----:B------:R3:W1:Y:S01]  /*0a90*/  SYNCS.EXCH.64 URZ, [UR4+0x190], UR6 ;  /* 0x0001900604ff75b2 */ /* 0x0006620008000100 */
[----:B------:R3:W1:Y:S01]  /*0aa0*/  SYNCS.EXCH.64 URZ, [UR4+0x178], UR8 ;  /* 0x0001780804ff75b2 */ /* 0x0006620008000100 */
[----:B------:R3:W1:Y:S01]  /*0ab0*/  SYNCS.EXCH.64 URZ, [UR4+0x198], UR6 ;  /* 0x0001980604ff75b2 */ /* 0x0006620008000100 */
[----:B------:R-:W-:Y:S01]  /*0ac0*/  NOP ;  /* 0x0000000000007918 */ /* 0x000fe20000000000 */
.L_x_11:
[----:B------:R-:W2:Y:S01]  /*0ad0*/  SHFL.IDX PT, R0, R145, RZ, 0x1f ;  /* 0x00001fff91007589 */ /* 0x000ea200000e0000 */
[----:B------:R-:W-:Y:S01]  /*0ae0*/  NOP ;  /* 0x0000000000007918 */ /* 0x000fe20000000000 */
[----:B--2---:R-:W-:-:S13]  /*0af0*/  ISETP.NE.AND P1, PT, R0, 0x3, PT ;  /* 0x000000030000780c */ /* 0x004fda0003f25270 */
[----:B------:R-:W-:Y:S05]  /*0b00*/  @P1 BRA `(.L_x_12) ;  /* 0x00000000002c1947 */ /* 0x000fea0003800000 */
[----:B---3--:R-:W-:Y:S01]  /*0b10*/  UMOV UR6, 0x400 ;  /* 0x0000040000067882 */ /* 0x008fe20000000000 */
[----:B------:R-:W-:Y:S01]  /*0b20*/  UMOV UR4, 0x20 ;  /* 0x0000002000047882 */ /* 0x000fe20000000000 */
[----:B------:R-:W-:Y:S02]  /*0b30*/  ULEA UR6, UR45, UR6, 0x18 ;  /* 0x000000062d067291 */ /* 0x000fe4000f8ec0ff */
[----:B------:R-:W-:-:S04]  /*0b40*/  UIADD3 UR4, UPT, UPT, -UR4, 0x100000, URZ ;  /* 0x0010000004047890 */ /* 0x000fc8000fffe1ff */
[----:B------:R-:W-:Y:S02]  /*0b50*/  USHF.L.U32 UR5, UR4, 0xb, URZ ;  /* 0x0000000b04057899 */ /* 0x000fe400080006ff */
[----:B------:R-:W-:Y:S01]  /*0b60*/  USHF.L.U32 UR4, UR4, 0x1, URZ ;  /* 0x0000000104047899 */ /* 0x000fe200080006ff */
[----:B------:R-:W-:Y:S01]  /*0b70*/  ELECT P1, URZ, PT ;  /* 0x0000000000ff782f */ /* 0x000fe20003820000 */
[----:B------:R-:W2:Y:S10]  /*0b80*/  FENCE.VIEW.ASYNC.S ;  /* 0x00000000000073c6 */ /* 0x000eb40000000000 */
[----:B--2---:R2:W3:Y:S01]  /*0b90*/  SYNCS.EXCH.64 URZ, [UR6+0x1a0], UR4 ;  /* 0x0001a00406ff75b2 */ /* 0x0044e20008000100 */
[----:B------:R2:W1:Y:S01]  /*0ba0*/  SYNCS.EXCH.64 URZ, [UR6+0x1a8], UR4 ;  /* 0x0001a80406ff75b2 */ /* 0x0004620008000100 */
[----:B------:R-:W-:Y:S01]  /*0bb0*/  NOP ;  /* 0x0000000000007918 */ /* 0x000fe20000000000 */
.L_x_12:
[----:B------:R-:W4:Y:S01]  /*0bc0*/  SHFL.IDX PT, R0, R145, RZ, 0x1f ;  /* 0x00001fff91007589 */ /* 0x000f2200000e0000 */
[----:B------:R-:W-:Y:S01]  /*0bd0*/  NOP ;  /* 0x0000000000007918 */ /* 0x000fe20000000000 */
[----:B----4-:R-:W-:-:S13]  /*0be0*/  ISETP.NE.AND P1, PT, R0, 0x4, PT ;  /* 0x000000040000780c */ /* 0x010fda0003f25270 */
[----:B------:R-:W-:Y:S05]  /*0bf0*/  @P1 BRA `(.L_x_13) ;  /* 0x0000000000481947 */ /* 0x000fea0003800000 */
[----:B--23--:R-:W-:Y:S01]  /*0c00*/  UMOV UR4, 0x720 ;  /* 0x0000072000047882 */ /* 0x00cfe20000000000 */
[----:B------:R-:W-:Y:S01]  /*0c10*/  UMOV UR6, 0x400 ;  /* 0x0000040000067882 */ /* 0x000fe20000000000 */
[----:B------:R-:W-:Y:S01]  /*0c20*/  USEL UR4, UR4, 0x620, UP4 ;  /* 0x0000062004047887 */ /* 0x000fe2000a000000 */
        /* <DEDUP_REMOVED lines=9> */
[----:B------:R-:W2:Y:S02]  /*0cc0*/  FENCE.VIEW.ASYNC.S ;  /* 0x00000000000073c6 */ /* 0x000ea40000000000 */
[----:B--2---:R4:W2:Y:S08]  /*0cd0*/  SYNCS.EXCH.64 URZ, [UR6+0x1b0], UR8 ;  /* 0x0001b00806ff75b2 */ /* 0x0048b00008000100 */
[----:B------:R4:W3:Y:S01]  /*0ce0*/  SYNCS.EXCH.64 URZ, [UR6+0x1c0], UR4 ;  /* 0x0001c00406ff75b2 */ /* 0x0008e20008000100 */
[----:B------:R4:W1:Y:S01]  /*0cf0*/  SYNCS.EXCH.64 URZ, [UR6+0x1b8], UR8 ;  /* 0x0001b80806ff75b2 */ /* 0x0008620008000100 */
[----:B------:R4:W1:Y:S02]  /*0d00*/  SYNCS.EXCH.64 URZ, [UR6+0x1c8], UR4 ;  /* 0x0001c80406ff75b2 */ /* 0x0008640008000100 */
[----:B----4-:R-:W-:Y:S01]  /*0d10*/  NOP ;  /* 0x0000000000007918 */ /* 0x010fe20000000000 */
.L_x_13:
[----:B------:R-:W4:Y:S01]  /*0d20*/  SHFL.IDX PT, R0, R145, RZ, 0x1f ;  /* 0x00001fff91007589 */ /* 0x000f2200000e0000 */
[----:B------:R-:W-:Y:S01]  /*0d30*/  NOP ;  /* 0x0000000000007918 */ /* 0x000fe20000000000 */
[----:B----4-:R-:W-:-:S13]  /*0d40*/  ISETP.NE.AND P1, PT, R0, 0x5, PT ;  /* 0x000000050000780c */ /* 0x010fda0003f25270 */
[----:B------:R-:W-:Y:S05]  /*0d50*/  @P1 BRA `(.L_x_14) ;  /* 0x0000000000441947 */ /* 0x000fea0003800000 */
[----:B--23--:R-:W-:Y:S01]  /*0d60*/  UMOV UR4, 0x400 ;  /* 0x0000040000047882 */ /* 0x00cfe20000000000 */
        /* <DEDUP_REMOVED lines=16> */
.L_x_14:
[----:B------:R-:W4:Y:S01]  /*0e70*/  SHFL.IDX PT, R0, R145, RZ, 0x1f ;  /* 0x00001fff91007589 */ /* 0x000f2200000e0000 */
[----:B------:R-:W-:Y:S01]  /*0e80*/  ISETP.NE.OR P0, PT, RZ, UR17, !P0 ;  /* 0x00000011ff007c0c */ /* 0x000fe2000c705670 */
[----:B------:R-:W-:Y:S01]  /*0e90*/  NOP ;  /* 0x0000000000007918 */ /* 0x000fe20000000000 */
[----:B----4-:R-:W-:-:S13]  /*0ea0*/  ISETP.NE.AND P1, PT, R0, 0x3, PT ;  /* 0x000000030000780c */ /* 0x010fda0003f25270 */
[----:B------:R-:W-:Y:S05]  /*0eb0*/  @P1 BRA `(.L_x_15) ;  /* 0x0000000000341947 */ /* 0x000fea0003800000 */
[----:B--23--:R-:W-:Y:S01]  /*0ec0*/  UMOV UR4, 0x400 ;  /* 0x0000040000047882 */ /* 0x00cfe20000000000 */
[----:B------:R-:W-:Y:S01]  /*0ed0*/  UMOV UR6, 0x20 ;  /* 0x0000002000067882 */ /* 0x000fe20000000000 */
[----:B------:R-:W-:Y:S02]  /*0ee0*/  ULEA UR4, UR45, UR4, 0x18 ;  /* 0x000000042d047291 */ /* 0x000fe4000f8ec0ff */
[----:B------:R-:W-:-:S04]  /*0ef0*/  UIADD3 UR6, UPT, UPT, -UR6, 0x100000, URZ ;  /* 0x0010000006067890 */ /* 0x000fc8000fffe1ff */
[----:B------:R-:W-:Y:S02]  /*0f00*/  USHF.L.U32 UR7, UR6, 0xb, URZ ;  /* 0x0000000b06077899 */ /* 0x000fe400080006ff */
[----:B------:R-:W-:Y:S01]  /*0f10*/  USHF.L.U32 UR6, UR6, 0x1, URZ ;  /* 0x0000000106067899 */ /* 0x000fe200080006ff */
[----:B------:R-:W-:Y:S01]  /*0f20*/  ELECT P1, URZ, PT ;  /* 0x0000000000ff782f */ /* 0x000fe20003820000 */
[----:B------:R-:W2:Y:S10]  /*0f30*/  FENCE.VIEW.ASYNC.S ;  /* 0x00000000000073c6 */ /* 0x000eb40000000000 */
[----:B--2---:R4:W2:Y:S01]  /*0f40*/  SYNCS.EXCH.64 URZ, [UR4+0x1f0], UR6 ;  /* 0x0001f00604ff75b2 */ /* 0x0048a20008000100 */
[----:B------:R4:W3:Y:S01]  /*0f50*/  SYNCS.EXCH.64 URZ, [UR4+0x200], UR6 ;  /* 0x0002000604ff75b2 */ /* 0x0008e20008000100 */
[----:B------:R4:W1:Y:S01]  /*0f60*/  SYNCS.EXCH.64 URZ, [UR4+0x1f8], UR6 ;  /* 0x0001f80604ff75b2 */ /* 0x0008620008000100 */
[----:B------:R4:W1:Y:S02]  /*0f70*/  SYNCS.EXCH.64 URZ, [UR4+0x208], UR6 ;  /* 0x0002080604ff75b2 */ /* 0x0008640008000100 */
[----:B----4-:R-:W-:Y:S01]  /*0f80*/  NOP ;  /* 0x0000000000007918 */ /* 0x010fe20000000000 */
.L_x_15:
[----:B------:R-:W-:Y:S01]  /*0f90*/  VOTEU.ALL UP0, P0 ;  /* 0x0000000000ff7886 */ /* 0x000fe20000000000 */
[----:B--23--:R-:W-:Y:S01]  /*0fa0*/  UMOV UR4, 0x20 ;  /* 0x0000002000047882 */ /* 0x00cfe20000000000 */
[----:B------:R-:W2:Y:S01]  /*0fb0*/  LDCU UR7, c[0x0][0x36c] ;  /* 0x00006d80ff0777ac */ /* 0x000ea20008000800 */
[----:B------:R-:W-:Y:S01]  /*0fc0*/  NOP ;  /* 0x0000000000007918 */ /* 0x000fe20000000000 */
[----:B------:R-:W-:Y:S01]  /*0fd0*/  LOP3.LUT R0, R157, 0x1f, RZ, 0xc0, !PT ;  /* 0x0000001f9d007812 */ /* 0x000fe200078ec0ff */
[----:B------:R-:W-:Y:S01]  /*0fe0*/  @!UP0 UMOV UR6, 0x400 ;  /* 0x0000040000068882 */ /* 0x000fe20000000000 */
[----:B------:R-:W-:-:S04]  /*0ff0*/  @!UP0 UIADD3 UR4, UPT, UPT, -UR4, 0x100000, URZ ;  /* 0x0010000004048890 */ /* 0x000fc8000fffe1ff */
[----:B------:R-:W-:Y:S02]  /*1000*/  @!UP0 USHF.L.U32 UR5, UR4, 0xb, URZ ;  /* 0x0000000b04058899 */ /* 0x000fe400080006ff */
[----:B------:R-:W-:Y:S02]  /*1010*/  @!UP0 USHF.L.U32 UR4, UR4, 0x1, URZ ;  /* 0x0000000104048899 */ /* 0x000fe400080006ff */
[----:B------:R-:W-:Y:S01]  /*1020*/  @!UP0 ULEA UR6, UR45, UR6, 0x18 ;  /* 0x000000062d068291 */ /* 0x000fe2000f8ec0ff */
[----:B------:R-:W-:Y:S01]  /*1030*/  VOTEU.ALL UP0, P0 ;  /* 0x0000000000ff7886 */ /* 0x000fe20000000000 */
[----:B------:R-:W-:Y:S02]  /*1040*/  UISETP.NE.AND UP5, UPT, UR17, URZ, UPT ;  /* 0x000000ff1100728c */ /* 0x000fe4000bfa5270 */
[----:B--2---:R-:W-:Y:S01]  /*1050*/  UISETP.EQ.U32.AND UP6, UPT, UR7, 0x1, UPT ;  /* 0x000000010700788c */ /* 0x004fe2000bfc2070 */
[----:B------:R-:W2:Y:S07]  /*1060*/  FENCE.VIEW.ASYNC.S ;  /* 0x00000000000073c6 */ /* 0x000eae0000000000 */
[----:B--2---:R2:W3:Y:S01]  /*1070*/  @!UP0 SYNCS.EXCH.64 URZ, [UR6+0x210], UR4 ;  /* 0x0002100406ff85b2 */ /* 0x0044e20008000100 */
[----:B------:R-:W-:Y:S05]  /*1080*/  BRA.U !UP6, `(.L_x_16) ;  /* 0x000000010e087547 */ /* 0x000fea000b800000 */
[----:B-1-3--:R-:W-:Y:S01]  /*1090*/  UCGABAR_ARV ;  /* 0x00000000000079c7 */ /* 0x00afe20008000000 */
[----:B------:R-:W-:Y:S05]  /*10a0*/  BRA `(.L_x_17) ;  /* 0x0000000000047947 */ /* 0x000fea0003800000 */
.L_x_16:
[----:B-1-3--:R-:W-:Y:S01]  /*10b0*/  NOP ;  /* 0x0000000000007918 */ /* 0x00afe20000000000 */
.L_x_17:
[----:B------:R-:W1:Y:S01]  /*10c0*/  S2UR UR16, SR_CTAID.X ;  /* 0x00000000001079c3 */ /* 0x000e620000002500 */
[----:B------:R-:W-:-:S05]  /*10d0*/  CS2R.32 R146, SR_CgaSize ;  /* 0x0000000000927805 */ /* 0x000fca0000008a00 */
[----:B------:R-:W-:-:S05]  /*10e0*/  IMAD R146, R146, -0xa0, RZ ;  /* 0xffffff6092927824 */ /* 0x000fca00078e02ff */
[----:B--2---:R-:W-:-:S14]  /*10f0*/  R2UR UR5, R146 ;  /* 0x00000000920572ca */ /* 0x004fdc00000e0000 */
[----:B------:R-:W2:Y:S01]  /*1100*/  LDCU UR5, c[0x0][UR5+0x2b0] ;  /* 0x00005600050577ac */ /* 0x000ea20008000800 */
[----:B------:R-:W-:-:S05]  /*1110*/  CS2R.32 R146, SR_CgaSize ;  /* 0x0000000000927805 */ /* 0x000fca0000008a00 */
[----:B------:R-:W-:-:S05]  /*1120*/  IMAD R146, R146, -0xa0, RZ ;  /* 0xffffff6092927824 */ /* 0x000fca00078e02ff */
[----:B------:R-:W-:-:S14]  /*1130*/  R2UR UR4, R146 ;  /* 0x00000000920472ca */ /* 0x000fdc00000e0000 */
[----:B------:R-:W3:Y:S01]  /*1140*/  LDCU UR4, c[0x0][UR4+0x2b4] ;  /* 0x00005680040477ac */ /* 0x000ee20008000800 */
[----:B------:R-:W4:Y:S01]  /*1150*/  S2UR UR20, SR_CTAID.Y ;  /* 0x00000000001479c3 */ /* 0x000f220000002600 */
[----:B------:R-:W-:-:S05]  /*1160*/  CS2R.32 R146, SR_CgaSize ;  /* 0x0000000000927805 */ /* 0x000fca0000008a00 */
[----:B------:R-:W-:-:S05]  /*1170*/  IMAD R146, R146, -0xa0, RZ ;  /* 0xffffff6092927824 */ /* 0x000fca00078e02ff */
[----:B------:R-:W-:-:S14]  /*1180*/  R2UR UR7, R146 ;  /* 0x00000000920772ca */ /* 0x000fdc00000e0000 */
[----:B------:R-:W3:Y:S01]  /*1190*/  LDCU UR7, c[0x0][UR7+0x2a0] ;  /* 0x00005400070777ac */ /* 0x000ee20008000800 */
[----:B------:R-:W-:-:S05]  /*11a0*/  CS2R.32 R146, SR_CgaSize ;  /* 0x0000000000927805 */ /* 0x000fca0000008a00 */
[----:B------:R-:W-:-:S05]  /*11b0*/  IMAD R146, R146, -0xa0, RZ ;  /* 0xffffff6092927824 */ /* 0x000fca00078e02ff */
[----:B------:R-:W-:-:S14]  /*11c0*/  R2UR UR61, R146 ;  /* 0x00000000923d72ca */ /* 0x000fdc00000e0000 */
[----:B------:R-:W3:Y:S01]  /*11d0*/  LDCU UR61, c[0x0][UR61+0x2a4] ;  /* 0x000054803d3d77ac */ /* 0x000ee20008000800 */
[----:B------:R-:W-:Y:S01]  /*11e0*/  UISETP.GT.U32.AND UP0, UPT, UR28, 0xffff, UPT ;  /* 0x0000ffff1c00788c */ /* 0x000fe2000bf04070 */
[----:B------:R-:W3:Y:S01]  /*11f0*/  LDCU UR23, c[0x0][0xb24] ;  /* 0x00016480ff1777ac */ /* 0x000ee20008000800 */
[----:B------:R-:W3:Y:S01]  /*1200*/  LDCU UR42, c[0x0][0xb24] ;  /* 0x00016480ff2a77ac */ /* 0x000ee20008000800 */
[----:B-1----:R-:W-:Y:S01]  /*1210*/  I2FP.F32.U32 R3, UR16 ;  /* 0x0000001000037c45 */ /* 0x002fe20008201000 */
[----:B------:R-:W1:Y:S04]  /*1220*/  LDCU UR31, c[0x0][0xb30] ;  /* 0x00016600ff1f77ac */ /* 0x000e680008000800 */
[----:B--2---:R-:W-:Y:S01]  /*1230*/  FMUL R3, R3, UR5 ;  /* 0x0000000503037c20 */ /* 0x004fe20008400000 */
[----:B------:R-:W-:Y:S01]  /*1240*/  USHF.L.U32 UR22, UR45, 0x9, URZ ;  /* 0x000000092d167899 */ /* 0x000fe200080006ff */
[----:B----4-:R-:W-:Y:S01]  /*1250*/  I2FP.F32.U32 R2, UR20 ;  /* 0x0000001400027c45 */ /* 0x010fe20008201000 */
[----:B------:R-:W-:Y:S01]  /*1260*/  UMOV UR11, 0x55 ;  /* 0x00000055000b7882 */ /* 0x000fe20000000000 */
[----:B------:R-:W-:-:S02]  /*1270*/  USHF.L.U32 UR46, UR16, 0x7, URZ ;  /* 0x00000007102e7899 */ /* 0x000fc400080006ff */
[----:B------:R-:W2:Y:S01]  /*1280*/  F2I.U32.TRUNC.NTZ R3, R3 ;  /* 0x0000000300037305 */ /* 0x000ea2000020f000 */
[----:B------:R-:W-:Y:S01]  /*1290*/  USEL UR21, UR28, 0xffff, !UP0 ;  /* 0x0000ffff1c157887 */ /* 0x000fe2000c000000 */
[----:B---3--:R-:W-:-:S06]  /*12a0*/  FMUL R2, R2, UR4 ;  /* 0x0000000402027c20 */ /* 0x008fcc0008400000 */
[----:B------:R-:W3:Y:S01]  /*12b0*/  F2I.U32.TRUNC.NTZ R2, R2 ;  /* 0x0000000200027305 */ /* 0x000ee2000020f000 */
[----:B--2---:R-:W-:Y:S02]  /*12c0*/  R2UR UR4, R3 ;  /* 0x00000000030472ca */ /* 0x004fe400000e0000 */
[----:B------:R-:W-:Y:S02]  /*12d0*/  PRMT R3, RZ, 0x7610, R3 ;  /* 0x00007610ff037816 */ /* 0x000fe40000000003 */
[----:B---3--:R-:W-:Y:S02]  /*12e0*/  R2UR UR6, R2 ;  /* 0x00000000020672ca */ /* 0x008fe400000e0000 */
[----:B------:R-:W-:-:S07]  /*12f0*/  PRMT R2, RZ, 0x7610, R2 ;  /* 0x00007610ff027816 */ /* 0x000fce0000000002 */
[----:B------:R-:W-:-:S04]  /*1300*/  UIADD3 UR5, UPT, UPT, -UR4, URZ, URZ ;  /* 0x000000ff04057290 */ /* 0x000fc8000fffe1ff */
[----:B------:R-:W-:Y:S02]  /*1310*/  UIMAD UR5, UR7, UR5, UR16 ;  /* 0x00000005070572a4 */ /* 0x000fe4000f8e0210 */
[----:B------:R-:W-:-:S04]  /*1320*/  UIADD3 UR4, UPT, UPT, -UR6, URZ, URZ ;  /* 0x000000ff06047290 */ /* 0x000fc8000fffe1ff */
[----:B------:R-:W-:Y:S01]  /*1330*/  IMAD.U32 R146, RZ, RZ, UR5 ;  /* 0x00000005ff927e24 */ /* 0x000fe2000f8e00ff */
[----:B------:R-:W-:Y:S01]  /*1340*/  UIMAD UR61, UR61, UR4, UR20 ;  /* 0x000000043d3d72a4 */ /* 0x000fe2000f8e0214 */
[----:B-1----:R-:W-:Y:S11]  /*1350*/  BRA.U UP5, `(.L_x_18) ;  /* 0x0000000105607547 */ /* 0x002ff6000b800000 */
[----:B------:R-:W-:-:S13]  /*1360*/  R2UR UR4, R146 ;  /* 0x00000000920472ca */ /* 0x000fda00000e0000 */
[----:B------:R-:W-:Y:S02]  /*1370*/  UISETP.GT.U32.AND UP0, UPT, UR4, 0x1, UPT ;  /* 0x000000010400788c */ /* 0x000fe4000bf04070 */
[----:B------:R-:W-:Y:S02]  /*1380*/  ULOP3.LUT UR10, UR4, 0xfffffffe, URZ, 0xc0, !UPT ;  /* 0xfffffffe040a7892 */ /* 0x000fe4000f8ec0ff */
[----:B------:R-:W-:Y:S02]  /*1390*/  UISETP.NE.AND UP3, UPT, UR61, URZ, UP0 ;  /* 0x000000ff3d00728c */ /* 0x000fe40008765270 */
[----:B------:R-:W-:Y:S02]  /*13a0*/  UISETP.NE.AND UP2, UPT, UR61, 0x1, UP0 ;  /* 0x000000013d00788c */ /* 0x000fe40008745270 */
[----:B------:R-:W-:Y:S02]  /*13b0*/  UISETP.NE.AND UP1, UPT, UR61, 0x2, UP0 ;  /* 0x000000023d00788c */ /* 0x000fe40008725270 */
[----:B------:R-:W-:-:S02]  /*13c0*/  UISETP.NE.AND UP0, UPT, UR61, 0x3, UP0 ;  /* 0x000000033d00788c */ /* 0x000fc40008705270 */
[----:B------:R-:W-:Y:S02]  /*13d0*/  USEL UR6, URZ, 0x1, UP3 ;  /* 0x00000001ff067887 */ /* 0x000fe40009800000 */
[----:B------:R-:W-:Y:S02]  /*13e0*/  USEL UR5, URZ, 0x4, UP2 ;  /* 0x00000004ff057887 */ /* 0x000fe40009000000 */
[----:B------:R-:W-:Y:S02]  /*13f0*/  USEL UR4, URZ, 0x10, UP1 ;  /* 0x00000010ff047887 */ /* 0x000fe40008800000 */
[----:B------:R-:W-:Y:S02]  /*1400*/  USEL UR9, URZ, 0x40, UP0 ;  /* 0x00000040ff097887 */ /* 0x000fe40008000000 */
[----:B------:R-:W-:Y:S02]  /*1410*/  USEL UR8, URZ, 0x2, UP3 ;  /* 0x00000002ff087887 */ /* 0x000fe40009800000 */
[----:B------:R-:W-:-:S02]  /*1420*/  UIADD3 UR4, UPT, UPT, UR4, UR5, UR6 ;  /* 0x0000000504047290 */ /* 0x000fc4000fffe006 */
[----:B------:R-:W-:Y:S02]  /*1430*/  USEL UR6, URZ, 0x20, UP1 ;  /* 0x00000020ff067887 */ /* 0x000fe40008800000 */
[----:B------:R-:W-:Y:S02]  /*1440*/  USEL UR7, URZ, 0x8, UP2 ;  /* 0x00000008ff077887 */ /* 0x000fe40009000000 */
[----:B------:R-:W-:Y:S02]  /*1450*/  UIADD3 UR5, UPT, UPT, UR8, UR9, UR4 ;  /* 0x0000000908057290 */ /* 0x000fe4000fffe004 */
[----:B------:R-:W-:Y:S02]  /*1460*/  ULEA UR4, UR61, UR10, 0x1 ;  /* 0x0000000a3d047291 */ /* 0x000fe4000f8e08ff */
[----:B------:R-:W-:Y:S02]  /*1470*/  USEL UR8, URZ, 0x80, UP0 ;  /* 0x00000080ff087887 */ /* 0x000fe40008000000 */
[----:B------:R-:W-:-:S03]  /*1480*/  UIADD3 UR5, UPT, UPT, UR6, UR7, UR5 ;  /* 0x0000000706057290 */ /* 0x000fc6000fffe005 */
[----:B------:R-:W-:Y:S01]  /*1490*/  UMOV UR6, 0x3 ;  /* 0x0000000300067882 */ /* 0x000fe20000000000 */
[----:B------:R-:W-:Y:S02]  /*14a0*/  UIADD3 UR5, UPT, UPT, UR5, UR8, URZ ;  /* 0x0000000805057290 */ /* 0x000fe4000fffe0ff */
[----:B------:R-:W-:-:S04]  /*14b0*/  USHF.L.U32 UR4, UR6, UR4, URZ ;  /* 0x0000000406047299 */ /* 0x000fc800080006ff */
[----:B------:R-:W-:Y:S02]  /*14c0*/  MOV R3, UR5 ;  /* 0x0000000500037c02 */ /* 0x000fe40008000f00 */
[----:B------:R-:W-:-:S07]  /*14d0*/  IMAD.U32 R2, RZ, RZ, UR4 ;  /* 0x00000004ff027e24 */ /* 0x000fce000f8e00ff */
.L_x_18:
[----:B------:R-:W1:Y:S01]  /*14e0*/  S2UR UR36, SR_CTAID.Z ;  /* 0x00000000002479c3 */ /* 0x000e620000002700 */
[----:B------:R-:W-:Y:S02]  /*14f0*/  UISETP.GE.AND UP0, UPT, UR23, 0x1, UPT ;  /* 0x000000011700788c */ /* 0x000fe4000bf06270 */
[----:B------:R-:W-:Y:S02]  /*1500*/  ULOP3.LUT UR21, UR21, 0xffff, URZ, 0xc0, !UPT ;  /* 0x0000ffff15157892 */ /* 0x000fe4000f8ec0ff */
[----:B------:R-:W-:Y:S02]  /*1510*/  UISETP.NE.AND UP3, UPT, UR17, 0x2, UPT ;  /* 0x000000021100788c */ /* 0x000fe4000bf65270 */
[----:B------:R-:W-:Y:S02]  /*1520*/  ULOP3.LUT UR22, UR22, 0xc00, URZ, 0xc0, !UPT ;  /* 0x00000c0016167892 */ /* 0x000fe4000f8ec0ff */
[----:B------:R-:W-:Y:S02]  /*1530*/  ULOP3.LUT UR46, UR46, 0x80, URZ, 0xc0, !UPT ;  /* 0x000000802e2e7892 */ /* 0x000fe4000f8ec0ff */
[----:B------:R-:W-:Y:S01]  /*1540*/  USHF.L.U32 UR21, UR11, UR21, URZ ;  /* 0x000000150b157299 */ /* 0x000fe200080006ff */
[----:B------:R-:W-:Y:S11]  /*1550*/  BRA.U !UP0, `(.L_x_19) ;  /* 0x0000000108d47547 */ /* 0x000ff6000b800000 */
[----:B------:R-:W2:Y:S01]  /*1560*/  LDCU.128 UR12, c[0x0][0xb10] ;  /* 0x00016200ff0c77ac */ /* 0x000ea20008000c00 */
[----:B------:R-:W3:Y:S01]  /*1570*/  LDCU UR6, c[0x0][0x370] ;  /* 0x00006e00ff0677ac */ /* 0x000ee20008000800 */
[----:B------:R-:W4:Y:S01]  /*1580*/  LDCU UR5, c[0x0][0x374] ;  /* 0x00006e80ff0577ac */ /* 0x000f220008000800 */
[----:B------:R-:W1:Y:S01]  /*1590*/  LDCU UR30, c[0x0][0xb0c] ;  /* 0x00016180ff1e77ac */ /* 0x000e620008000800 */
[----:B------:R-:W1:Y:S01]  /*15a0*/  LDCU UR7, c[0x0][0xb20] ;  /* 0x00016400ff0777ac */ /* 0x000e620008000800 */
[----:B------:R-:W1:Y:S01]  /*15b0*/  LDCU.64 UR8, c[0x0][0xb28] ;  /* 0x00016500ff0877ac */ /* 0x000e620008000a00 */
[----:B--2---:R-:W-:Y:S02]  /*15c0*/  UISETP.NE.AND UP0, UPT, UR14, 0x1, UPT ;  /* 0x000000010e00788c */ /* 0x004fe4000bf05270 */
[----:B----4-:R-:W-:Y:S02]  /*15d0*/  UIMAD.WIDE.U32 UR10, UR5, UR15, URZ ;  /* 0x0000000f050a72a5 */ /* 0x010fe4000f8e00ff */
[----:B---3--:R-:W-:-:S02]  /*15e0*/  UIMAD.WIDE.U32 UR24, UR6, UR12, URZ ;  /* 0x0000000c061872a5 */ /* 0x008fc4000f8e00ff */
[----:B-1----:R-:W-:Y:S02]  /*15f0*/  UISETP.NE.AND UP1, UPT, UR30, 0x1, UPT ;  /* 0x000000011e00788c */ /* 0x002fe4000bf25270 */
[----:B------:R-:W-:Y:S01]  /*1600*/  UISETP.NE.AND UP2, UPT, UR23, 0x1, UPT ;  /* 0x000000011700788c */ /* 0x000fe2000bf45270 */
[----:B------:R-:W-:Y:S02]  /*1610*/  UMOV UR10, UR11 ;  /* 0x0000000b000a7c82 */ /* 0x000fe40008000000 */
[----:B------:R-:W-:Y:S01]  /*1620*/  UMOV UR24, UR25 ;  /* 0x0000001900187c82 */ /* 0x000fe20008000000 */
[----:B------:R-:W-:Y:S02]  /*1630*/  @UP0 USHF.R.U32.HI UR5, URZ, UR7, UR10 ;  /* 0x00000007ff050299 */ /* 0x000fe4000801160a */
[----:B------:R-:W-:Y:S02]  /*1640*/  UIMAD.WIDE.U32 UR26, UR20, UR15, URZ ;  /* 0x0000000f141a72a5 */ /* 0x000fe4000f8e00ff */
[----:B------:R-:W-:-:S02]  /*1650*/  UIMAD.WIDE.U32 UR10, UR5, UR8, URZ ;  /* 0x00000008050a72a5 */ /* 0x000fc4000f8e00ff */
[----:B------:R-:W-:Y:S02]  /*1660*/  @UP1 USHF.R.U32.HI UR6, URZ, UR13, UR24 ;  /* 0x0000000dff061299 */ /* 0x000fe40008011618 */
[----:B------:R-:W-:Y:S02]  /*1670*/  UIMAD.WIDE.U32 UR18, UR16, UR12, URZ ;  /* 0x0000000c101272a5 */ /* 0x000fe4000f8e00ff */
[----:B------:R-:W-:Y:S01]  /*1680*/  UIMAD.WIDE.U32 UR24, UR6, UR8, URZ ;  /* 0x00000008061872a5 */ /* 0x000fe2000f8e00ff */
[----:B------:R-:W-:Y:S01]  /*1690*/  UMOV UR4, UR27 ;  /* 0x0000001b00047c82 */ /* 0x000fe20008000000 */
[----:B------:R-:W-:Y:S01]  /*16a0*/  UMOV UR10, UR11 ;  /* 0x0000000b000a7c82 */ /* 0x000fe20008000000 */
[----:B------:R-:W-:Y:S02]  /*16b0*/  USHF.R.U32.HI UR4, URZ, UR7, UR4 ;  /* 0x00000007ff047299 */ /* 0x000fe40008011604 */
[----:B------:R-:W-:Y:S02]  /*16c0*/  @UP2 USHF.R.U32.HI UR5, URZ, UR9, UR10 ;  /* 0x00000009ff052299 */ /* 0x000fe4000801160a */
[----:B------:R-:W-:Y:S01]  /*16d0*/  UMOV UR7, UR25 ;  /* 0x0000001900077c82 */ /* 0x000fe20008000000 */
[----:B------:R-:W-:Y:S01]  /*16e0*/  UMOV UR18, UR19 ;  /* 0x0000001300127c82 */ /* 0x000fe20008000000 */
[----:B------:R-:W-:-:S02]  /*16f0*/  @UP2 USHF.R.U32.HI UR6, URZ, UR9, UR7 ;  /* 0x00000009ff062299 */ /* 0x000fc40008011607 */
[----:B------:R-:W-:Y:S02]  /*1700*/  USHF.R.U32.HI UR13, URZ, UR13, UR18 ;  /* 0x0000000dff0d7299 */ /* 0x000fe40008011612 */
[----:B------:R-:W-:Y:S02]  /*1710*/  USEL UR4, UR20, UR4, !UP0 ;  /* 0x0000000414047287 */ /* 0x000fe4000c000000 */
[----:B------:R-:W-:Y:S02]  /*1720*/  UIMAD UR7, UR5, UR23, URZ ;  /* 0x00000017050772a4 */ /* 0x000fe4000f8e02ff */
[----:B------:R-:W-:Y:S02]  /*1730*/  USEL UR5, UR16, UR13, !UP1 ;  /* 0x0000000d10057287 */ /* 0x000fe4000c800000 */
[----:B------:R-:W-:Y:S02]  /*1740*/  UIMAD UR12, UR6, UR23, URZ ;  /* 0x00000017060c72a4 */ /* 0x000fe4000f8e02ff */
[----:B------:R-:W-:-:S02]  /*1750*/  UISETP.GE.AND UP0, UPT, UR4, UR7, UPT ;  /* 0x000000070400728c */ /* 0x000fc4000bf06270 */
[----:B------:R-:W-:Y:S02]  /*1760*/  UIMAD.WIDE.U32 UR10, UR4, UR8, URZ ;  /* 0x00000008040a72a5 */ /* 0x000fe4000f8e00ff */
[----:B------:R-:W-:Y:S02]  /*1770*/  UISETP.GE.OR UP0, UPT, UR5, UR12, UP0 ;  /* 0x0000000c0500728c */ /* 0x000fe40008706670 */
[----:B------:R-:W-:Y:S02]  /*1780*/  UIMAD.WIDE.U32 UR12, UR5, UR8, URZ ;  /* 0x00000008050c72a5 */ /* 0x000fe4000f8e00ff */
[----:B------:R-:W-:Y:S01]  /*1790*/  UIADD3 UR10, UPT, UPT, -UR4, URZ, URZ ;  /* 0x000000ff040a7290 */ /* 0x000fe2000fffe1ff */
[----:B------:R-:W-:Y:S01]  /*17a0*/  UMOV UR8, UR11 ;  /* 0x0000000b00087c82 */ /* 0x000fe20008000000 */
[----:B------:R-:W-:Y:S02]  /*17b0*/  UIADD3 UR11, UPT, UPT, -UR5, URZ, URZ ;  /* 0x000000ff050b7290 */ /* 0x000fe4000fffe1ff */
[----:B------:R-:W-:-:S03]  /*17c0*/  USHF.R.U32.HI UR8, URZ, UR9, UR8 ;  /* 0x00000009ff087299 */ /* 0x000fc60008011608 */
[----:B------:R-:W-:Y:S01]  /*17d0*/  @!UP0 UMOV UR7, UR13 ;  /* 0x0000000d00078c82 */ /* 0x000fe20008000000 */
[----:B------:R-:W-:Y:S02]  /*17e0*/  UIMAD UR20, UR14, UR10, UR20 ;  /* 0x0000000a0e1472a4 */ /* 0x000fe4000f8e0214 */
[----:B------:R-:W-:Y:S02]  /*17f0*/  USEL UR8, UR4, UR8, !UP2 ;  /* 0x0000000804087287 */ /* 0x000fe4000d000000 */
[----:B------:R-:W-:Y:S02]  /*1800*/  @!UP0 USHF.R.U32.HI UR7, URZ, UR9, UR7 ;  /* 0x00000009ff078299 */ /* 0x000fe40008011607 */
[----:B------:R-:W-:Y:S02]  /*1810*/  UIADD3 UR9, UPT, UPT, -UR8, URZ, URZ ;  /* 0x000000ff08097290 */ /* 0x000fe4000fffe1ff */
[----:B------:R-:W-:Y:S02]  /*1820*/  @!UP0 USEL UR7, UR5, UR7, !UP2 ;  /* 0x0000000705078287 */ /* 0x000fe4000d000000 */
[----:B------:R-:W-:-:S02]  /*1830*/  UIMAD UR9, UR23, UR9, UR4 ;  /* 0x00000009170972a4 */ /* 0x000fc4000f8e0204 */
[----:B------:R-:W-:Y:S02]  /*1840*/  @!UP0 UIADD3 UR8, UPT, UPT, UR8, -UR7, URZ ;  /* 0x8000000708088290 */ /* 0x000fe4000fffe0ff */
[----:B------:R-:W-:Y:S02]  /*1850*/  @!UP0 UIMAD UR6, UR9, UR6, UR7 ;  /* 0x00000006090682a4 */ /* 0x000fe4000f8e0207 */
[----:B------:R-:W-:Y:S02]  /*1860*/  @!UP0 UIMAD UR4, UR8, UR23, UR5 ;  /* 0x00000017080482a4 */ /* 0x000fe4000f8e0205 */
[----:B------:R-:W-:Y:S02]  /*1870*/  UIMAD UR16, UR30, UR11, UR16 ;  /* 0x0000000b1e1072a4 */ /* 0x000fe4000f8e0210 */
[----:B------:R-:W-:Y:S01]  /*1880*/  UIMAD UR20, UR4, UR14, UR20 ;  /* 0x0000000e041472a4 */ /* 0x000fe2000f8e0214 */
[----:B------:R-:W-:Y:S02]  /*1890*/  @!UP0 UMOV UR5, UR6 ;  /* 0x0000000600058c82 */ /* 0x000fe40008000000 */
[----:B------:R-:W-:-:S12]  /*18a0*/  UIMAD UR16, UR5, UR30, UR16 ;  /* 0x0000001e051072a4 */ /* 0x000fd8000f8e0210 */
.L_x_19:
[----:B------:R-:W-:-:S09]  /*18b0*/  UISETP.NE.AND UP0, UPT, UR31, 0x1, UPT ;  /* 0x000000011f00788c */ /* 0x000fd2000bf05270 */
[----:B------:R-:W-:Y:S05]  /*18c0*/  BRA.U UP0, `(.L_x_20) ;  /* 0x0000000100447547 */ /* 0x000fea000b800000 */
[----:B------:R-:W2:Y:S01]  /*18d0*/  LDCU.128 UR8, c[0x0][0xb10] ;  /* 0x00016200ff0877ac */ /* 0x000ea20008000c00 */
[----:B------:R-:W3:Y:S01]  /*18e0*/  LDCU UR12, c[0x0][0xb0c] ;  /* 0x00016180ff0c77ac */ /* 0x000ee20008000800 */
[----:B------:R-:W4:Y:S01]  /*18f0*/  LDCU UR13, c[0x0][0xb20] ;  /* 0x00016400ff0d77ac */ /* 0x000f220008000800 */
[----:B--2---:R-:W-:Y:S02]  /*1900*/  UIMAD.WIDE.U32 UR6, UR16, UR8, URZ ;  /* 0x00000008100672a5 */ /* 0x004fe4000f8e00ff */
[----:B------:R-:W-:Y:S02]  /*1910*/  UIMAD.WIDE.U32 UR4, UR20, UR11, URZ ;  /* 0x0000000b140472a5 */ /* 0x000fe4000f8e00ff */
[----:B---3--:R-:W-:Y:S02]  /*1920*/  UISETP.NE.AND UP1, UPT, UR12, 0x1, UPT ;  /* 0x000000010c00788c */ /* 0x008fe4000bf25270 */
[----:B------:R-:W-:Y:S01]  /*1930*/  UISETP.NE.AND UP0, UPT, UR10, 0x1, UPT ;  /* 0x000000010a00788c */ /* 0x000fe2000bf05270 */
[----:B------:R-:W-:-:S02]  /*1940*/  UMOV UR6, UR7 ;  /* 0x0000000700067c82 */ /* 0x000fc40008000000 */
[----:B------:R-:W-:Y:S01]  /*1950*/  UMOV UR4, UR5 ;  /* 0x0000000500047c82 */ /* 0x000fe20008000000 */
[----:B------:R-:W-:Y:S02]  /*1960*/  USHF.R.U32.HI UR6, URZ, UR9, UR6 ;  /* 0x00000009ff067299 */ /* 0x000fe40008011606 */
[----:B----4-:R-:W-:Y:S02]  /*1970*/  USHF.R.U32.HI UR4, URZ, UR13, UR4 ;  /* 0x0000000dff047299 */ /* 0x010fe40008011604 */
[----:B------:R-:W-:Y:S02]  /*1980*/  USEL UR5, UR16, UR6, !UP1 ;  /* 0x0000000610057287 */ /* 0x000fe4000c800000 */
[----:B------:R-:W-:-:S04]  /*1990*/  USEL UR4, UR20, UR4, !UP0 ;  /* 0x0000000414047287 */ /* 0x000fc8000c000000 */
[----:B------:R-:W-:Y:S02]  /*19a0*/  UIADD3 UR6, UPT, UPT, UR5, -UR4, URZ ;  /* 0x8000000405067290 */ /* 0x000fe4000fffe0ff */
[----:B------:R-:W-:Y:S02]  /*19b0*/  UIADD3 UR4, UPT, UPT, -UR5, UR4, URZ ;  /* 0x0000000405047290 */ /* 0x000fe4000fffe1ff */
[----:B------:R-:W-:Y:S02]  /*19c0*/  UIMAD UR20, UR6, UR10, UR20 ;  /* 0x0000000a061472a4 */ /* 0x000fe4000f8e0214 */
[----:B------:R-:W-:-:S12]  /*19d0*/  UIMAD UR16, UR4, UR12, UR16 ;  /* 0x0000000c041072a4 */ /* 0x000fd8000f8e0210 */
.L_x_20:
[----:B------:R-:W-:Y:S05]  /*19e0*/  BRA.U !UP6, `(.L_x_21) ;  /* 0x000000010e0c7547 */ /* 0x000fea000b800000 */
[----:B------:R-:W-:Y:S01]  /*19f0*/  UCGABAR_WAIT ;  /* 0x0000000000007dc7 */ /* 0x000fe20008000000 */
[----:B------:R-:W-:Y:S01]  /*1a00*/  CCTL.IVALL ;  /* 0x00000000ff00798f */ /* 0x000fe20002000000 */
[----:B------:R-:W-:Y:S05]  /*1a10*/  BRA `(.L_x_22) ;  /* 0x0000000000047947 */ /* 0x000fea0003800000 */
.L_x_21:
[----:B------:R-:W-:Y:S06]  /*1a20*/  BAR.SYNC.DEFER_BLOCKING 0x0 ;  /* 0x0000000000007b1d */ /* 0x000fec0000010000 */
.L_x_22:
[----:B------:R-:W-:Y:S05]  /*1a30*/  BRA.U UP3, `(.L_x_23) ;  /* 0x0000001d03647547 */ /* 0x000fea000b800000 */
[----:B------:R-:W2:Y:S01]  /*1a40*/  LDCU UR6, c[0x0][0x38c] ;  /* 0x00007180ff0677ac */ /* 0x000ea20008000800 */
[----:B------:R-:W-:Y:S01]  /*1a50*/  PLOP3.LUT P1, PT, PT, PT, UP4, 0x80, 0x8 ;  /* 0x000000000008781c */ /* 0x000fe20003f2f048 */
[----:B------:R-:W-:Y:S01]  /*1a60*/  IMAD.MOV.U32 R12, RZ, RZ, 0x1 ;  /* 0x00000001ff0c7424 */ /* 0x000fe200078e00ff */
[----:B------:R-:W-:Y:S02]  /*1a70*/  ISETP.NE.AND P2, PT, R0, RZ, P3 ;  /* 0x000000ff0000720c */ /* 0x000fe40001f45270 */
[----:B------:R-:W-:Y:S02]  /*1a80*/  CS2R R10, SRZ ;  /* 0x00000000000a7805 */ /* 0x000fe4000001ff00 */
[----:B------:R-:W-:Y:S01]  /*1a90*/  PLOP3.LUT P1, PT, P1, PT, PT, 0x8, 0x80 ;  /* 0x000000000080781c */ /* 0x000fe20000f2e170 */
[----:B------:R-:W-:Y:S01]  /*1aa0*/  IMAD.MOV.U32 R9, RZ, RZ, RZ ;  /* 0x000000ffff097224 */ /* 0x000fe200078e00ff */
[----:B------:R-:W3:Y:S01]  /*1ab0*/  LDCU UR38, c[0x0][0x370] ;  /* 0x00006e00ff2677ac */ /* 0x000ee20008000800 */
[----:B------:R-:W-:Y:S01]  /*1ac0*/  IMAD.MOV.U32 R8, RZ, RZ, 0x1 ;  /* 0x00000001ff087424 */ /* 0x000fe200078e00ff */
[----:B------:R-:W4:Y:S01]  /*1ad0*/  LDCU.64 UR26, c[0x0][0x348] ;  /* 0x00006900ff1a77ac */ /* 0x000f220008000a00 */
[----:B------:R-:W-:Y:S01]  /*1ae0*/  ULEA.HI UR43, UR22, UR46, URZ, 0x1b ;  /* 0x0000002e162b7291 */ /* 0x000fe2000f8fd8ff */
[----:B------:R-:W1:Y:S01]  /*1af0*/  LDCU UR37, c[0x0][0x374] ;  /* 0x00006e80ff2577ac */ /* 0x000e620008000800 */
[----:B--2---:R-:W-:-:S02]  /*1b00*/  UIADD3 UR5, UPT, UPT, UR6, 0x1f, URZ ;  /* 0x0000001f06057890 */ /* 0x004fc4000fffe0ff */
[----:B------:R-:W-:Y:S02]  /*1b10*/  UIADD3 UR47, UPT, UPT, UR6, 0x3e, URZ ;  /* 0x0000003e062f7890 */ /* 0x000fe4000fffe0ff */
[----:B------:R-:W-:Y:S01]  /*1b20*/  USHF.R.S32.HI UR4, URZ, 0x1f, UR5 ;  /* 0x0000001fff047899 */ /* 0x000fe20008011405 */
[----:B------:R-:W-:-:S03]  /*1b30*/  UMOV UR7, URZ ;  /* 0x000000ff00077c82 */ /* 0x000fc60008000000 */
[----:B------:R-:W-:Y:S02]  /*1b40*/  ULEA.HI UR4, UR4, UR5, URZ, 0x5 ;  /* 0x0000000504047291 */ /* 0x000fe4000f8f28ff */
[----:B------:R-:W-:Y:S02]  /*1b50*/  UIADD3 UR5, UPT, UPT, UR6, -0x1, URZ ;  /* 0xffffffff06057890 */ /* 0x000fe4000fffe0ff */
[----:B------:R-:W-:Y:S02]  /*1b60*/  USHF.R.S32.HI UR40, URZ, 0x5, UR4 ;  /* 0x00000005ff287899 */ /* 0x000fe40008011404 */
[----:B------:R-:W-:Y:S02]  /*1b70*/  UISETP.GE.U32.AND UP1, UPT, UR5, -0x3f, UPT ;  /* 0xffffffc10500788c */ /* 0x000fe4000bf26070 */
[----:B------:R-:W-:-:S04]  /*1b80*/  UISETP.LT.U32.AND UP0, UPT, UR40, 0x16, UPT ;  /* 0x000000162800788c */ /* 0x000fc8000bf01070 */
[----:B------:R-:W-:Y:S02]  /*1b90*/  USEL UR39, UR40, 0x16, UP0 ;  /* 0x0000001628277887 */ /* 0x000fe40008000000 */
[----:B------:R-:W-:Y:S02]  /*1ba0*/  UISETP.NE.AND UP0, UPT, UR17, URZ, UPT ;  /* 0x000000ff1100728c */ /* 0x000fe4000bf05270 */
[----:B------:R-:W-:Y:S02]  /*1bb0*/  UIADD3 UR4, UPT, UPT, UR39, -0x1, URZ ;  /* 0xffffffff27047890 */ /* 0x000fe4000fffe0ff */
[----:B------:R-:W-:Y:S02]  /*1bc0*/  @UP1 UIADD3 UR4, UPT, UPT, UR39, URZ, URZ ;  /* 0x000000ff27041290 */ /* 0x000fe4000fffe0ff */
[----:B------:R-:W-:Y:S02]  /*1bd0*/  USEL UR23, UR41, 0x2, UP0 ;  /* 0x0000000229177887 */ /* 0x000fe40008000000 */
[----:B------:R-:W-:-:S02]  /*1be0*/  UIADD3 UR44, UPT, UPT, UR40, -UR39, URZ ;  /* 0x80000027282c7290 */ /* 0x000fc4000fffe0ff */
[----:B------:R-:W-:Y:S02]  /*1bf0*/  UIADD3 UR25, UPT, UPT, UR4, 0x1, URZ ;  /* 0x0000000104197890 */ /* 0x000fe4000fffe0ff */
[----:B-1-34-:R-:W-:-:S12]  /*1c00*/  UIADD3 UR41, UPT, UPT, -UR4, URZ, URZ ;  /* 0x000000ff04297290 */ /* 0x01afd8000fffe1ff */
.L_x_43:
[----:B------:R-:W-:Y:S01]  /*1c10*/  UISETP.NE.AND UP0, UPT, UR45, URZ, UPT ;  /* 0x000000ff2d00728c */ /* 0x000fe2000bf05270 */
[----:B-1----:R-:W1:Y:S08]  /*1c20*/  S2UR UR45, SR_CgaCtaId ;  /* 0x00000000002d79c3 */ /* 0x002e700000008800 */
[----:B------:R-:W-:Y:S05]  /*1c30*/  BRA.U UP0, `(.L_x_24) ;  /* 0x0000000100347547 */ /* 0x000fea000b800000 */
[----:B------:R-:W2:Y:S01]  /*1c40*/  S2R R0, SR_CgaCtaId ;  /* 0x0000000000007919 */ /* 0x000ea20000008800 */
[----:B------:R-:W-:Y:S02]  /*1c50*/  MOV R3, 0x400 ;  /* 0x0000040000037802 */ /* 0x000fe40000000f00 */
[----:B------:R-:W-:Y:S02]  /*1c60*/  SHF.L.U32 R2, R8, 0x1f, RZ ;  /* 0x0000001f08027819 */ /* 0x000fe400000006ff */
[----:B--2---:R-:W-:-:S05]  /*1c70*/  LEA R0, R0, R3, 0x18 ;  /* 0x0000000300007211 */ /* 0x004fca00078ec0ff */
[----:B------:R-:W-:-:S04]  /*1c80*/  IMAD R3, R9, 0x8, R0 ;  /* 0x0000000809037824 */ /* 0x000fc800078e0200 */
[----:B------:R-:W2:Y:S02]  /*1c90*/  SYNCS.PHASECHK.TRANS64.TRYWAIT P0, [R3+URZ+0x200], R2 ;  /* 0x00020002030075a7 */ /* 0x000ea400080011ff */
[----:B--2---:R-:W-:Y:S05]  /*1ca0*/  @!P0 BRA `(.L_x_25) ;  /* 0x000000ac00048947 */ /* 0x004fea0003800000 */
.L_x_160:
[----:B------:R-:W-:Y:S01]  /*1cb0*/  VIADD R9, R9, 0x1 ;  /* 0x0000000109097836 */ /* 0x000fe20000000000 */
[----:B------:R2:W-:Y:S04]  /*1cc0*/  SYNCS.ARRIVE.TRANS64.A1T0 RZ, [R3+URZ+0x1f0], RZ ;  /* 0x0001f0ff03ff79a7 */ /* 0x0005e800081000ff */
[----:B------:R-:W-:-:S04]  /*1cd0*/  ISETP.NE.AND P0, PT, R9, 0x2, PT ;  /* 0x000000020900780c */ /* 0x000fc80003f05270 */
[----:B------:R-:W-:Y:S02]  /*1ce0*/  SEL R9, R9, RZ, P0 ;  /* 0x000000ff09097207 */ /* 0x000fe40000000000 */
[----:B--2---:R-:W-:-:S04]  /*1cf0*/  SEL R3, RZ, 0x1, P0 ;  /* 0x00000001ff037807 */ /* 0x004fc80000000000 */
[----:B------:R-:W-:-:S07]  /*1d00*/  LOP3.LUT R8, R8, R3, RZ, 0x3c, !PT ;  /* 0x0000000308087212 */ /* 0x000fce00078e3cff */
.L_x_24:
[----:B------:R-:W-:Y:S01]  /*1d10*/  UMOV UR6, 0x400 ;  /* 0x0000040000067882 */ /* 0x000fe20000000000 */
[----:B------:R-:W-:Y:S01]  /*1d20*/  SHF.L.U32 R0, R12, 0x1f, RZ ;  /* 0x0000001f0c007819 */ /* 0x000fe200000006ff */
[----:B-1----:R-:W-:Y:S02]  /*1d30*/  ULEA UR6, UR45, UR6, 0x18 ;  /* 0x000000062d067291 */ /* 0x002fe4000f8ec0ff */
[----:B------:R-:W-:Y:S02]  /*1d40*/  UISETP.GE.U32.AND UP0, UPT, UR47, 0x3f, UPT ;  /* 0x0000003f2f00788c */ /* 0x000fe4000bf06070 */
[----:B------:R-:W-:Y:S02]  /*1d50*/  ULEA UR4, UR7, UR6, 0x3 ;  /* 0x0000000607047291 */ /* 0x000fe4000f8e18ff */
[----:B------:R-:W-:Y:S01]  /*1d60*/  ULEA UR11, UR20, UR46, 0x8 ;  /* 0x0000002e140b7291 */ /* 0x000fe2000f8e40ff */
[----:B------:R-:W-:-:S06]  /*1d70*/  UMOV UR13, URZ ;  /* 0x000000ff000d7c82 */ /* 0x000fcc0008000000 */
[----:B------:R1:W2:Y:S01]  /*1d80*/  SYNCS.PHASECHK.TRANS64.TRYWAIT P0, [UR4+0xb0], R0 ;  /* 0x0000b000ff0075a7 */ /* 0x0002a20008001104 */
[----:B------:R-:W-:-:S04]  /*1d90*/  ULEA.HI UR4, UR16, UR16, URZ, 0x1 ;  /* 0x0000001010047291 */ /* 0x000fc8000f8f08ff */
[----:B------:R-:W-:-:S04]  /*1da0*/  USHF.L.U32 UR4, UR4, 0x7, URZ ;  /* 0x0000000704047899 */ /* 0x000fc800080006ff */
[----:B------:R-:W-:-:S04]  /*1db0*/  ULOP3.LUT UR35, UR4, 0xffffff00, URZ, 0xc0, !UPT ;  /* 0xffffff0004237892 */ /* 0x000fc8000f8ec0ff */
[----:B------:R-:W-:Y:S01]  /*1dc0*/  UIADD3 UR35, UPT, UPT, UR43, UR35, URZ ;  /* 0x000000232b237290 */ /* 0x000fe2000fffe0ff */
[----:B------:R-:W-:Y:S11]  /*1dd0*/  BRA.U !UP0, `(.L_x_26) ;  /* 0x0000000108c47547 */ /* 0x000ff6000b800000 */
[----:B------:R-:W-:Y:S01]  /*1de0*/  UMOV UR16, UR41 ;  /* 0x0000002900107c82 */ /* 0x000fe20008000000 */
[----:B------:R-:W-:Y:S01]  /*1df0*/  UMOV UR4, UR7 ;  /* 0x0000000700047c82 */ /* 0x000fe20008000000 */
[----:B------:R-:W-:-:S05]  /*1e00*/  UMOV UR34, URZ ;  /* 0x000000ff00227c82 */ /* 0x000fca0008000000 */
.L_x_32:
[----:B------:R-:W-:Y:S01]  /*1e10*/  ULEA UR33, UR4, UR6, 0x3 ;  /* 0x0000000604217291 */ /* 0x000fe2000f8e18ff */
[----:B------:R-:W-:Y:S01]  /*1e20*/  @P3 MOV R2, 0x4000 ;  /* 0x0000400000023802 */ /* 0x000fe20000000f00 */
[----:B--234-:R-:W-:Y:S10]  /*1e30*/  @P0 BRA `(.L_x_27) ;  /* 0x00000000000c0947 */ /* 0x01cff40003800000 */
[----:B------:R-:W-:-:S04]  /*1e40*/  SHF.L.U32 R3, R12, 0x1f, RZ ;  /* 0x0000001f0c037819 */ /* 0x000fc800000006ff */
[----:B------:R-:W2:Y:S02]  /*1e50*/  SYNCS.PHASECHK.TRANS64.TRYWAIT P0, [UR33+0xb0], R3 ;  /* 0x0000b003ff0075a7 */ /* 0x000ea40008001121 */
[----:B--2---:R-:W-:Y:S05]  /*1e60*/  @!P0 BRA `(.L_x_28) ;  /* 0x000000a800a88947 */ /* 0x004fea0003800000 */
.L_x_27:
[----:B------:R2:W-:Y:S01]  /*1e70*/  @P3 SYNCS.ARRIVE.TRANS64 RZ, [UR33], R2 ;  /* 0x00000002ffff39a7 */ /* 0x0005e20008000021 */
[----:B------:R-:W-:Y:S02]  /*1e80*/  ULOP3.LUT UR5, UR23, 0x2, URZ, 0xfc, !UPT ;  /* 0x0000000217057892 */ /* 0x000fe4000f8efcff */
[----:B------:R-:W-:Y:S02]  /*1e90*/  UIADD3 UR16, UPT, UPT, UR16, 0x1, URZ ;  /* 0x0000000110107890 */ /* 0x000fe4000fffe0ff */
[----:B------:R-:W-:Y:S02]  /*1ea0*/  UISETP.NE.AND UP0, UPT, UR5, 0x2, UPT ;  /* 0x000000020500788c */ /* 0x000fe4000bf05270 */
[----:B------:R-:W-:-:S07]  /*1eb0*/  UISETP.NE.AND UP2, UPT, UR16, 0x1, UPT ;  /* 0x000000011000788c */ /* 0x000fce000bf45270 */
[----:B------:R-:W-:Y:S05]  /*1ec0*/  BRA.U UP0, `(.L_x_29) ;  /* 0x0000000100047547 */ /* 0x000fea000b800000 */
[----:B------:R-:W-:Y:S05]  /*1ed0*/  BPT.TRAP 0x1 ;  /* 0x000000040000795c */ /* 0x000fea0000300000 */
.L_x_29:
[----:B------:R-:W-:Y:S04]  /*1ee0*/  BSSY.RECONVERGENT B0, `(.L_x_30) ;  /* 0x0000003000007945 */ /* 0x000fe80003800200 */
[----:B------:R-:W-:Y:S05]  /*1ef0*/  @!P2 BRA `(.L_x_31) ;  /* 0x000000000004a947 */ /* 0x000fea0003800000 */
[----:B------:R-:W-:Y:S05]  /*1f00*/  BPT.TRAP 0x1 ;  /* 0x000000040000795c */ /* 0x000fea0000300000 */
.L_x_31:
[----:B------:R-:W-:Y:S05]  /*1f10*/  BSYNC.RECONVERGENT B0 ;  /* 0x0000000000007941 */ /* 0x000fea0003800200 */
.L_x_30:
[----:B------:R-:W-:Y:S02]  /*1f20*/  UIADD3 UR5, UPT, UPT, UR4, 0x1, URZ ;  /* 0x0000000104057890 */ /* 0x000fe4000fffe0ff */
[----:B------:R-:W-:Y:S02]  /*1f30*/  UIADD3 UR14, UP1, UPT, UR26, 0x80, URZ ;  /* 0x000000801a0e7890 */ /* 0x000fe4000ff3e0ff */
[----:B------:R-:W-:Y:S02]  /*1f40*/  UISETP.NE.AND UP0, UPT, UR5, 0x16, UPT ;  /* 0x000000160500788c */ /* 0x000fe4000bf05270 */
[----:B------:R-:W-:Y:S02]  /*1f50*/  ULOP3.LUT UR33, UR33, 0xfefffff8, URZ, 0xc0, !UPT ;  /* 0xfefffff821217892 */ /* 0x000fe4000f8ec0ff */
[----:B------:R-:W-:Y:S02]  /*1f60*/  USEL UR8, URZ, 0x1, UP0 ;  /* 0x00000001ff087887 */ /* 0x000fe40008000000 */
[----:B------:R-:W-:-:S02]  /*1f70*/  USEL UR7, UR5, URZ, UP0 ;  /* 0x000000ff05077287 */ /* 0x000fc40008000000 */
[----:B------:R-:W-:Y:S02]  /*1f80*/  UIADD3.X UR15, UPT, UPT, URZ, UR27, URZ, UP1, !UPT ;  /* 0x0000001bff0f7290 */ /* 0x000fe40008ffe4ff */
[----:B------:R-:W-:Y:S01]  /*1f90*/  ULEA UR5, UR7, UR6, 0x3 ;  /* 0x0000000607057291 */ /* 0x000fe2000f8e18ff */
[----:B------:R-:W-:Y:S01]  /*1fa0*/  LOP3.LUT R12, R12, UR8, RZ, 0x3c, !PT ;  /* 0x000000080c0c7c12 */ /* 0x000fe2000f8e3cff */
[----:B------:R-:W-:Y:S02]  /*1fb0*/  USHF.L.U32 UR8, UR4, 0xc, URZ ;  /* 0x0000000c04087899 */ /* 0x000fe400080006ff */
[----:B------:R-:W-:Y:S01]  /*1fc0*/  UIADD3 UR4, UP0, UPT, UR26, 0x180, URZ ;  /* 0x000001801a047890 */ /* 0x000fe2000ff1e0ff */
[----:B-1----:R-:W-:Y:S01]  /*1fd0*/  SHF.L.U32 R0, R12, 0x1f, RZ ;  /* 0x0000001f0c007819 */ /* 0x002fe200000006ff */
[----:B------:R-:W-:Y:S02]  /*1fe0*/  ULOP3.LUT UR32, UR8, UR22, URZ, 0xfc, !UPT ;  /* 0x0000001608207292 */ /* 0x000fe4000f8efcff */
[----:B------:R-:W-:Y:S01]  /*1ff0*/  UPRMT UR13, URZ, 0x5410, UR21 ;  /* 0x00005410ff0d7896 */ /* 0x000fe20008000015 */
[----:B------:R3:W4:Y:S01]  /*2000*/  SYNCS.PHASECHK.TRANS64.TRYWAIT P0, [UR5+0xb0], R0 ;  /* 0x0000b000ff0075a7 */ /* 0x0007220008001105 */
[----:B------:R-:W-:-:S02]  /*2010*/  UIADD3 UR32, UPT, UPT, UR6, 0xc600, UR32 ;  /* 0x0000c60006207890 */ /* 0x000fc4000fffe020 */
[----:B------:R-:W-:Y:S02]  /*2020*/  UIADD3 UR8, UPT, UPT, UR6, 0x22600, UR8 ;  /* 0x0002260006087890 */ /* 0x000fe4000fffe008 */
[----:B------:R-:W-:Y:S01]  /*2030*/  UIADD3.X UR5, UPT, UPT, URZ, UR27, URZ, UP0, !UPT ;  /* 0x0000001bff057290 */ /* 0x000fe200087fe4ff */
[----:B------:R-:W-:Y:S01]  /*2040*/  UMOV UR18, 0x0 ;  /* 0x0000000000127882 */ /* 0x000fe20000000000 */
[----:B------:R-:W-:Y:S01]  /*2050*/  UMOV UR19, 0x10000000 ;  /* 0x1000000000137882 */ /* 0x000fe20000000000 */
[----:B------:R-:W-:Y:S01]  /*2060*/  UMOV UR10, UR34 ;  /* 0x00000022000a7c82 */ /* 0x000fe20008000000 */
[----:B------:R-:W-:Y:S01]  /*2070*/  UMOV UR12, UR36 ;  /* 0x00000024000c7c82 */ /* 0x000fe20008000000 */
[----:B------:R-:W-:Y:S01]  /*2080*/  UMOV UR9, UR33 ;  /* 0x0000002100097c82 */ /* 0x000fe20008000000 */
[----:B------:R1:W-:Y:S03]  /*2090*/  UTMALDG.3D.MULTICAST.2CTA [UR32], [UR14], UR13, desc[UR18] ;  /* 0x000012200e0073b4 */ /* 0x0003e6000821180d */
[----:B------:R2:W-:Y:S01]  /*20a0*/  UTMALDG.3D.2CTA [UR8], [UR4], desc[UR18] ;  /* 0x00001208040075b4 */ /* 0x0005e20008211000 */
[----:B-1----:R-:W-:Y:S01]  /*20b0*/  UIADD3 UR34, UPT, UPT, UR34, 0x20, URZ ;  /* 0x0000002022227890 */ /* 0x002fe2000fffe0ff */
[----:B------:R-:W-:Y:S01]  /*20c0*/  UMOV UR13, UR25 ;  /* 0x00000019000d7c82 */ /* 0x000fe20008000000 */
[----:B--2---:R-:W-:Y:S01]  /*20d0*/  UMOV UR4, UR7 ;  /* 0x0000000700047c82 */ /* 0x004fe20008000000 */
[----:B------:R-:W-:Y:S09]  /*20e0*/  BRA.U UP2, `(.L_x_32) ;  /* 0xfffffffd02487547 */ /* 0x000ff2000b83ffff */
.L_x_26:
[----:B------:R-:W-:Y:S01]  /*20f0*/  ULEA UR4, UR7, UR6, 0x3 ;  /* 0x0000000607047291 */ /* 0x000fe2000f8e18ff */
[----:B-1-3--:R-:W-:Y:S01]  /*2100*/  SHF.L.U32 R0, R12, 0x1f, RZ ;  /* 0x0000001f0c007819 */ /* 0x00afe200000006ff */
[----:B------:R-:W-:Y:S01]  /*2110*/  @!P1 SYNCS.ARRIVE.TRANS64.A1T0 RZ, [UR6+0x1a8], RZ ;  /* 0x0001a8ffffff99a7 */ /* 0x000fe20008100006 */
[----:B------:R-:W-:-:S06]  /*2120*/  UISETP.GT.AND UP0, UPT, UR40, UR39, UPT ;  /* 0x000000272800728c */ /* 0x000fcc000bf04270 */
[----:B--2-4-:R1:W2:Y:S03]  /*2130*/  SYNCS.PHASECHK.TRANS64.TRYWAIT P0, [UR4+0xb0], R0 ;  /* 0x0000b000ff0075a7 */ /* 0x0142a60008001104 */
[----:B------:R-:W-:Y:S05]  /*2140*/  BRA.U !UP0, `(.L_x_33) ;  /* 0x0000000108c47547 */ /* 0x000fea000b800000 */
[----:B------:R-:W-:Y:S01]  /*2150*/  UIADD3 UR24, UPT, UPT, UR44, UR13, URZ ;  /* 0x0000000d2c187290 */ /* 0x000fe2000fffe0ff */
[----:B------:R-:W-:-:S11]  /*2160*/  UMOV UR4, UR7 ;  /* 0x0000000700047c82 */ /* 0x000fd60008000000 */
.L_x_39:
[----:B------:R-:W-:Y:S01]  /*2170*/  ULEA UR17, UR4, UR6, 0x3 ;  /* 0x0000000604117291 */ /* 0x000fe2000f8e18ff */
[----:B--2---:R-:W-:Y:S01]  /*2180*/  @P3 MOV R2, 0x4000 ;  /* 0x0000400000023802 */ /* 0x004fe20000000f00 */
[----:B--2-4-:R-:W-:Y:S10]  /*2190*/  @P0 BRA `(.L_x_34) ;  /* 0x00000000000c0947 */ /* 0x014ff40003800000 */
[----:B------:R-:W-:-:S04]  /*21a0*/  SHF.L.U32 R3, R12, 0x1f, RZ ;  /* 0x0000001f0c037819 */ /* 0x000fc800000006ff */
[----:B------:R-:W2:Y:S02]  /*21b0*/  SYNCS.PHASECHK.TRANS64.TRYWAIT P0, [UR17+0xb0], R3 ;  /* 0x0000b003ff0075a7 */ /* 0x000ea40008001111 */
[----:B--2---:R-:W-:Y:S05]  /*21c0*/  @!P0 BRA `(.L_x_35) ;  /* 0x000000a400e88947 */ /* 0x004fea0003800000 */
.L_x_34:
[----:B------:R2:W-:Y:S01]  /*21d0*/  @P3 SYNCS.ARRIVE.TRANS64 RZ, [UR17], R2 ;  /* 0x00000002ffff39a7 */ /* 0x0005e20008000011 */
[----:B------:R-:W-:-:S04]  /*21e0*/  ULOP3.LUT UR5, UR23, 0x2, URZ, 0xfc, !UPT ;  /* 0x0000000217057892 */ /* 0x000fc8000f8efcff */
[----:B------:R-:W-:-:S09]  /*21f0*/  UISETP.NE.AND UP0, UPT, UR5, 0x2, UPT ;  /* 0x000000020500788c */ /* 0x000fd2000bf05270 */
[----:B------:R-:W-:Y:S05]  /*2200*/  BRA.U UP0, `(.L_x_36) ;  /* 0x0000000100047547 */ /* 0x000fea000b800000 */
[----:B------:R-:W-:Y:S05]  /*2210*/  BPT.TRAP 0x1 ;  /* 0x000000040000795c */ /* 0x000fea0000300000 */
.L_x_36:
[----:B------:R-:W-:Y:S04]  /*2220*/  BSSY.RECONVERGENT B0, `(.L_x_37) ;  /* 0x0000003000007945 */ /* 0x000fe80003800200 */
[----:B------:R-:W-:Y:S05]  /*2230*/  @!P2 BRA `(.L_x_38) ;  /* 0x000000000004a947 */ /* 0x000fea0003800000 */
[----:B------:R-:W-:Y:S05]  /*2240*/  BPT.TRAP 0x1 ;  /* 0x000000040000795c */ /* 0x000fea0000300000 */
.L_x_38:
[----:B------:R-:W-:Y:S05]  /*2250*/  BSYNC.RECONVERGENT B0 ;  /* 0x0000000000007941 */ /* 0x000fea0003800200 */
.L_x_37:
[----:B------:R-:W-:Y:S02]  /*2260*/  UIADD3 UR5, UPT, UPT, UR4, 0x1, URZ ;  /* 0x0000000104057890 */ /* 0x000fe4000fffe0ff */
[----:B------:R-:W-:Y:S02]  /*2270*/  USHF.L.U32 UR18, UR13, 0x5, URZ ;  /* 0x000000050d127899 */ /* 0x000fe400080006ff */
[----:B------:R-:W-:Y:S02]  /*2280*/  UISETP.NE.AND UP0, UPT, UR5, 0x16, UPT ;  /* 0x000000160500788c */ /* 0x000fe4000bf05270 */
[----:B------:R-:W-:Y:S02]  /*2290*/  ULOP3.LUT UR17, UR17, 0xfefffff8, URZ, 0xc0, !UPT ;  /* 0xfefffff811117892 */ /* 0x000fe4000f8ec0ff */
[----:B------:R-:W-:Y:S02]  /*22a0*/  USEL UR8, URZ, 0x1, UP0 ;  /* 0x00000001ff087887 */ /* 0x000fe40008000000 */
[----:B------:R-:W-:-:S02]  /*22b0*/  USEL UR7, UR5, URZ, UP0 ;  /* 0x000000ff05077287 */ /* 0x000fc40008000000 */
[----:B------:R-:W-:Y:S02]  /*22c0*/  UIADD3 UR14, UP0, UPT, UR26, 0x180, URZ ;  /* 0x000001801a0e7890 */ /* 0x000fe4000ff1e0ff */
        /* <DEDUP_REMOVED lines=9> */
[----:B------:R-:W-:Y:S02]  /*2360*/  UIADD3.X UR5, UPT, UPT, URZ, UR27, URZ, UP1, !UPT ;  /* 0x0000001bff057290 */ /* 0x000fe40008ffe4ff */
[----:B------:R-:W-:Y:S02]  /*2370*/  UIADD3 UR8, UPT, UPT, UR6, 0x22600, UR8 ;  /* 0x0002260006087890 */ /* 0x000fe4000fffe008 */
[----:B------:R-:W-:Y:S01]  /*2380*/  UIADD3.X UR15, UPT, UPT, URZ, UR27, URZ, UP0, !UPT ;  /* 0x0000001bff0f7290 */ /* 0x000fe200087fe4ff */
[----:B------:R-:W-:Y:S01]  /*2390*/  UMOV UR28, 0x0 ;  /* 0x00000000001c7882 */ /* 0x000fe20000000000 */
[----:B------:R-:W-:Y:S01]  /*23a0*/  UMOV UR29, 0x10000000 ;  /* 0x10000000001d7882 */ /* 0x000fe20000000000 */
[----:B------:R-:W-:Y:S01]  /*23b0*/  UMOV UR19, UR35 ;  /* 0x0000002300137c82 */ /* 0x000fe20008000000 */
[----:B------:R-:W-:Y:S01]  /*23c0*/  UMOV UR20, UR36 ;  /* 0x0000002400147c82 */ /* 0x000fe20008000000 */
[----:B------:R-:W-:Y:S01]  /*23d0*/  UMOV UR12, UR36 ;  /* 0x00000024000c7c82 */ /* 0x000fe20008000000 */
[----:B------:R1:W-:Y:S01]  /*23e0*/  UTMALDG.3D.MULTICAST.2CTA [UR16], [UR4], UR10, desc[UR28] ;  /* 0x00001c10040073b4 */ /* 0x0003e2000821180a */
[----:B------:R-:W-:Y:S01]  /*23f0*/  UMOV UR9, UR17 ;  /* 0x0000001100097c82 */ /* 0x000fe20008000000 */
[----:B------:R-:W-:-:S04]  /*2400*/  UIADD3 UR13, UPT, UPT, UR13, 0x1, URZ ;  /* 0x000000010d0d7890 */ /* 0x000fc8000fffe0ff */
[----:B------:R-:W-:Y:S01]  /*2410*/  UISETP.NE.AND UP0, UPT, UR13, UR24, UPT ;  /* 0x000000180d00728c */ /* 0x000fe2000bf05270 */
[----:B-1----:R-:W-:Y:S01]  /*2420*/  UMOV UR10, UR18 ;  /* 0x00000012000a7c82 */ /* 0x002fe20008000000 */
[----:B------:R-:W-:Y:S01]  /*2430*/  UMOV UR4, UR7 ;  /* 0x0000000700047c82 */ /* 0x000fe20008000000 */
[----:B------:R3:W-:Y:S06]  /*2440*/  UTMALDG.3D.2CTA [UR8], [UR14], desc[UR28] ;  /* 0x00001c080e0075b4 */ /* 0x0007ec0008211000 */
[----:B---3--:R-:W-:Y:S05]  /*2450*/  BRA.U UP0, `(.L_x_39) ;  /* 0xfffffffd00447547 */ /* 0x008fea000b83ffff */
.L_x_33:
[C---:B------:R-:W-:Y:S01]  /*2460*/  LEA R3, R11.reuse, UR6, 0x3 ;  /* 0x000000060b037c11 */ /* 0x040fe2000f8e18ff */
[----:B------:R-:W-:Y:S01]  /*2470*/  NOP ;  /* 0x0000000000007918 */ /* 0x000fe20000000000 */
[----:B-1----:R-:W-:Y:S02]  /*2480*/  SHF.L.U32 R0, R10, 0x1f, RZ ;  /* 0x0000001f0a007819 */ /* 0x002fe400000006ff */
[----:B------:R-:W-:Y:S02]  /*2490*/  LEA R5, R11, UR6, 0x4 ;  /* 0x000000060b057c11 */ /* 0x000fe4000f8e20ff */
[----:B--2-4-:R-:W1:Y:S02]  /*24a0*/  SYNCS.PHASECHK.TRANS64.TRYWAIT P0, [R3+URZ+0x1b0], R0 ;  /* 0x0001b000030075a7 */ /* 0x014e6400080011ff */
[----:B-1----:R-:W-:Y:S05]  /*24b0*/  @!P0 BRA `(.L_x_40) ;  /* 0x000000a400448947 */ /* 0x002fea0003800000 */
.L_x_163:
[----:B------:R-:W2:Y:S01]  /*24c0*/  LDS.128 R4, [R5+0x220] ;  /* 0x0002200005047984 */ /* 0x000ea20000000c00 */
[----:B------:R-:W-:Y:S01]  /*24d0*/  UISETP.GE.AND UP0, UPT, UR42, 0x1, UPT ;  /* 0x000000012a00788c */ /* 0x000fe2000bf06270 */
[----:B------:R-:W-:Y:S01]  /*24e0*/  @!PT LDS RZ, [RZ] ;  /* 0x00000000fffff984 */ /* 0x000fe20000000800 */
[----:B------:R-:W-:Y:S01]  /*24f0*/  @!PT LDS RZ, [RZ] ;  /* 0x00000000fffff984 */ /* 0x000fe20000000800 */
[----:B------:R-:W-:Y:S01]  /*2500*/  @!PT LDS RZ, [RZ] ;  /* 0x00000000fffff984 */ /* 0x000fe20000000800 */
[----:B------:R-:W-:Y:S01]  /*2510*/  @!PT LDS RZ, [RZ] ;  /* 0x00000000fffff984 */ /* 0x000fe20000000800 */
[----:B------:R3:W-:Y:S06]  /*2520*/  MEMBAR.ALL.CTA ;  /* 0x0000000000007992 */ /* 0x0007ec0000008000 */
[----:B---3--:R-:W3:Y:S01]  /*2530*/  FENCE.VIEW.ASYNC.S ;  /* 0x00000000000073c6 */ /* 0x008ee20000000000 */
[----:B--2---:R-:W-:-:S13]  /*2540*/  LOP3.LUT P0, RZ, R6, 0x1, RZ, 0xc0, !PT ;  /* 0x0000000106ff7812 */ /* 0x004fda000780c0ff */
[----:B---3--:R-:W-:Y:S01]  /*2550*/  VOTEU.ANY UP1, P0 ;  /* 0x0000000000ff7886 */ /* 0x008fe20000020100 */
[----:B------:R-:W-:-:S13]  /*2560*/  PLOP3.LUT P0, PT, PT, PT, UP1, 0x80, 0x8 ;  /* 0x000000000008781c */ /* 0x000fda0003f0f018 */
[----:B-1----:R-:W-:Y:S02]  /*2570*/  @P0 LOP3.LUT R0, R5, 0xffff, RZ, 0xc0, !PT ;  /* 0x0000ffff05000812 */ /* 0x002fe400078ec0ff */
[----:B------:R-:W-:Y:S02]  /*2580*/  @P0 MOV R2, R4 ;  /* 0x0000000400020202 */ /* 0x000fe40000000f00 */
[----:B------:R-:W-:Y:S01]  /*2590*/  @P0 R2UR UR5, R0 ;  /* 0x00000000000502ca */ /* 0x000fe200000e0000 */
[----:B------:R-:W-:Y:S01]  /*25a0*/  VIADD R0, R3, 0x1c0 ;  /* 0x000001c003007836 */ /* 0x000fe20000000000 */
[----:B------:R-:W-:Y:S02]  /*25b0*/  @P0 SHF.R.U32.HI R4, RZ, 0x10, R5 ;  /* 0x00000010ff040819 */ /* 0x000fe40000011605 */
[----:B------:R-:W-:Y:S02]  /*25c0*/  @P0 R2UR UR8, R2 ;  /* 0x00000000020802ca */ /* 0x000fe400000e0000 */
[----:B------:R-:W-:-:S02]  /*25d0*/  PRMT R0, RZ, 0x654, R0 ;  /* 0x00000654ff007816 */ /* 0x000fc40000000000 */
[----:B------:R-:W-:Y:S02]  /*25e0*/  @P0 R2UR UR4, R4 ;  /* 0x00000000040402ca */ /* 0x000fe400000e0000 */
[----:B------:R1:W-:Y:S03]  /*25f0*/  SYNCS.ARRIVE.TRANS64.RED.A1T0 RZ, [R0+URZ], RZ ;  /* 0x000000ff00ff79a7 */ /* 0x0003e600081004ff */
[----:B------:R-:W-:-:S04]  /*2600*/  @UP1 UMOV UR30, UR5 ;  /* 0x00000005001e1c82 */ /* 0x000fc80008000000 */
[----:B------:R-:W-:-:S04]  /*2610*/  @UP1 UMOV UR31, UR8 ;  /* 0x00000008001f1c82 */ /* 0x000fc80008000000 */
[----:B------:R-:W-:Y:S01]  /*2620*/  @UP1 UMOV UR36, UR4 ;  /* 0x0000000400241c82 */ /* 0x000fe20008000000 */
[----:B------:R-:W-:Y:S05]  /*2630*/  BRA.U !UP0, `(.L_x_41) ;  /* 0x0000000108d47547 */ /* 0x000fea000b800000 */
[----:B------:R-:W2:Y:S01]  /*2640*/  LDCU.128 UR12, c[0x0][0xb10] ;  /* 0x00016200ff0c77ac */ /* 0x000ea20008000c00 */
[----:B------:R-:W3:Y:S01]  /*2650*/  LDCU UR24, c[0x0][0xb20] ;  /* 0x00016400ff1877ac */ /* 0x000ee20008000800 */
[----:B------:R-:W4:Y:S01]  /*2660*/  LDCU UR20, c[0x0][0xb0c] ;  /* 0x00016180ff1477ac */ /* 0x000f220008000800 */
[----:B------:R-:W1:Y:S01]  /*2670*/  LDCU.64 UR10, c[0x0][0xb28] ;  /* 0x00016500ff0a77ac */ /* 0x000e620008000a00 */
[----:B------:R-:W-:Y:S02]  /*2680*/  UISETP.NE.AND UP3, UPT, UR42, 0x1, UPT ;  /* 0x000000012a00788c */ /* 0x000fe4000bf65270 */
[----:B--2---:R-:W-:Y:S02]  /*2690*/  UIMAD.WIDE.U32 UR8, UR37, UR15, URZ ;  /* 0x0000000f250872a5 */ /* 0x004fe4000f8e00ff */
[----:B------:R-:W-:Y:S02]  /*26a0*/  UIMAD.WIDE.U32 UR4, UR38, UR12, URZ ;  /* 0x0000000c260472a5 */ /* 0x000fe4000f8e00ff */
[----:B------:R-:W-:-:S02]  /*26b0*/  UISETP.NE.AND UP0, UPT, UR14, 0x1, UPT ;  /* 0x000000010e00788c */ /* 0x000fc4000bf05270 */
[----:B------:R-:W-:Y:S01]  /*26c0*/  UIMAD.WIDE.U32 UR28, UR30, UR15, URZ ;  /* 0x0000000f1e1c72a5 */ /* 0x000fe2000f8e00ff */
[----:B------:R-:W-:Y:S02]  /*26d0*/  UMOV UR8, UR9 ;  /* 0x0000000900087c82 */ /* 0x000fe40008000000 */
[----:B------:R-:W-:Y:S01]  /*26e0*/  UMOV UR4, UR5 ;  /* 0x0000000500047c82 */ /* 0x000fe20008000000 */
[----:B---3--:R-:W-:Y:S02]  /*26f0*/  USHF.R.U32.HI UR8, URZ, UR24, UR8 ;  /* 0x00000018ff087299 */ /* 0x008fe40008011608 */
[----:B----4-:R-:W-:Y:S02]  /*2700*/  UISETP.NE.AND UP2, UPT, UR20, 0x1, UPT ;  /* 0x000000011400788c */ /* 0x010fe4000bf45270 */
[----:B------:R-:W-:Y:S02]  /*2710*/  USHF.R.U32.HI UR4, URZ, UR13, UR4 ;  /* 0x0000000dff047299 */ /* 0x000fe40008011604 */
[----:B------:R-:W-:-:S02]  /*2720*/  USEL UR5, UR37, UR8, !UP0 ;  /* 0x0000000825057287 */ /* 0x000fc4000c000000 */
[----:B------:R-:W-:Y:S02]  /*2730*/  USEL UR8, UR38, UR4, !UP2 ;  /* 0x0000000426087287 */ /* 0x000fe4000d000000 */
[----:B-1----:R-:W-:Y:S01]  /*2740*/  UIMAD.WIDE.U32 UR16, UR5, UR10, URZ ;  /* 0x0000000a051072a5 */ /* 0x002fe2000f8e00ff */
[----:B------:R-:W-:Y:S01]  /*2750*/  UMOV UR4, UR29 ;  /* 0x0000001d00047c82 */ /* 0x000fe20008000000 */
[----:B------:R-:W-:Y:S02]  /*2760*/  UIMAD.WIDE.U32 UR18, UR31, UR12, URZ ;  /* 0x0000000c1f1272a5 */ /* 0x000fe4000f8e00ff */
[----:B------:R-:W-:-:S03]  /*2770*/  UIMAD.WIDE.U32 UR28, UR8, UR10, URZ ;  /* 0x0000000a081c72a5 */ /* 0x000fc6000f8e00ff */
[----:B------:R-:W-:Y:S01]  /*2780*/  UMOV UR16, UR17 ;  /* 0x0000001100107c82 */ /* 0x000fe20008000000 */
[----:B------:R-:W-:Y:S02]  /*2790*/  USHF.R.U32.HI UR4, URZ, UR24, UR4 ;  /* 0x00000018ff047299 */ /* 0x000fe40008011604 */
[----:B------:R-:W-:Y:S01]  /*27a0*/  @UP3 USHF.R.U32.HI UR5, URZ, UR11, UR16 ;  /* 0x0000000bff053299 */ /* 0x000fe20008011610 */
[----:B------:R-:W-:Y:S01]  /*27b0*/  UMOV UR18, UR19 ;  /* 0x0000001300127c82 */ /* 0x000fe20008000000 */
[----:B------:R-:W-:Y:S01]  /*27c0*/  UMOV UR28, UR29 ;  /* 0x0000001d001c7c82 */ /* 0x000fe20008000000 */
[----:B------:R-:W-:Y:S02]  /*27d0*/  USHF.R.U32.HI UR13, URZ, UR13, UR18 ;  /* 0x0000000dff0d7299 */ /* 0x000fe40008011612 */
[----:B------:R-:W-:Y:S02]  /*27e0*/  USEL UR4, UR30, UR4, !UP0 ;  /* 0x000000041e047287 */ /* 0x000fe4000c000000 */
[----:B------:R-:W-:-:S02]  /*27f0*/  @UP3 USHF.R.U32.HI UR8, URZ, UR11, UR28 ;  /* 0x0000000bff083299 */ /* 0x000fc4000801161c */
[----:B------:R-:W-:Y:S02]  /*2800*/  UIMAD UR9, UR42, UR5, URZ ;  /* 0x000000052a0972a4 */ /* 0x000fe4000f8e02ff */
[----:B------:R-:W-:Y:S02]  /*2810*/  USEL UR5, UR31, UR13, !UP2 ;  /* 0x0000000d1f057287 */ /* 0x000fe4000d000000 */
[----:B------:R-:W-:Y:S02]  /*2820*/  UIMAD UR12, UR42, UR8, URZ ;  /* 0x000000082a0c72a4 */ /* 0x000fe4000f8e02ff */
[----:B------:R-:W-:Y:S02]  /*2830*/  UISETP.GE.AND UP0, UPT, UR4, UR9, UPT ;  /* 0x000000090400728c */ /* 0x000fe4000bf06270 */
[----:B------:R-:W-:Y:S02]  /*2840*/  UIMAD.WIDE.U32 UR16, UR4, UR10, URZ ;  /* 0x0000000a041072a5 */ /* 0x000fe4000f8e00ff */
[----:B------:R-:W-:-:S02]  /*2850*/  UISETP.GE.OR UP0, UPT, UR5, UR12, UP0 ;  /* 0x0000000c0500728c */ /* 0x000fc40008706670 */
        /* <DEDUP_REMOVED lines=19> */
.L_x_41:
[----:B------:R-:W2:Y:S02]  /*2990*/  LDCU UR4, c[0x0][0xb30] ;  /* 0x00016600ff0477ac */ /* 0x000ea40008000800 */
[----:B--2---:R-:W-:-:S09]  /*29a0*/  UISETP.NE.AND UP0, UPT, UR4, 0x1, UPT ;  /* 0x000000010400788c */ /* 0x004fd2000bf05270 */
        /* <DEDUP_REMOVED lines=18> */
.L_x_42:
[----:B------:R-:W-:Y:S01]  /*2ad0*/  VIADD R11, R11, 0x1 ;  /* 0x000000010b0b7836 */ /* 0x000fe20000000000 */
[----:B------:R-:W-:Y:S01]  /*2ae0*/  R2UR UR4, R146 ;  /* 0x00000000920472ca */ /* 0x000fe200000e0000 */
[----:B------:R-:W-:Y:S01]  /*2af0*/  UIADD3 UR20, UPT, UPT, UR30, UR61, URZ ;  /* 0x0000003d1e147290 */ /* 0x000fe2000fffe0ff */
[----:B------:R-:W-:Y:S02]  /*2b00*/  PLOP3.LUT P1, PT, PT, PT, PT, 0x80, 0x8 ;  /* 0x000000000008781c */ /* 0x000fe40003f2f070 */
[----:B------:R-:W-:-:S04]  /*2b10*/  ISETP.NE.AND P0, PT, R11, 0x2, PT ;  /* 0x000000020b00780c */ /* 0x000fc80003f05270 */
[----:B------:R-:W-:Y:S02]  /*2b20*/  SEL R3, RZ, 0x1, P0 ;  /* 0x00000001ff037807 */ /* 0x000fe40000000000 */
[----:B------:R-:W-:Y:S02]  /*2b30*/  SEL R11, R11, RZ, P0 ;  /* 0x000000ff0b0b7207 */ /* 0x000fe40000000000 */
[----:B------:R-:W-:Y:S01]  /*2b40*/  LOP3.LUT R10, R10, R3, RZ, 0x3c, !PT ;  /* 0x000000030a0a7212 */ /* 0x000fe200078e3cff */
[----:B------:R-:W-:Y:S01]  /*2b50*/  UIADD3 UR16, UPT, UPT, UR31, UR4, URZ ;  /* 0x000000041f107290 */ /* 0x000fe2000fffe0ff */
[----:B------:R-:W-:Y:S11]  /*2b60*/  BRA.U UP1, `(.L_x_43) ;  /* 0xfffffff101287547 */ /* 0x000ff6000b83ffff */
[----:B------:R-:W-:Y:S01]  /*2b70*/  UIADD3 UR8, UPT, UPT, UR6, 0xb0, URZ ;  /* 0x000000b006087890 */ /* 0x000fe2000fffe0ff */
[----:B------:R-:W-:-:S03]  /*2b80*/  SHF.L.U32 R3, R12, 0x1f, RZ ;  /* 0x0000001f0c037819 */ /* 0x000fc600000006ff */
[----:B------:R-:W-:-:S09]  /*2b90*/  ULEA UR4, UR7, UR8, 0x3 ;  /* 0x0000000807047291 */ /* 0x000fd2000f8e18ff */
[----:B------:R-:W2:Y:S02]  /*2ba0*/  SYNCS.PHASECHK.TRANS64.TRYWAIT P0, [UR4], R3 ;  /* 0x00000003ff0075a7 */ /* 0x000ea40008001104 */
[----:B--2---:R-:W-:Y:S05]  /*2bb0*/  @!P0 BRA `(.L_x_44) ;  /* 0x0000009c00988947 */ /* 0x004fea0003800000 */
.L_x_165:
[----:B------:R-:W-:-:S04]  /*2bc0*/  UIADD3 UR4, UPT, UPT, UR7, 0x1, URZ ;  /* 0x0000000107047890 */ /* 0x000fc8000fffe0ff */
[----:B------:R-:W-:-:S04]  /*2bd0*/  UISETP.NE.AND UP0, UPT, UR4, 0x16, UPT ;  /* 0x000000160400788c */ /* 0x000fc8000bf05270 */
[----:B------:R-:W-:Y:S02]  /*2be0*/  USEL UR6, URZ, 0x1, UP0 ;  /* 0x00000001ff067887 */ /* 0x000fe40008000000 */
[----:B------:R-:W-:-:S04]  /*2bf0*/  USEL UR4, UR4, URZ, UP0 ;  /* 0x000000ff04047287 */ /* 0x000fc80008000000 */
[----:B------:R-:W-:Y:S01]  /*2c00*/  ULEA UR5, UR4, UR8, 0x3 ;  /* 0x0000000804057291 */ /* 0x000fe2000f8e18ff */
[----:B------:R-:W-:-:S04]  /*2c10*/  LOP3.LUT R2, R12, UR6, RZ, 0x3c, !PT ;  /* 0x000000060c027c12 */ /* 0x000fc8000f8e3cff */
[----:B-1----:R-:W-:-:S04]  /*2c20*/  SHF.L.U32 R3, R2, 0x1f, RZ ;  /* 0x0000001f02037819 */ /* 0x002fc800000006ff */
[----:B------:R-:W1:Y:S02]  /*2c30*/  SYNCS.PHASECHK.TRANS64.TRYWAIT P0, [UR5], R3 ;  /* 0x00000003ff0075a7 */ /* 0x000e640008001105 */
[----:B-1----:R-:W-:Y:S05]  /*2c40*/  @!P0 BRA `(.L_x_45) ;  /* 0x0000009c008c8947 */ /* 0x002fea0003800000 */
.L_x_167:
        /* <DEDUP_REMOVED lines=9> */
.L_x_169:
        /* <DEDUP_REMOVED lines=9> */
.L_x_171:
        /* <DEDUP_REMOVED lines=9> */
.L_x_173:
        /* <DEDUP_REMOVED lines=9> */
.L_x_175:
        /* <DEDUP_REMOVED lines=9> */
.L_x_177:
        /* <DEDUP_REMOVED lines=9> */
.L_x_179:
        /* <DEDUP_REMOVED lines=9> */
.L_x_181:
        /* <DEDUP_REMOVED lines=9> */
.L_x_183:
        /* <DEDUP_REMOVED lines=9> */
.L_x_185:
        /* <DEDUP_REMOVED lines=9> */
.L_x_187:
        /* <DEDUP_REMOVED lines=9> */
.L_x_189:
        /* <DEDUP_REMOVED lines=9> */
.L_x_191:
        /* <DEDUP_REMOVED lines=9> */
.L_x_193:
        /* <DEDUP_REMOVED lines=9> */
.L_x_195:
        /* <DEDUP_REMOVED lines=9> */
.L_x_197:
        /* <DEDUP_REMOVED lines=9> */
.L_x_199:
        /* <DEDUP_REMOVED lines=9> */
.L_x_201:
        /* <DEDUP_REMOVED lines=9> */
.L_x_203:
        /* <DEDUP_REMOVED lines=9> */
.L_x_205:
[----:B------:R-:W-:-:S04]  /*3700*/  UIADD3 UR4, UPT, UPT, UR4, 0x1, URZ ;  /* 0x0000000104047890 */ /* 0x000fc8000fffe0ff */
[----:B------:R-:W-:-:S04]  /*3710*/  UISETP.NE.AND UP0, UPT, UR4, 0x16, UPT ;  /* 0x000000160400788c */ /* 0x000fc8000bf05270 */
[----:B------:R-:W-:Y:S02]  /*3720*/  USEL UR5, URZ, 0x1, UP0 ;  /* 0x00000001ff057887 */ /* 0x000fe40008000000 */
[----:B------:R-:W-:-:S04]  /*3730*/  USEL UR4, UR4, URZ, UP0 ;  /* 0x000000ff04047287 */ /* 0x000fc80008000000 */
[----:B------:R-:W-:Y:S01]  /*3740*/  ULEA UR4, UR4, UR8, 0x3 ;  /* 0x0000000804047291 */ /* 0x000fe2000f8e18ff */
[----:B-1----:R-:W-:-:S04]  /*3750*/  LOP3.LUT R3, R2, UR5, RZ, 0x3c, !PT ;  /* 0x0000000502037c12 */ /* 0x002fc8000f8e3cff */
[----:B------:R-:W-:Y:S01]  /*3760*/  SHF.L.U32 R3, R3, 0x1f, RZ ;  /* 0x0000001f03037819 */ /* 0x000fe200000006ff */
[----:B------:R-:W-:-:S07]  /*3770*/  IMAD.U32 R0, RZ, RZ, UR4 ;  /* 0x00000004ff007e24 */ /* 0x000fce000f8e00ff */
.L_x_65:
[----:B-1----:R1:W2:Y:S02]  /*3780*/  SYNCS.PHASECHK.TRANS64.TRYWAIT P0, [R0+URZ], R3 ;  /* 0x00000003000075a7 */ /* 0x0022a400080011ff */
[----:B--2---:R-:W-:Y:S05]  /*3790*/  @!P0 NANOSLEEP.SYNCS 0x989680 ;  /* 0x009896800000895d */ /* 0x004fea0003900000 */
[----:B------:R-:W2:Y:S02]  /*37a0*/  @!P0 SYNCS.PHASECHK.TRANS64 P0, [R0+URZ], R3 ;  /* 0x00000003000085a7 */ /* 0x000ea400080010ff */
[----:B--2---:R-:W-:Y:S05]  /*37b0*/  @P0 EXIT ;  /* 0x000000000000094d */ /* 0x004fea0003800000 */
[----:B------:R-:W-:Y:S05]  /*37c0*/  BRA `(.L_x_65) ;  /* 0xfffffffc00ec7947 */ /* 0x000fea000383ffff */
.L_x_23:
[----:B------:R-:W-:-:S04]  /*37d0*/  UISETP.NE.AND UP0, UPT, UR45, URZ, UPT ;  /* 0x000000ff2d00728c */ /* 0x000fc8000bf05270 */
[----:B------:R-:W-:-:S09]  /*37e0*/  UISETP.NE.OR UP0, UPT, UR17, 0x1, UP0 ;  /* 0x000000011100788c */ /* 0x000fd20008705670 */
[----:B------:R-:W-:Y:S05]  /*37f0*/  BRA.U UP0, `(.L_x_66) ;  /* 0x0000000500487547 */ /* 0x000fea000b800000 */
[----:B------:R-:W-:Y:S01]  /*3800*/  ISETP.GE.U32.AND P2, PT, R0, 0x8, PT ;  /* 0x000000080000780c */ /* 0x000fe20003f46070 */
[----:B------:R-:W-:Y:S01]  /*3810*/  IMAD.MOV.U32 R12, RZ, RZ, 0x1 ;  /* 0x00000001ff0c7424 */ /* 0x000fe200078e00ff */
[----:B------:R-:W-:Y:S02]  /*3820*/  CS2R R10, SRZ ;  /* 0x00000000000a7805 */ /* 0x000fe4000001ff00 */
[----:B------:R-:W-:Y:S01]  /*3830*/  CS2R R8, SRZ ;  /* 0x0000000000087805 */ /* 0x000fe2000001ff00 */
[----:B------:R-:W-:Y:S01]  /*3840*/  UMOV UR6, 0x400 ;  /* 0x0000040000067882 */ /* 0x000fe20000000000 */
[----:B------:R-:W-:Y:S01]  /*3850*/  UMOV UR5, URZ ;  /* 0x000000ff00057c82 */ /* 0x000fe20008000000 */
[----:B------:R-:W-:-:S12]  /*3860*/  ULEA UR6, UR45, UR6, 0x18 ;  /* 0x000000062d067291 */ /* 0x000fd8000f8ec0ff */
.L_x_70:
[----:B------:R-:W-:Y:S02]  /*3870*/  LEA R2, R8, UR6, 0x3 ;  /* 0x0000000608027c11 */ /* 0x000fe4000f8e18ff */
[----:B------:R-:W-:-:S03]  /*3880*/  SHF.L.U32 R5, R9, 0x1f, RZ ;  /* 0x0000001f09057819 */ /* 0x000fc600000006ff */
[----:B------:R-:W-:Y:S01]  /*3890*/  VIADD R4, R2, 0x200 ;  /* 0x0000020002047836 */ /* 0x000fe20000000000 */
[----:B------:R-:W2:Y:S02]  /*38a0*/  SYNCS.PHASECHK.TRANS64.TRYWAIT P0, [R2+URZ+0x1f0], R5 ;  /* 0x0001f005020075a7 */ /* 0x000ea400080011ff */
[----:B--2---:R-:W-:Y:S05]  /*38b0*/  @!P0 BRA `(.L_x_67) ;  /* 0x0000009800508947 */ /* 0x004fea0003800000 */
.L_x_206:
[----:B------:R-:W-:Y:S01]  /*38c0*/  ULEA UR4, UR5, UR6, 0x3 ;  /* 0x0000000605047291 */ /* 0x000fe2000f8e18ff */
[----:B------:R-:W-:Y:S02]  /*38d0*/  PRMT R4, RZ, 0x654, R4 ;  /* 0x00000654ff047816 */ /* 0x000fe40000000004 */
[----:B--2---:R-:W-:Y:S01]  /*38e0*/  SHF.L.U32 R5, R12, 0x1f, RZ ;  /* 0x0000001f0c057819 */ /* 0x004fe200000006ff */
[----:B------:R-:W-:Y:S01]  /*38f0*/  UIADD3 UR7, UPT, UPT, UR4, 0x1b0, URZ ;  /* 0x000001b004077890 */ /* 0x000fe2000fffe0ff */
[----:B------:R2:W-:Y:S05]  /*3900*/  SYNCS.ARRIVE.TRANS64.RED.A1T0 RZ, [R4+URZ], RZ ;  /* 0x000000ff04ff79a7 */ /* 0x0005ea00081004ff */
[----:B------:R-:W-:Y:S01]  /*3910*/  IMAD.U32 R7, RZ, RZ, UR7 ;  /* 0x00000007ff077e24 */ /* 0x000fe2000f8e00ff */
[----:B------:R-:W3:Y:S04]  /*3920*/  SYNCS.PHASECHK.TRANS64.TRYWAIT P0, [UR4+0x1c0], R5 ;  /* 0x0001c005ff0075a7 */ /* 0x000ee80008001104 */
[----:B------:R-:W-:Y:S01]  /*3930*/  PRMT R6, R0, 0x654, R7 ;  /* 0x0000065400067816 */ /* 0x000fe20000000007 */
[----:B--2---:R-:W-:Y:S01]  /*3940*/  @!P2 IMAD.MOV.U32 R4, RZ, RZ, 0x10 ;  /* 0x00000010ff04a424 */ /* 0x004fe200078e00ff */
[----:B---3--:R-:W-:Y:S06]  /*3950*/  @!P0 BRA `(.L_x_68) ;  /* 0x00000098003c8947 */ /* 0x008fec0003800000 */
.L_x_208:
[----:B------:R-:W-:Y:S01]  /*3960*/  ULEA UR8, UR5, UR6, 0x4 ;  /* 0x0000000605087291 */ /* 0x000fe2000f8e20ff */
[----:B------:R-:W-:Y:S01]  /*3970*/  SEL R3, R6, R3, !P2 ;  /* 0x0000000306037207 */ /* 0x000fe20005000000 */
[----:B------:R-:W-:Y:S01]  /*3980*/  UIADD3 UR9, UPT, UPT, UR4, 0x1b0, URZ ;  /* 0x000001b004097890 */ /* 0x000fe2000fffe0ff */
[----:B--2---:R-:W-:Y:S01]  /*3990*/  LEA R2, R11, UR6, 0x3 ;  /* 0x000000060b027c11 */ /* 0x004fe2000f8e18ff */
[----:B------:R-:W-:Y:S01]  /*39a0*/  UIADD3 UR8, UPT, UPT, UR8, 0x220, URZ ;  /* 0x0000022008087890 */ /* 0x000fe2000fffe0ff */
[----:B------:R-:W-:Y:S01]  /*39b0*/  SHF.L.U32 R5, R10, 0x1f, RZ ;  /* 0x0000001f0a057819 */ /* 0x000fe200000006ff */
[----:B------:R2:W-:Y:S01]  /*39c0*/  @!P2 SYNCS.ARRIVE.TRANS64.RED RZ, [R3+URZ], R4 ;  /* 0x0000000403ffa9a7 */ /* 0x0005e200080004ff */
[----:B------:R-:W-:Y:S01]  /*39d0*/  UIADD3 UR4, UPT, UPT, UR5, 0x1, URZ ;  /* 0x0000000105047890 */ /* 0x000fe2000fffe0ff */
[----:B------:R-:W-:-:S03]  /*39e0*/  VIADD R8, R8, 0x1 ;  /* 0x0000000108087836 */ /* 0x000fc60000000000 */
[----:B------:R-:W-:Y:S02]  /*39f0*/  UISETP.NE.AND UP0, UPT, UR4, 0x2, UPT ;  /* 0x000000020400788c */ /* 0x000fe4000bf05270 */
[----:B------:R-:W-:Y:S06]  /*3a00*/  UGETNEXTWORKID.BROADCAST [UR8], [UR9] ;  /* 0x00000000080073ca */ /* 0x000fec0008000100 */
[----:B------:R-:W-:Y:S01]  /*3a10*/  USEL UR7, URZ, 0x1, UP0 ;  /* 0x00000001ff077887 */ /* 0x000fe20008000000 */
[----:B------:R-:W-:Y:S01]  /*3a20*/  ISETP.NE.AND P0, PT, R8, 0x2, PT ;  /* 0x000000020800780c */ /* 0x000fe20003f05270 */
[----:B------:R-:W-:Y:S01]  /*3a30*/  USEL UR5, UR4, URZ, UP0 ;  /* 0x000000ff04057287 */ /* 0x000fe20008000000 */
[----:B------:R-:W3:Y:S03]  /*3a40*/  SYNCS.PHASECHK.TRANS64.TRYWAIT P1, [R2+URZ+0x1b0], R5 ;  /* 0x0001b005020075a7 */ /* 0x000ee600080211ff */
[----:B------:R-:W-:Y:S01]  /*3a50*/  LOP3.LUT R12, R12, UR7, RZ, 0x3c, !PT ;  /* 0x000000070c0c7c12 */ /* 0x000fe2000f8e3cff */
[----:B--23--:R-:W-:Y:S07]  /*3a60*/  @!P1 BRA `(.L_x_69) ;  /* 0x0000009800109947 */ /* 0x00cfee0003800000 */
.L_x_209:
[C---:B------:R-:W-:Y:S01]  /*3a70*/  LEA R4, R11.reuse, UR6, 0x4 ;  /* 0x000000060b047c11 */ /* 0x040fe2000f8e20ff */
[----:B--2---:R-:W-:Y:S01]  /*3a80*/  VIADD R2, R2, 0x1c0 ;  /* 0x000001c002027836 */ /* 0x004fe20000000000 */
[----:B------:R-:W-:Y:S01]  /*3a90*/  SEL R8, R8, RZ, P0 ;  /* 0x000000ff08087207 */ /* 0x000fe20000000000 */
[----:B------:R-:W-:-:S03]  /*3aa0*/  VIADD R11, R11, 0x1 ;  /* 0x000000010b0b7836 */ /* 0x000fc60000000000 */
[----:B------:R-:W2:Y:S01]  /*3ab0*/  LDS.128 R4, [R4+0x220] ;  /* 0x0002200004047984 */ /* 0x000ea20000000c00 */
[----:B------:R-:W-:Y:S02]  /*3ac0*/  PRMT R2, RZ, 0x654, R2 ;  /* 0x00000654ff027816 */ /* 0x000fe40000000002 */
[C---:B------:R-:W-:Y:S01]  /*3ad0*/  ISETP.NE.AND P1, PT, R11.reuse, 0x2, PT ;  /* 0x000000020b00780c */ /* 0x040fe20003f25270 */
[----:B------:R-:W-:Y:S01]  /*3ae0*/  @!PT LDS RZ, [RZ] ;  /* 0x00000000fffff984 */ /* 0x000fe20000000800 */
[----:B------:R-:W-:Y:S01]  /*3af0*/  @!PT LDS RZ, [RZ] ;  /* 0x00000000fffff984 */ /* 0x000fe20000000800 */
[----:B------:R-:W-:Y:S01]  /*3b00*/  @!PT LDS RZ, [RZ] ;  /* 0x00000000fffff984 */ /* 0x000fe20000000800 */
[----:B------:R-:W-:Y:S01]  /*3b10*/  @!PT LDS RZ, [RZ] ;  /* 0x00000000fffff984 */ /* 0x000fe20000000800 */
[----:B------:R3:W-:Y:S06]  /*3b20*/  MEMBAR.ALL.CTA ;  /* 0x0000000000007992 */ /* 0x0007ec0000008000 */
[----:B---3--:R-:W3:Y:S01]  /*3b30*/  FENCE.VIEW.ASYNC.S ;  /* 0x00000000000073c6 */ /* 0x008ee20000000000 */
[----:B------:R-:W-:Y:S01]  /*3b40*/  SEL R11, R11, RZ, P1 ;  /* 0x000000ff0b0b7207 */ /* 0x000fe20000800000 */
[----:B---3--:R3:W-:Y:S01]  /*3b50*/  SYNCS.ARRIVE.TRANS64.RED.A1T0 RZ, [R2+URZ], RZ ;  /* 0x000000ff02ff79a7 */ /* 0x0087e200081004ff */
[----:B--2---:R-:W-:-:S02]  /*3b60*/  LOP3.LUT P3, RZ, R6, 0x1, RZ, 0xc0, !PT ;  /* 0x0000000106ff7812 */ /* 0x004fc4000786c0ff */
[----:B------:R-:W-:-:S04]  /*3b70*/  SEL R5, RZ, 0x1, P1 ;  /* 0x00000001ff057807 */ /* 0x000fc80000800000 */
[----:B------:R-:W-:Y:S02]  /*3b80*/  LOP3.LUT R10, R10, R5, RZ, 0x3c, !PT ;  /* 0x000000050a0a7212 */ /* 0x000fe400078e3cff */
[----:B---3--:R-:W-:-:S04]  /*3b90*/  SEL R2, RZ, 0x1, P0 ;  /* 0x00000001ff027807 */ /* 0x008fc80000000000 */
[----:B------:R-:W-:Y:S01]  /*3ba0*/  LOP3.LUT R9, R9, R2, RZ, 0x3c, !PT ;  /* 0x0000000209097212 */ /* 0x000fe200078e3cff */
[----:B------:R-:W-:Y:S06]  /*3bb0*/  @P3 BRA `(.L_x_70) ;  /* 0xfffffffc002c3947 */ /* 0x000fec000383ffff */
[----:B------:R-:W-:Y:S01]  /*3bc0*/  ULEA UR4, UR5, UR6, 0x3 ;  /* 0x0000000605047291 */ /* 0x000fe2000f8e18ff */
[----:B------:R-:W-:-:S08]  /*3bd0*/  SHF.L.U32 R3, R12, 0x1f, RZ ;  /* 0x0000001f0c037819 */ /* 0x000fd000000006ff */
[----:B------:R-:W2:Y:S02]  /*3be0*/  SYNCS.PHASECHK.TRANS64 P0, [UR4+0x1c0], R3 ;  /* 0x0001c003ff0075a7 */ /* 0x000ea40008001004 */
[----:B--2---:R-:W-:Y:S05]  /*3bf0*/  @P0 BRA `(.L_x_71) ;  /* 0x0000000000080947 */ /* 0x004fea0003800000 */
[----:B------:R-:W2:Y:S02]  /*3c00*/  SYNCS.PHASECHK.TRANS64.TRYWAIT P0, [UR4+0x1c0], R3 ;  /* 0x0001c003ff0075a7 */ /* 0x000ea40008001104 */
[----:B--2---:R-:W-:Y:S05]  /*3c10*/  @!P0 BRA `(.L_x_72) ;  /* 0x0000009400b88947 */ /* 0x004fea0003800000 */
.L_x_71:
[----:B------:R-:W-:-:S04]  /*3c20*/  UIADD3 UR7, UPT, UPT, UR5, 0x1, URZ ;  /* 0x0000000105077890 */ /* 0x000fc8000fffe0ff */
[----:B------:R-:W-:-:S04]  /*3c30*/  UISETP.NE.AND UP0, UPT, UR7, 0x2, UPT ;  /* 0x000000020700788c */ /* 0x000fc8000bf05270 */
[----:B------:R-:W-:Y:S02]  /*3c40*/  USEL UR8, URZ, 0x1, UP0 ;  /* 0x00000001ff087887 */ /* 0x000fe40008000000 */
[----:B------:R-:W-:-:S04]  /*3c50*/  USEL UR7, UR7, URZ, UP0 ;  /* 0x000000ff07077287 */ /* 0x000fc80008000000 */
[----:B------:R-:W-:Y:S01]  /*3c60*/  ULEA UR7, UR7, UR6, 0x3 ;  /* 0x0000000607077291 */ /* 0x000fe2000f8e18ff */
[----:B--2---:R-:W-:-:S04]  /*3c70*/  LOP3.LUT R3, R12, UR8, RZ, 0x3c, !PT ;  /* 0x000000080c037c12 */ /* 0x004fc8000f8e3cff */
[----:B------:R-:W-:-:S04]  /*3c80*/  SHF.L.U32 R0, R3, 0x1f, RZ ;  /* 0x0000001f03007819 */ /* 0x000fc800000006ff */
[----:B------:R-:W2:Y:S02]  /*3c90*/  SYNCS.PHASECHK.TRANS64 P0, [UR7+0x1c0], R0 ;  /* 0x0001c000ff0075a7 */ /* 0x000ea40008001007 */
[----:B-12---:R-:W-:Y:S05]  /*3ca0*/  @P0 EXIT ;  /* 0x000000000000094d */ /* 0x006fea0003800000 */
[----:B------:R-:W-:Y:S02]  /*3cb0*/  SHF.L.U32 R3, R3, 0x1f, RZ ;  /* 0x0000001f03037819 */ /* 0x000fe400000006ff */
[----:B------:R-:W-:-:S07]  /*3cc0*/  MOV R0, UR7 ;  /* 0x0000000700007c02 */ /* 0x000fce0008000f00 */
.L_x_73:
[----:B-1----:R1:W2:Y:S02]  /*3cd0*/  SYNCS.PHASECHK.TRANS64.TRYWAIT P0, [R0+URZ+0x1c0], R3 ;  /* 0x0001c003000075a7 */ /* 0x0022a400080011ff */
[----:B--2---:R-:W-:Y:S05]  /*3ce0*/  @!P0 NANOSLEEP.SYNCS 0x989680 ;  /* 0x009896800000895d */ /* 0x004fea0003900000 */
[----:B------:R-:W2:Y:S02]  /*3cf0*/  @!P0 SYNCS.PHASECHK.TRANS64 P0, [R0+URZ+0x1c0], R3 ;  /* 0x0001c003000085a7 */ /* 0x000ea400080010ff */
[----:B--2---:R-:W-:Y:S05]  /*3d00*/  @P0 EXIT ;  /* 0x000000000000094d */ /* 0x004fea0003800000 */
[----:B------:R-:W-:Y:S05]  /*3d10*/  BRA `(.L_x_73) ;  /* 0xfffffffc00ec7947 */ /* 0x000fea000383ffff */
.L_x_66:
[----:B------:R-:W-:Y:S05]  /*3d20*/  BRA.U UP5, `(.L_x_74) ;  /* 0x00000011053c7547 */ /* 0x000fea000b800000 */
[----:B------:R-:W-:Y:S01]  /*3d30*/  UMOV UR4, 0x40 ;  /* 0x0000004000047882 */ /* 0x000fe20000000000 */
[----:B------:R-:W-:Y:S01]  /*3d40*/  NOP ;  /* 0x0000000000007918 */ /* 0x000fe20000000000 */
[----:B------:R-:W-:Y:S01]  /*3d50*/  ULEA UR5, UR45, UR4, 0x18 ;  /* 0x000000042d057291 */ /* 0x000fe2000f8ec0ff */
[----:B------:R-:W-:Y:S02]  /*3d60*/  UMOV UR6, 0x400 ;  /* 0x0000040000067882 */ /* 0x000fe40000000000 */
[----:B------:R-:W-:-:S06]  /*3d70*/  ULEA UR6, UR45, UR6, 0x18 ;  /* 0x000000062d067291 */ /* 0x000fcc000f8ec0ff */
[----:B------:R-:W2:Y:S02]  /*3d80*/  LDS.U8 R0, [UR5+0x1c] ;  /* 0x00001c05ff007984 */ /* 0x000ea40008000000 */
[----:B--2---:R-:W-:-:S13]  /*3d90*/  ISETP.NE.AND P0, PT, R0, RZ, PT ;  /* 0x000000ff0000720c */ /* 0x004fda0003f05270 */
[----:B------:R-:W-:Y:S05]  /*3da0*/  @P0 BRA `(.L_x_75) ;  /* 0x0000000400080947 */ /* 0x000fea0003800000 */
[----:B------:R-:W-:Y:S02]  /*3db0*/  UISETP.NE.U32.AND UP1, UPT, UR28, 0x1, UPT ;  /* 0x000000011c00788c */ /* 0x000fe4000bf25070 */
[----:B------:R-:W-:-:S07]  /*3dc0*/  UIADD3 UR7, UPT, UPT, UR5, 0x8, URZ ;  /* 0x0000000805077890 */ /* 0x000fce000fffe0ff */
[----:B------:R-:W-:Y:S05]  /*3dd0*/  BRA.U !UP1, `(.L_x_76) ;  /* 0x00000001099c7547 */ /* 0x000fea000b800000 */
[----:B------:R-:W-:Y:S01]  /*3de0*/  ELECT P0, URZ, PT ;  /* 0x0000000000ff782f */ /* 0x000fe20003800000 */
[----:B------:R-:W-:-:S12]  /*3df0*/  BSSY B0, `(.L_x_76) ;  /* 0x0000025000007945 */ /* 0x000fd80003800000 */
[----:B------:R-:W-:Y:S05]  /*3e00*/  @!P0 BRA `(.L_x_77) ;  /* 0x00000000008c8947 */ /* 0x000fea0003800000 */
[----:B------:R-:W-:-:S05]  /*3e10*/  UMOV UR4, 0x10 ;  /* 0x0000001000047882 */ /* 0x000fca0000000000 */
[----:B------:R-:W-:Y:S04]  /*3e20*/  DEPBAR.LE SB2, 0x36 ;  /* 0x0000ad800000791a */ /* 0x000fe80000000000 */
[----:B------:R-:W2:Y:S02]  /*3e30*/  UTCATOMSWS.2CTA.FIND_AND_SET.ALIGN UP0, UR4, UR4 ;  /* 0x00000004000475e3 */ /* 0x000ea40008200800 */
[----:B--2---:R-:W-:Y:S01]  /*3e40*/  MOV R11, UR4 ;  /* 0x00000004000b7c02 */ /* 0x004fe20008000f00 */
[----:B------:R-:W-:Y:S06]  /*3e50*/  BRA.U UP0, `(.L_x_78) ;  /* 0x0000000100187547 */ /* 0x000fec000b800000 */
.L_x_79:
[----:B------:R-:W-:Y:S05]  /*3e60*/  NANOSLEEP 0x64 ;  /* 0x000000640000795d */ /* 0x000fea0003800000 */
[----:B------:R-:W-:-:S05]  /*3e70*/  UMOV UR4, 0x10 ;  /* 0x0000001000047882 */ /* 0x000fca0000000000 */
[----:B------:R-:W-:Y:S04]  /*3e80*/  DEPBAR.LE SB2, 0x36 ;  /* 0x0000ad800000791a */ /* 0x000fe80000000000 */
[----:B------:R-:W2:Y:S02]  /*3e90*/  UTCATOMSWS.2CTA.FIND_AND_SET.ALIGN UP0, UR4, UR4 ;  /* 0x00000004000475e3 */ /* 0x000ea40008200800 */
[----:B--2---:R-:W-:Y:S01]  /*3ea0*/  MOV R11, UR4 ;  /* 0x00000004000b7c02 */ /* 0x004fe20008000f00 */
[----:B------:R-:W-:Y:S05]  /*3eb0*/  BRA.U !UP0, `(.L_x_79) ;  /* 0xfffffffd08e87547 */ /* 0x000fea000b83ffff */
.L_x_78:
[----:B------:R-:W2:Y:S01]  /*3ec0*/  LDS R7, [UR5+0x10] ;  /* 0x00001005ff077984 */ /* 0x000ea20008000800 */
[----:B------:R-:W-:Y:S01]  /*3ed0*/  IMAD.U32 R5, RZ, RZ, UR6 ;  /* 0x00000006ff057e24 */ /* 0x000fe2000f8e00ff */
[----:B------:R-:W-:-:S03]  /*3ee0*/  MOV R4, UR29 ;  /* 0x0000001d00047c02 */ /* 0x000fc60008000f00 */
[----:B------:R-:W-:Y:S01]  /*3ef0*/  VIADD R5, R5, 0x240 ;  /* 0x0000024005057836 */ /* 0x000fe20000000000 */
[----:B--2---:R-:W-:-:S04]  /*3f00*/  SHF.L.U32 R7, R7, 0x1f, RZ ;  /* 0x0000001f07077819 */ /* 0x004fc800000006ff */
[----:B------:R-:W2:Y:S02]  /*3f10*/  SYNCS.PHASECHK.TRANS64.TRYWAIT P0, [UR5+0x8], R7 ;  /* 0x00000807ff0075a7 */ /* 0x000ea40008001105 */
[----:B--2---:R-:W-:Y:S05]  /*3f20*/  @P0 BRA `(.L_x_80) ;  /* 0x0000000000080947 */ /* 0x004fea0003800000 */
[----:B------:R-:W2:Y:S02]  /*3f30*/  SYNCS.PHASECHK.TRANS64.TRYWAIT P0, [UR5+0x8], R7 ;  /* 0x00000807ff0075a7 */ /* 0x000ea40008001105 */
[----:B--2---:R-:W-:Y:S05]  /*3f40*/  @!P0 BRA `(.L_x_81) ;  /* 0x0000009400048947 */ /* 0x004fea0003800000 */
.L_x_80:
[----:B--2---:R-:W-:Y:S01]  /*3f50*/  HFMA2 R0, -RZ, RZ, 0, 5.9604644775390625e-08 ;  /* 0x00000001ff007431 */ /* 0x004fe200000001ff */
[----:B------:R-:W-:Y:S01]  /*3f60*/  UPRMT UR4, UR29, 0x654, UR7 ;  /* 0x000006541d047896 */ /* 0x000fe20008000007 */
[----:B------:R-:W-:Y:S01]  /*3f70*/  IMAD.MOV.U32 R8, RZ, RZ, 0xffff ;  /* 0x0000ffffff087424 */ /* 0x000fe200078e00ff */
[----:B------:R-:W-:Y:S01]  /*3f80*/  PRMT R4, R4, 0x654, R5 ;  /* 0x0000065404047816 */ /* 0x000fe20000000005 */
[----:B------:R-:W-:Y:S02]  /*3f90*/  IMAD.MOV.U32 R6, RZ, RZ, 0x4 ;  /* 0x00000004ff067424 */ /* 0x000fe400078e00ff */
[----:B------:R-:W-:Y:S01]  /*3fa0*/  IMAD.SHL.U32 R9, R11, 0x20, RZ ;  /* 0x000000200b097824 */ /* 0x000fe200078e00ff */
[----:B------:R-:W-:Y:S02]  /*3fb0*/  MOV R5, UR4 ;  /* 0x0000000400057c02 */ /* 0x000fe40008000f00 */
[-C--:B------:R-:W-:Y:S01]  /*3fc0*/  SHF.L.U32 R8, R8, R11.reuse, RZ ;  /* 0x0000000b08087219 */ /* 0x080fe200000006ff */
[----:B------:R2:W-:Y:S01]  /*3fd0*/  SYNCS.ARRIVE.TRANS64.RED RZ, [UR4], R6 ;  /* 0x00000006ffff79a7 */ /* 0x0005e20008000404 */
[----:B------:R-:W-:Y:S01]  /*3fe0*/  SHF.L.U32 R7, R0, R11, RZ ;  /* 0x0000000b00077219 */ /* 0x000fe200000006ff */
[----:B------:R2:W-:Y:S04]  /*3ff0*/  STS [UR6+0x240], R9 ;  /* 0x00024009ff007988 */ /* 0x0005e80008000806 */
[----:B------:R2:W-:Y:S04]  /*4000*/  STAS [R4.64], R11 ;  /* 0x0000000b04007dbd */ /* 0x0005e8000c0008ff */
[----:B------:R2:W-:Y:S04]  /*4010*/  ATOMS.OR RZ, [UR5+0x14], R8 ;  /* 0x00001408ffff798c */ /* 0x0005e8000b000005 */
[----:B------:R2:W-:Y:S04]  /*4020*/  ATOMS.OR RZ, [UR5+0x18], R7 ;  /* 0x00001807ffff798c */ /* 0x0005e8000b000005 */
[----:B------:R2:W-:Y:S02]  /*4030*/  ATOMS.XOR RZ, [UR5+0x10], R0 ;  /* 0x00001000ffff798c */ /* 0x0005e4000b800005 */
.L_x_77:
[----:B-1----:R-:W-:Y:S05]  /*4040*/  BSYNC B0 ;  /* 0x0000000000007941 */ /* 0x002fea0003800000 */
.L_x_76:
[----:B------:R-:W-:Y:S05]  /*4050*/  BRA.U UP1, `(.L_x_82) ;  /* 0x00000001016c7547 */ /* 0x000fea000b800000 */
[----:B------:R-:W-:-:S03]  /*4060*/  UMOV UR4, 0xffffffff ;  /* 0xffffffff00047882 */ /* 0x000fc60000000000 */
[----:B------:R-:W-:Y:S05]  /*4070*/  BRA.DIV UR4, `(.L_x_83) ;  /* 0x0000009204d07947 */ /* 0x000fea000b800000 */
[----:B------:R-:W-:-:S13]  /*4080*/  ELECT P0, URZ, PT ;  /* 0x0000000000ff782f */ /* 0x000fda0003800000 */
.L_x_213:
[----:B------:R-:W-:Y:S05]  /*4090*/  @!P0 BRA `(.L_x_82) ;  /* 0x00000000005c8947 */ /* 0x000fea0003800000 */
[----:B--2---:R-:W2:Y:S02]  /*40a0*/  LDS R5, [UR5+0x10] ;  /* 0x00001005ff057984 */ /* 0x004ea40008000800 */
[----:B--2---:R-:W-:-:S04]  /*40b0*/  SHF.L.U32 R5, R5, 0x1f, RZ ;  /* 0x0000001f05057819 */ /* 0x004fc800000006ff */
[----:B------:R-:W2:Y:S02]  /*40c0*/  SYNCS.PHASECHK.TRANS64.TRYWAIT P0, [UR5+0x8], R5 ;  /* 0x00000805ff0075a7 */ /* 0x000ea40008001105 */
[----:B--2---:R-:W-:Y:S05]  /*40d0*/  @P0 BRA `(.L_x_84) ;  /* 0x0000000000080947 */ /* 0x004fea0003800000 */
[----:B------:R-:W2:Y:S02]  /*40e0*/  SYNCS.PHASECHK.TRANS64.TRYWAIT P0, [UR5+0x8], R5 ;  /* 0x00000805ff0075a7 */ /* 0x000ea40008001105 */
[----:B--2---:R-:W-:Y:S05]  /*40f0*/  @!P0 BRA `(.L_x_85) ;  /* 0x0000009000d48947 */ /* 0x004fea0003800000 */
.L_x_84:
[----:B------:R-:W3:Y:S01]  /*4100*/  LDS R7, [UR6+0x240] ;  /* 0x00024006ff077984 */ /* 0x000ee20008000800 */
[----:B--2---:R-:W-:Y:S02]  /*4110*/  HFMA2 R0, -RZ, RZ, 0, 5.9604644775390625e-08 ;  /* 0x00000001ff007431 */ /* 0x004fe400000001ff */
[----:B------:R-:W-:Y:S01]  /*4120*/  IMAD.MOV.U32 R4, RZ, RZ, 0xffff ;  /* 0x0000ffffff047424 */ /* 0x000fe200078e00ff */
[----:B------:R-:W-:Y:S01]  /*4130*/  UPRMT UR4, UR29, 0x654, UR7 ;  /* 0x000006541d047896 */ /* 0x000fe20008000007 */
[----:B---3--:R-:W-:-:S03]  /*4140*/  IMAD.SHL.U32 R5, R7, 0x20, RZ ;  /* 0x0000002007057824 */ /* 0x008fc600078e00ff */
[-C--:B------:R-:W-:Y:S02]  /*4150*/  SHF.L.U32 R4, R4, R7.reuse, RZ ;  /* 0x0000000704047219 */ /* 0x080fe400000006ff */
[----:B------:R-:W-:Y:S01]  /*4160*/  SHF.L.U32 R7, R0, R7, RZ ;  /* 0x0000000700077219 */ /* 0x000fe200000006ff */
[----:B------:R3:W-:Y:S04]  /*4170*/  STS [UR6+0x240], R5 ;  /* 0x00024005ff007988 */ /* 0x0007e80008000806 */
[----:B------:R3:W-:Y:S04]  /*4180*/  ATOMS.OR RZ, [UR5+0x14], R4 ;  /* 0x00001404ffff798c */ /* 0x0007e8000b000005 */
[----:B------:R3:W-:Y:S01]  /*4190*/  ATOMS.OR RZ, [UR5+0x18], R7 ;  /* 0x00001807ffff798c */ /* 0x0007e2000b000005 */
[----:B------:R-:W-:Y:S03]  /*41a0*/  SYNCS.ARRIVE.TRANS64.RED.A1T0 RZ, [UR4], RZ ;  /* 0x000000ffffff79a7 */ /* 0x000fe60008100404 */
[----:B------:R3:W-:Y:S01]  /*41b0*/  ATOMS.XOR RZ, [UR5+0x10], R0 ;  /* 0x00001000ffff798c */ /* 0x0007e2000b800005 */
[----:B------:R-:W-:Y:S05]  /*41c0*/  BRA `(.L_x_82) ;  /* 0x0000000000107947 */ /* 0x000fea0003800000 */
.L_x_75:
[----:B------:R-:W-:Y:S02]  /*41d0*/  MOV R0, 0xffffffff ;  /* 0xffffffff00007802 */ /* 0x000fe40000000f00 */
[----:B------:R-:W-:-:S03]  /*41e0*/  MOV R4, 0x4210 ;  /* 0x0000421000047802 */ /* 0x000fc60000000f00 */
[----:B------:R2:W-:Y:S04]  /*41f0*/  STS [UR6+0x240], R0 ;  /* 0x00024000ff007988 */ /* 0x0005e80008000806 */
[----:B-12--5:R-:W-:Y:S05]  /*4200*/  CALL.REL.NOINC `($__internal_1_$__cuda_sm10x_tcgen05_guardrail_trap_phase_invalid_during_alloc) ;  /* 0x0000009800747944 */ /* 0x026fea0003c00000 */
.L_x_82:
[----:B------:R-:W-:Y:S05]  /*4210*/  WARPSYNC.ALL ;  /* 0x0000000000007948 */ /* 0x000fea0003800000 */
[----:B------:R-:W4:Y:S01]  /*4220*/  S2UR UR4, SR_CgaCtaId ;  /* 0x00000000000479c3 */ /* 0x000f220000008800 */
[----:B------:R-:W-:Y:S01]  /*4230*/  UMOV UR13, 0x400 ;  /* 0x00000400000d7882 */ /* 0x000fe20000000000 */
[----:B------:R-:W-:-:S06]  /*4240*/  NOP ;  /* 0x0000000000007918 */ /* 0x000fcc0000000000 */
[----:B------:R-:W-:Y:S06]  /*4250*/  BAR.ARV 0x6, 0xa0 ;  /* 0x0182800000007b1d */ /* 0x000fec0000002000 */
[----:B------:R-:W1:Y:S01]  /*4260*/  LDCU UR6, c[0x0][0x38c] ;  /* 0x00007180ff0677ac */ /* 0x000e620008000800 */
[----:B------:R-:W-:Y:S01]  /*4270*/  LOP3.LUT R3, R3, 0xffff, RZ, 0xc0, !PT ;  /* 0x0000ffff03037812 */ /* 0x000fe200078ec0ff */
[----:B--2---:R-:W-:Y:S01]  /*4280*/  IMAD.MOV.U32 R9, RZ, RZ, 0x1 ;  /* 0x00000001ff097424 */ /* 0x004fe200078e00ff */
[----:B------:R-:W-:Y:S01]  /*4290*/  LOP3.LUT R2, R2, 0xffff, RZ, 0xc0, !PT ;  /* 0x0000ffff02027812 */ /* 0x000fe200078ec0ff */
[----:B------:R-:W-:Y:S01]  /*42a0*/  IMAD.MOV.U32 R8, RZ, RZ, RZ ;  /* 0x000000ffff087224 */ /* 0x000fe200078e00ff */
[----:B------:R-:W-:Y:S01]  /*42b0*/  R2UR UR16, R3 ;  /* 0x00000000031072ca */ /* 0x000fe200000e0000 */
[----:B------:R-:W-:Y:S01]  /*42c0*/  UMOV UR20, URZ ;  /* 0x000000ff00147c82 */ /* 0x000fe20008000000 */
[----:B------:R-:W-:-:S02]  /*42d0*/  R2UR UR24, R2 ;  /* 0x00000000021872ca */ /* 0x000fc400000e0000 */
[----:B------:R-:W-:Y:S01]  /*42e0*/  CS2R R2, SRZ ;  /* 0x0000000000027805 */ /* 0x000fe2000001ff00 */
[----:B------:R-:W-:Y:S01]  /*42f0*/  UMOV UR10, URZ ;  /* 0x000000ff000a7c82 */ /* 0x000fe20008000000 */
[----:B----4-:R-:W-:Y:S02]  /*4300*/  ULEA UR13, UR4, UR13, 0x18 ;  /* 0x0000000d040d7291 */ /* 0x010fe4000f8ec0ff */
[----:B------:R-:W-:Y:S02]  /*4310*/  UISETP.NE.AND UP3, UPT, UR28, URZ, UPT ;  /* 0x000000ff1c00728c */ /* 0x000fe4000bf65270 */
[----:B------:R-:W-:Y:S02]  /*4320*/  UIADD3 UR5, UPT, UPT, UR13, 0xc600, URZ ;  /* 0x0000c6000d057890 */ /* 0x000fe4000fffe0ff */
[----:B------:R-:W-:Y:S02]  /*4330*/  UIADD3 UR4, UPT, UPT, UR13, 0x22600, URZ ;  /* 0x000226000d047890 */ /* 0x000fe4000fffe0ff */
[----:B-1----:R-:W-:Y:S01]  /*4340*/  UIADD3 UR6, UPT, UPT, UR6, 0x1f, URZ ;  /* 0x0000001f06067890 */ /* 0x002fe2000fffe0ff */
[----:B---3--:R-:W1:Y:S01]  /*4350*/  LDS R0, [UR13+0x240] ;  /* 0x0002400dff007984 */ /* 0x008e620008000800 */
[----:B------:R-:W-:-:S02]  /*4360*/  USHF.R.U32.HI UR5, URZ, 0x4, UR5 ;  /* 0x00000004ff057899 */ /* 0x000fc40008011605 */
[----:B------:R-:W-:Y:S02]  /*4370*/  USHF.R.S32.HI UR21, URZ, 0x1f, UR6 ;  /* 0x0000001fff157899 */ /* 0x000fe40008011406 */
[----:B------:R-:W-:Y:S02]  /*4380*/  USHF.R.U32.HI UR4, URZ, 0x4, UR4 ;  /* 0x00000004ff047899 */ /* 0x000fe40008011604 */
[----:B------:R-:W-:Y:S02]  /*4390*/  ULEA.HI UR21, UR21, UR6, URZ, 0x5 ;  /* 0x0000000615157291 */ /* 0x000fe4000f8f28ff */
[----:B------:R-:W-:Y:S02]  /*43a0*/  ULOP3.LUT UR5, UR5, 0x3fff, URZ, 0xc0, !UPT ;  /* 0x00003fff05057892 */ /* 0x000fe4000f8ec0ff */
[----:B------:R-:W-:Y:S02]  /*43b0*/  USHF.R.S32.HI UR21, URZ, 0x5, UR21 ;  /* 0x00000005ff157899 */ /* 0x000fe40008011415 */
[----:B------:R-:W-:-:S02]  /*43c0*/  ULOP3.LUT UR18, UR4, 0x3fff, URZ, 0xc0, !UPT ;  /* 0x00003fff04127892 */ /* 0x000fc4000f8ec0ff */
[----:B------:R-:W-:Y:S02]  /*43d0*/  UISETP.LT.AND UP0, UPT, UR21, 0x1, UPT ;  /* 0x000000011500788c */ /* 0x000fe4000bf01270 */
[----:B------:R-:W-:Y:S02]  /*43e0*/  ULOP3.LUT UR17, UR5, 0x10000, URZ, 0xfc, !UPT ;  /* 0x0001000005117892 */ /* 0x000fe4000f8efcff */
[----:B------:R-:W-:Y:S02]  /*43f0*/  ULOP3.LUT UR18, UR18, 0x10000, URZ, 0xfc, !UPT ;  /* 0x0001000012127892 */ /* 0x000fe4000f8efcff */
[----:B------:R-:W-:Y:S01]  /*4400*/  USEL UR25, UR21, 0x1, !UP0 ;  /* 0x0000000115197887 */ /* 0x000fe2000c000000 */
[----:B------:R-:W-:Y:S01]  /*4410*/  UMOV UR11, URZ ;  /* 0x000000ff000b7c82 */ /* 0x000fe20008000000 */
[----:B------:R-:W-:Y:S01]  /*4420*/  UMOV UR22, 0x0 ;  /* 0x0000000000167882 */ /* 0x000fe20000000000 */
[----:B------:R-:W-:Y:S01]  /*4430*/  UMOV UR23, 0x104004a0 ;  /* 0x104004a000177882 */ /* 0x000fe20000000000 */
[----:B-1----:R-:W-:-:S15]  /*4440*/  R2UR UR26, R0 ;  /* 0x00000000001a72ca */ /* 0x002fde00000e0000 */
.L_x_93:
[C---:B------:R-:W-:Y:S02]  /*4450*/  LEA R0, R8.reuse, UR13, 0x3 ;  /* 0x0000000d08007c11 */ /* 0x040fe4000f8e18ff */
[----:B------:R-:W-:Y:S02]  /*4460*/  SHF.L.U32 R5, R3, 0x1f, RZ ;  /* 0x0000001f03057819 */ /* 0x000fe400000006ff */
[----:B------:R-:W-:Y:S02]  /*4470*/  LEA R4, R8, UR13, 0x4 ;  /* 0x0000000d08047c11 */ /* 0x000fe4000f8e20ff */
[----:B------:R-:W1:Y:S02]  /*4480*/  SYNCS.PHASECHK.TRANS64.TRYWAIT P0, [R0+URZ+0x1b0], R5 ;  /* 0x0001b005000075a7 */ /* 0x000e6400080011ff */
[----:B-1-3--:R-:W-:Y:S05]  /*4490*/  @!P0 BRA `(.L_x_86) ;  /* 0x0000009000048947 */ /* 0x00afea0003800000 */
.L_x_214:
[----:B-1----:R-:W1:Y:S01]  /*44a0*/  LDS.128 R4, [R4+0x220] ;  /* 0x0002200004047984 */ /* 0x002e620000000c00 */
[----:B------:R-:W-:Y:S02]  /*44b0*/  VIADD R0, R0, 0x1c0 ;  /* 0x000001c000007836 */ /* 0x000fe40000000000 */
[----:B------:R-:W-:Y:S01]  /*44c0*/  VIADD R8, R8, 0x1 ;  /* 0x0000000108087836 */ /* 0x000fe20000000000 */
[----:B------:R-:W-:Y:S01]  /*44d0*/  @!PT LDS RZ, [RZ] ;  /* 0x00000000fffff984 */ /* 0x000fe20000000800 */
[----:B------:R-:W-:Y:S01]  /*44e0*/  @!PT LDS RZ, [RZ] ;  /* 0x00000000fffff984 */ /* 0x000fe20000000800 */
[----:B------:R-:W-:Y:S01]  /*44f0*/  @!PT LDS RZ, [RZ] ;  /* 0x00000000fffff984 */ /* 0x000fe20000000800 */
[----:B------:R-:W-:Y:S01]  /*4500*/  @!PT LDS RZ, [RZ] ;  /* 0x00000000fffff984 */ /* 0x000fe20000000800 */
[----:B------:R2:W-:Y:S06]  /*4510*/  MEMBAR.ALL.CTA ;  /* 0x0000000000007992 */ /* 0x0005ec0000008000 */
[----:B--2---:R-:W2:Y:S01]  /*4520*/  FENCE.VIEW.ASYNC.S ;  /* 0x00000000000073c6 */ /* 0x004ea20000000000 */
[----:B------:R-:W-:-:S04]  /*4530*/  PRMT R0, RZ, 0x654, R0 ;  /* 0x00000654ff007816 */ /* 0x000fc80000000000 */
[----:B--2---:R2:W-:Y:S01]  /*4540*/  SYNCS.ARRIVE.TRANS64.RED.A1T0 RZ, [R0+URZ], RZ ;  /* 0x000000ff00ff79a7 */ /* 0x0045e200081004ff */
[----:B-1----:R-:W-:Y:S01]  /*4550*/  LOP3.LUT P1, RZ, R6, 0x1, RZ, 0xc0, !PT ;  /* 0x0000000106ff7812 */ /* 0x002fe2000782c0ff */
[----:B--2---:R-:W-:-:S12]  /*4560*/  BRA.U UP3, `(.L_x_87) ;  /* 0x0000000103cc7547 */ /* 0x004fd8000b800000 */
[----:B------:R-:W1:Y:S01]  /*4570*/  LDCU UR4, c[0x0][0x38c] ;  /* 0x00007180ff0477ac */ /* 0x000e620008000800 */
[----:B------:R-:W-:Y:S02]  /*4580*/  PLOP3.LUT P2, PT, PT, PT, PT, 0x80, 0x8 ;  /* 0x000000000008781c */ /* 0x000fe40003f4f070 */
[----:B------:R-:W-:Y:S01]  /*4590*/  SHF.L.U32 R5, R9, 0x1f, RZ ;  /* 0x0000001f09057819 */ /* 0x000fe200000006ff */
[----:B------:R-:W-:Y:S02]  /*45a0*/  ULEA UR19, UR20, UR13, 0x3 ;  /* 0x0000000d14137291 */ /* 0x000fe4000f8e18ff */
[----:B-1----:R-:W-:-:S06]  /*45b0*/  UISETP.GE.AND UP0, UPT, UR4, 0x1, UPT ;  /* 0x000000010400788c */ /* 0x002fcc000bf06270 */
[----:B------:R-:W-:-:S05]  /*45c0*/  PLOP3.LUT P0, PT, PT, PT, UP0, 0x80, 0x8 ;  /* 0x000000000008781c */ /* 0x000fca0003f0f008 */
[----:B------:R-:W-:-:S08]  /*45d0*/  @UP0 ULEA UR4, UR10, UR13, 0x3 ;  /* 0x0000000d0a040291 */ /* 0x000fd0000f8e18ff */
[----:B------:R-:W-:-:S04]  /*45e0*/  @P0 SHF.L.U32 R0, R2, 0x1f, RZ ;  /* 0x0000001f02000819 */ /* 0x000fc800000006ff */
[----:B------:R1:W2:Y:S01]  /*45f0*/  @P0 SYNCS.PHASECHK.TRANS64.TRYWAIT P2, [UR4], R0 ;  /* 0x00000000ff0005a7 */ /* 0x0002a20008041104 */
[----:B------:R-:W3:Y:S02]  /*4600*/  SYNCS.PHASECHK.TRANS64.TRYWAIT P0, [UR19+0x1e0], R5 ;  /* 0x0001e005ff0075a7 */ /* 0x000ee40008001113 */
[----:B-123--:R-:W-:Y:S05]  /*4610*/  @!P0 BRA `(.L_x_88) ;  /* 0x0000008c00b88947 */ /* 0x00efea0003800000 */
.L_x_216:
[----:B------:R-:W-:Y:S01]  /*4620*/  UMOV UR14, UR11 ;  /* 0x0000000b000e7c82 */ /* 0x000fe20008000000 */
[----:B------:R-:W-:Y:S05]  /*4630*/  BRA.U !UP0, `(.L_x_89) ;  /* 0x0000000108887547 */ /* 0x000fea000b800000 */
[----:B------:R-:W-:Y:S02]  /*4640*/  UIADD3 UR14, UPT, UPT, UR25, UR11, URZ ;  /* 0x0000000b190e7290 */ /* 0x000fe4000fffe0ff */
[----:B------:R-:W-:Y:S02]  /*4650*/  ULEA UR15, UR20, UR26, 0x8 ;  /* 0x0000001a140f7291 */ /* 0x000fe4000f8e40ff */
[----:B------:R-:W-:Y:S01]  /*4660*/  UPLOP3.LUT UP2, UPT, UPT, UPT, UPT, 0x40, 0x4 ;  /* 0x000000000004789c */ /* 0x000fe20003f4e870 */
[----:B------:R-:W-:Y:S01]  /*4670*/  UMOV UR12, UR21 ;  /* 0x00000015000c7c82 */ /* 0x000fe20008000000 */
[----:B------:R-:W-:-:S09]  /*4680*/  UMOV UR5, UR10 ;  /* 0x0000000a00057c82 */ /* 0x000fd20008000000 */
.L_x_92:
[----:B--2---:R-:W-:Y:S01]  /*4690*/  ULEA UR6, UR5, UR13, 0x3 ;  /* 0x0000000d05067291 */ /* 0x004fe2000f8e18ff */
[----:B---3--:R-:W-:Y:S11]  /*46a0*/  @P2 BRA `(.L_x_90) ;  /* 0x00000000000c2947 */ /* 0x008ff60003800000 */
[----:B-1----:R-:W-:Y:S04]  /*46b0*/  SHF.L.U32 R5, R2, 0x1f, RZ ;  /* 0x0000001f02057819 */ /* 0x002fe800000006ff */
[----:B------:R-:W1:Y:S02]  /*46c0*/  SYNCS.PHASECHK.TRANS64.TRYWAIT P0, [UR6], R5 ;  /* 0x00000005ff0075a7 */ /* 0x000e640008001106 */
[----:B-1----:R-:W-:Y:S05]  /*46d0*/  @!P0 BRA `(.L_x_91) ;  /* 0x0000008c00a08947 */ /* 0x002fea0003800000 */
.L_x_90:
[----:B------:R-:W-:Y:S01]  /*46e0*/  UISETP.NE.AND UP0, UPT, UR12, 0x1, UPT ;  /* 0x000000010c00788c */ /* 0x000fe2000bf05270 */
[----:B------:R-:W-:Y:S01]  /*46f0*/  PLOP3.LUT P2, PT, PT, PT, PT, 0x80, 0x8 ;  /* 0x000000000008781c */ /* 0x000fe20003f4f070 */
[----:B------:R-:W-:Y:S02]  /*4700*/  UIADD3 UR4, UPT, UPT, UR5, 0x1, URZ ;  /* 0x0000000105047890 */ /* 0x000fe4000fffe0ff */
[----:B------:R-:W-:Y:S02]  /*4710*/  ULEA UR8, UR5, UR18, 0x8 ;  /* 0x0000001205087291 */ /* 0x000fe4000f8e40ff */
[----:B------:R-:W-:Y:S01]  /*4720*/  UISETP.NE.AND UP1, UPT, UR4, 0x16, UPT ;  /* 0x000000160400788c */ /* 0x000fe2000bf25270 */
[----:B------:R-:W-:Y:S01]  /*4730*/  PLOP3.LUT P0, PT, PT, PT, UP0, 0x80, 0x8 ;  /* 0x000000000008781c */ /* 0x000fe20003f0f008 */
[----:B------:R-:W-:Y:S02]  /*4740*/  UIADD3 UR11, UPT, UPT, UR11, 0x1, URZ ;  /* 0x000000010b0b7890 */ /* 0x000fe4000fffe0ff */
[----:B------:R-:W-:Y:S02]  /*4750*/  USEL UR7, URZ, 0x1, UP1 ;  /* 0x00000001ff077887 */ /* 0x000fe40008800000 */
[----:B------:R-:W-:Y:S01]  /*4760*/  USEL UR10, UR4, URZ, UP1 ;  /* 0x000000ff040a7287 */ /* 0x000fe20008800000 */
[----:B------:R-:W-:Y:S01]  /*4770*/  UMOV UR9, 0xc0004010 ;  /* 0xc000401000097882 */ /* 0x000fe20000000000 */
[----:B------:R-:W-:Y:S02]  /*4780*/  UIADD3 UR12, UPT, UPT, UR12, -0x1, URZ ;  /* 0xffffffff0c0c7890 */ /* 0x000fe4000fffe0ff */
[----:B------:R-:W-:Y:S01]  /*4790*/  LOP3.LUT R2, R2, UR7, RZ, 0x3c, !PT ;  /* 0x0000000702027c12 */ /* 0x000fe2000f8e3cff */
[----:B------:R-:W-:Y:S01]  /*47a0*/  @UP0 ULEA UR4, UR10, UR13, 0x3 ;  /* 0x0000000d0a040291 */ /* 0x000fe2000f8e18ff */
[----:B------:R-:W-:Y:S02]  /*47b0*/  UMOV UR7, 0xc0004010 ;  /* 0xc000401000077882 */ /* 0x000fe40000000000 */
[----:B-1----:R-:W-:Y:S01]  /*47c0*/  @P0 SHF.L.U32 R0, R2, 0x1f, RZ ;  /* 0x0000001f02000819 */ /* 0x002fe200000006ff */
[----:B------:R-:W-:Y:S05]  /*47d0*/  UISETP.NE.AND UP0, UPT, UR11, UR14, UPT ;  /* 0x0000000e0b00728c */ /* 0x000fea000bf05270 */
[----:B------:R2:W3:Y:S01]  /*47e0*/  @P0 SYNCS.PHASECHK.TRANS64.TRYWAIT P2, [UR4], R0 ;  /* 0x00000000ff0005a7 */ /* 0x0004e20008041104 */
[----:B------:R-:W-:Y:S02]  /*47f0*/  UIADD3 UR4, UPT, UPT, UR6, 0xb0, URZ ;  /* 0x000000b006047890 */ /* 0x000fe4000fffe0ff */
[----:B------:R-:W-:Y:S03]  /*4800*/  ULEA UR6, UR5, UR17, 0x8 ;  /* 0x0000001105067291 */ /* 0x000fe6000f8e40ff */
[----:B------:R-:W-:Y:S06]  /*4810*/  UMOV UR5, UR10 ;  /* 0x0000000a00057c82 */ /* 0x000fec0008000000 */
[----:B------:R2:W-:Y:S01]  /*4820*/  UTCIMMA.2CTA gdesc[UR6], gdesc[UR8], tmem[UR15], tmem[UR22], idesc[UR23], UP2 ;  /* 0x00ff1608060075ea */ /* 0x0005e2000920010f */
[----:B------:R-:W-:Y:S01]  /*4830*/  UPLOP3.LUT UP2, UPT, UPT, UPT, UPT, 0x80, 0x8 ;  /* 0x000000000008789c */ /* 0x000fe20003f4f070 */
[----:B------:R2:W-:Y:S01]  /*4840*/  UTCBAR.2CTA.MULTICAST [UR4], URZ, UR16 ;  /* 0x000000ff040073e9 */ /* 0x0005e20008200810 */
[----:B------:R-:W-:Y:S09]  /*4850*/  BRA.U UP0, `(.L_x_92) ;  /* 0xfffffffd008c7547 */ /* 0x000ff2000b83ffff */
.L_x_89:
[----:B--2---:R-:W-:Y:S01]  /*4860*/  UIADD3 UR4, UPT, UPT, UR19, 0x1d0, URZ ;  /* 0x000001d013047890 */ /* 0x004fe2000fffe0ff */
[----:B------:R-:W-:-:S08]  /*4870*/  UMOV UR11, UR14 ;  /* 0x0000000e000b7c82 */ /* 0x000fd00008000000 */
[----:B------:R2:W-:Y:S01]  /*4880*/  UTCBAR.2CTA.MULTICAST [UR4], URZ, UR24 ;  /* 0x000000ff040073e9 */ /* 0x0005e20008200818 */
[----:B------:R-:W-:Y:S02]  /*4890*/  NOP ;  /* 0x0000000000007918 */ /* 0x000fe40000000000 */
.L_x_87:
[----:B--2---:R-:W-:Y:S01]  /*48a0*/  UIADD3 UR4, UPT, UPT, UR20, 0x1, URZ ;  /* 0x0000000114047890 */ /* 0x004fe2000fffe0ff */
[----:B------:R-:W-:-:S03]  /*48b0*/  ISETP.NE.AND P0, PT, R8, 0x2, PT ;  /* 0x000000020800780c */ /* 0x000fc60003f05270 */
[----:B------:R-:W-:Y:S01]  /*48c0*/  UISETP.NE.AND UP0, UPT, UR4, 0x2, UPT ;  /* 0x000000020400788c */ /* 0x000fe2000bf05270 */
[----:B-1----:R-:W-:Y:S02]  /*48d0*/  SEL R0, RZ, 0x1, P0 ;  /* 0x00000001ff007807 */ /* 0x002fe40000000000 */
[----:B------:R-:W-:Y:S01]  /*48e0*/  SEL R8, R8, RZ, P0 ;  /* 0x000000ff08087207 */ /* 0x000fe20000000000 */
[----:B------:R-:W-:Y:S01]  /*48f0*/  USEL UR5, URZ, 0x1, UP0 ;  /* 0x00000001ff057887 */ /* 0x000fe20008000000 */
[----:B------:R-:W-:Y:S01]  /*4900*/  LOP3.LUT R3, R3, R0, RZ, 0x3c, !PT ;  /* 0x0000000003037212 */ /* 0x000fe200078e3cff */
[----:B------:R-:W-:-:S04]  /*4910*/  USEL UR20, UR4, URZ, UP0 ;  /* 0x000000ff04147287 */ /* 0x000fc80008000000 */
[----:B------:R-:W-:Y:S01]  /*4920*/  LOP3.LUT R9, R9, UR5, RZ, 0x3c, !PT ;  /* 0x0000000509097c12 */ /* 0x000fe2000f8e3cff */
[----:B------:R-:W-:Y:S07]  /*4930*/  @P1 BRA `(.L_x_93) ;  /* 0xfffffff800c41947 */ /* 0x000fee000383ffff */
[----:B------:R-:W1:Y:S01]  /*4940*/  S2UR UR8, SR_CgaCtaId ;  /* 0x00000000000879c3 */ /* 0x000e620000008800 */
[----:B------:R-:W-:Y:S01]  /*4950*/  ELECT P0, URZ, PT ;  /* 0x0000000000ff782f */ /* 0x000fe20003800000 */
[----:B------:R-:W-:Y:S01]  /*4960*/  HFMA2 R0, -RZ, RZ, 0, 5.9604644775390625e-08 ;  /* 0x00000001ff007431 */ /* 0x000fe200000001ff */
[----:B------:R-:W-:-:S05]  /*4970*/  UMOV UR4, 0x40 ;  /* 0x0000004000047882 */ /* 0x000fca0000000000 */
[----:B------:R-:W-:Y:S01]  /*4980*/  UVIRTCOUNT.DEALLOC.SMPOOL 0x80 ;  /* 0x000000800000784c */ /* 0x000fe20000000000 */
[----:B------:R-:W-:Y:S02]  /*4990*/  UISETP.NE.AND UP0, UPT, UR28, URZ, UPT ;  /* 0x000000ff1c00728c */ /* 0x000fe4000bf05270 */
[----:B-1----:R-:W-:-:S09]  /*49a0*/  ULEA UR8, UR8, UR4, 0x18 ;  /* 0x0000000408087291 */ /* 0x002fd2000f8ec0ff */
[----:B------:R1:W-:Y:S01]  /*49b0*/  @P0 STS.U8 [UR8+0x1c], R0 ;  /* 0x00001c00ff000988 */ /* 0x0003e20008000008 */
[----:B------:R-:W-:Y:S05]  /*49c0*/  BRA.U UP0, `(.L_x_94) ;  /* 0x0000000100587547 */ /* 0x000fea000b800000 */
[----:B------:R-:W-:Y:S01]  /*49d0*/  UIADD3 UR5, UPT, UPT, UR13, 0x1e0, URZ ;  /* 0x000001e00d057890 */ /* 0x000fe2000fffe0ff */
[----:B------:R-:W-:-:S03]  /*49e0*/  SHF.L.U32 R3, R9, 0x1f, RZ ;  /* 0x0000001f09037819 */ /* 0x000fc600000006ff */
[----:B------:R-:W-:-:S09]  /*49f0*/  ULEA UR4, UR20, UR5, 0x3 ;  /* 0x0000000514047291 */ /* 0x000fd2000f8e18ff */
[----:B------:R-:W2:Y:S02]  /*4a00*/  SYNCS.PHASECHK.TRANS64.TRYWAIT P0, [UR4], R3 ;  /* 0x00000003ff0075a7 */ /* 0x000ea40008001104 */
[----:B--2---:R-:W-:Y:S05]  /*4a10*/  @!P0 BRA `(.L_x_95) ;  /* 0x0000008800e88947 */ /* 0x004fea0003800000 */
.L_x_219:
[----:B------:R-:W-:-:S04]  /*4a20*/  UIADD3 UR4, UPT, UPT, UR20, 0x1, URZ ;  /* 0x0000000114047890 */ /* 0x000fc8000fffe0ff */
[----:B------:R-:W-:-:S04]  /*4a30*/  UISETP.NE.AND UP1, UPT, UR4, 0x2, UPT ;  /* 0x000000020400788c */ /* 0x000fc8000bf25270 */
[----:B------:R-:W-:Y:S02]  /*4a40*/  USEL UR6, URZ, 0x1, UP1 ;  /* 0x00000001ff067887 */ /* 0x000fe40008800000 */
[----:B------:R-:W-:-:S04]  /*4a50*/  USEL UR4, UR4, URZ, UP1 ;  /* 0x000000ff04047287 */ /* 0x000fc80008800000 */
[----:B------:R-:W-:Y:S01]  /*4a60*/  ULEA UR4, UR4, UR5, 0x3 ;  /* 0x0000000504047291 */ /* 0x000fe2000f8e18ff */
[----:B-1----:R-:W-:-:S04]  /*4a70*/  LOP3.LUT R3, R9, UR6, RZ, 0x3c, !PT ;  /* 0x0000000609037c12 */ /* 0x002fc8000f8e3cff */
[----:B------:R-:W-:Y:S01]  /*4a80*/  SHF.L.U32 R3, R3, 0x1f, RZ ;  /* 0x0000001f03037819 */ /* 0x000fe200000006ff */
[----:B------:R-:W-:-:S04]  /*4a90*/  IMAD.U32 R0, RZ, RZ, UR4 ;  /* 0x00000004ff007e24 */ /* 0x000fc8000f8e00ff */
[----:B------:R1:W2:Y:S03]  /*4aa0*/  SYNCS.PHASECHK.TRANS64.TRYWAIT P0, [R0+URZ], R3 ;  /* 0x00000003000075a7 */ /* 0x0002a600080011ff */
[----:B--2---:R-:W-:Y:S05]  /*4ab0*/  @!P0 NANOSLEEP.SYNCS 0x989680 ;  /* 0x009896800000895d */ /* 0x004fea0003900000 */
[----:B------:R-:W2:Y:S02]  /*4ac0*/  @!P0 SYNCS.PHASECHK.TRANS64 P0, [R0+URZ], R3 ;  /* 0x00000003000085a7 */ /* 0x000ea400080010ff */
[----:B--2---:R-:W-:Y:S05]  /*4ad0*/  @P0 BRA `(.L_x_96) ;  /* 0x0000000000200947 */ /* 0x004fea0003800000 */
.L_x_97:
[----:B--2---:R2:W4:Y:S02]  /*4ae0*/  SYNCS.PHASECHK.TRANS64.TRYWAIT P0, [R0+URZ], R3 ;  /* 0x00000003000075a7 */ /* 0x00452400080011ff */
[----:B----4-:R-:W-:Y:S05]  /*4af0*/  @!P0 NANOSLEEP.SYNCS 0x989680 ;  /* 0x009896800000895d */ /* 0x010fea0003900000 */
[----:B------:R-:W4:Y:S02]  /*4b00*/  @!P0 SYNCS.PHASECHK.TRANS64 P0, [R0+URZ], R3 ;  /* 0x00000003000085a7 */ /* 0x000f2400080010ff */
[----:B----4-:R-:W-:Y:S05]  /*4b10*/  @!P0 BRA `(.L_x_97) ;  /* 0xfffffffc00f08947 */ /* 0x010fea000383ffff */
[----:B------:R-:W-:Y:S05]  /*4b20*/  BRA `(.L_x_96) ;  /* 0x00000000000c7947 */ /* 0x000fea0003800000 */
.L_x_94:
[----:B------:R-:W-:-:S04]  /*4b30*/  UIADD3 UR4, UPT, UPT, UR13, 0x210, URZ ;  /* 0x000002100d047890 */ /* 0x000fc8000fffe0ff */
[----:B------:R-:W-:-:S09]  /*4b40*/  UPRMT UR4, UR29, 0x654, UR4 ;  /* 0x000006541d047896 */ /* 0x000fd20008000004 */
[----:B------:R-:W-:Y:S03]  /*4b50*/  SYNCS.ARRIVE.TRANS64.RED.A1T0 RZ, [UR4], RZ ;  /* 0x000000ffffff79a7 */ /* 0x000fe60008100404 */
.L_x_96:
[----:B-12---:R-:W-:Y:S01]  /*4b60*/  SHF.L.U32 R3, RZ, 0x1f, RZ ;  /* 0x0000001fff037819 */ /* 0x006fe200000006ff */
[----:B------:R-:W-:Y:S01]  /*4b70*/  UIADD3 UR4, UPT, UPT, UR13, 0x210, URZ ;  /* 0x000002100d047890 */ /* 0x000fe2000fffe0ff */
[----:B------:R-:W-:Y:S02]  /*4b80*/  PLOP3.LUT P0, PT, PT, PT, UP0, 0x80, 0x8 ;  /* 0x000000000008781c */ /* 0x000fe40003f0f008 */
[----:B------:R-:W1:Y:S02]  /*4b90*/  SYNCS.PHASECHK.TRANS64.TRYWAIT P1, [UR13+0x210], R3 ;  /* 0x00021003ff0075a7 */ /* 0x000e64000802110d */
[----:B-1----:R-:W-:Y:S09]  /*4ba0*/  @!P1 BRA `(.L_x_98) ;  /* 0x00000088009c9947 */ /* 0x002ff20003800000 */
.L_x_221:
[----:B------:R-:W-:Y:S01]  /*4bb0*/  @!UP0 UPRMT UR4, UR29, 0x654, UR4 ;  /* 0x000006541d048896 */ /* 0x000fe20008000004 */
[----:B------:R-:W-:Y:S01]  /*4bc0*/  UMOV UR5, 0xffff ;  /* 0x0000ffff00057882 */ /* 0x000fe20000000000 */
[----:B------:R-:W-:-:S07]  /*4bd0*/  UMOV UR6, 0x1 ;  /* 0x0000000100067882 */ /* 0x000fce0000000000 */
[----:B------:R-:W-:Y:S01]  /*4be0*/  @!P0 SYNCS.ARRIVE.TRANS64.RED.A1T0 RZ, [UR4], RZ ;  /* 0x000000ffffff89a7 */ /* 0x000fe20008100404 */
[----:B------:R-:W-:Y:S01]  /*4bf0*/  NOP ;  /* 0x0000000000007918 */ /* 0x000fe20000000000 */
[----:B-1----:R-:W1:Y:S01]  /*4c00*/  LDS R0, [UR8+0x14] ;  /* 0x00001408ff007984 */ /* 0x002e620008000800 */
[----:B------:R-:W-:-:S04]  /*4c10*/  ULOP3.LUT UR4, UR26, 0xffff, URZ, 0xc0, !UPT ;  /* 0x0000ffff1a047892 */ /* 0x000fc8000f8ec0ff */
[----:B------:R-:W-:-:S04]  /*4c20*/  USHF.R.U32.HI UR4, URZ, 0x5, UR4 ;  /* 0x00000005ff047899 */ /* 0x000fc80008011604 */
[----:B------:R-:W-:Y:S02]  /*4c30*/  USHF.L.U32 UR5, UR5, UR4, URZ ;  /* 0x0000000405057299 */ /* 0x000fe400080006ff */
[----:B------:R-:W-:-:S04]  /*4c40*/  USHF.L.U32 UR4, UR6, UR4, URZ ;  /* 0x0000000406047299 */ /* 0x000fc800080006ff */
[----:B-1----:R-:W-:-:S04]  /*4c50*/  LOP3.LUT R0, R0, UR5, RZ, 0xc0, !PT ;  /* 0x0000000500007c12 */ /* 0x002fc8000f8ec0ff */
[----:B------:R-:W-:-:S13]  /*4c60*/  ISETP.NE.AND P0, PT, R0, UR5, PT ;  /* 0x0000000500007c0c */ /* 0x000fda000bf05270 */
[----:B------:R-:W-:Y:S05]  /*4c70*/  @P0 BRA `(.L_x_99) ;  /* 0x0000000000580947 */ /* 0x000fea0003800000 */
[----:B------:R-:W1:Y:S02]  /*4c80*/  LDS R0, [UR8+0x18] ;  /* 0x00001808ff007984 */ /* 0x000e640008000800 */
[----:B-1----:R-:W-:-:S04]  /*4c90*/  LOP3.LUT R0, R0, UR4, RZ, 0xc0, !PT ;  /* 0x0000000400007c12 */ /* 0x002fc8000f8ec0ff */
[----:B------:R-:W-:-:S13]  /*4ca0*/  ISETP.NE.AND P0, PT, R0, UR4, PT ;  /* 0x0000000400007c0c */ /* 0x000fda000bf05270 */
[----:B------:R-:W-:Y:S05]  /*4cb0*/  @P0 BRA `(.L_x_100) ;  /* 0x00000000003c0947 */ /* 0x000fea0003800000 */
[----:B------:R-:W1:Y:S01]  /*4cc0*/  S2R R2, SR_LANEID ;  /* 0x0000000000027919 */ /* 0x000e620000000000 */
[----:B------:R-:W-:Y:S01]  /*4cd0*/  ULOP3.LUT UR5, URZ, UR5, URZ, 0x33, !UPT ;  /* 0x00000005ff057292 */ /* 0x000fe2000f8e33ff */
[----:B------:R-:W-:Y:S01]  /*4ce0*/  LOP3.LUT R4, RZ, UR4, RZ, 0x33, !PT ;  /* 0x00000004ff047c12 */ /* 0x000fe2000f8e33ff */
[----:B------:R-:W-:Y:S02]  /*4cf0*/  VOTEU.ANY UR4, UPT, PT ;  /* 0x0000000000047886 */ /* 0x000fe400038e0100 */
[----:B------:R-:W-:Y:S01]  /*4d00*/  UFLO.U32 UR4, UR4 ;  /* 0x00000004000472bd */ /* 0x000fe200080e0000 */
[----:B------:R-:W2:Y:S01]  /*4d10*/  REDUX UR6, R4 ;  /* 0x00000000040673c4 */ /* 0x000ea20000000000 */
[----:B------:R-:W-:-:S06]  /*4d20*/  IMAD.U32 R0, RZ, RZ, UR5 ;  /* 0x00000005ff007e24 */ /* 0x000fcc000f8e00ff */
[----:B------:R4:W-:Y:S01]  /*4d30*/  UTCATOMSWS.AND URZ, UR5 ;  /* 0x0000000500ff79e3 */ /* 0x0009e20008000000 */
[----:B------:R-:W3:Y:S01]  /*4d40*/  REDUX UR7, R0 ;  /* 0x00000000000773c4 */ /* 0x000ee20000000000 */
[----:B-1----:R-:W-:Y:S01]  /*4d50*/  ISETP.EQ.U32.AND P0, PT, R2, UR4, PT ;  /* 0x0000000402007c0c */ /* 0x002fe2000bf02070 */
[----:B--2---:R-:W-:Y:S01]  /*4d60*/  IMAD.U32 R2, RZ, RZ, UR6 ;  /* 0x00000006ff027e24 */ /* 0x004fe2000f8e00ff */
[----:B---3--:R-:W-:-:S11]  /*4d70*/  MOV R3, UR7 ;  /* 0x0000000700037c02 */ /* 0x008fd60008000f00 */
[----:B------:R4:W-:Y:S04]  /*4d80*/  @P0 ATOMS.AND RZ, [UR8+0x14], R3 ;  /* 0x00001403ffff098c */ /* 0x0009e8000a800008 */
[----:B------:R4:W-:Y:S01]  /*4d90*/  @P0 ATOMS.AND RZ, [UR8+0x18], R2 ;  /* 0x00001802ffff098c */ /* 0x0009e2000a800008 */
[----:B------:R-:W-:Y:S05]  /*4da0*/  BRA `(.L_x_101) ;  /* 0x0000000000147947 */ /* 0x000fea0003800000 */
.L_x_100:
[----:B------:R-:W-:Y:S02]  /*4db0*/  MOV R2, 0x4dd0 ;  /* 0x00004dd000027802 */ /* 0x000fe40000000f00 */
[----:B---3-5:R-:W-:Y:S05]  /*4dc0*/  CALL.REL.NOINC `($__internal_0_$__cuda_sm10x_tcgen05_guardrail_trap_col_being_dealloced_not_returned_by_alloc) ;  /* 0x0000008c00787944 */ /* 0x028fea0003c00000 */
[----:B------:R-:W-:Y:S05]  /*4dd0*/  BRA `(.L_x_101) ;  /* 0x0000000000087947 */ /* 0x000fea0003800000 */
.L_x_99:
[----:B------:R-:W-:Y:S02]  /*4de0*/  MOV R2, 0x4e00 ;  /* 0x00004e0000027802 */ /* 0x000fe40000000f00 */
[----:B---3-5:R-:W-:Y:S05]  /*4df0*/  CALL.REL.NOINC `($__internal_2_$__cuda_sm10x_tcgen05_guardrail_trap_unallocated_columns_being_dealloced) ;  /* 0x0000008c00847944 */ /* 0x028fea0003c00000 */
.L_x_101:
[----:B------:R-:W-:Y:S01]  /*4e00*/  NOP ;  /* 0x0000000000007918 */ /* 0x000fe20000000000 */
[----:B----4-:R-:W-:Y:S05]  /*4e10*/  EXIT ;  /* 0x000000000000794d */ /* 0x010fea0003800000 */
.L_x_74:
[----:B------:R-:W-:-:S09]  /*4e20*/  UISETP.NE.OR UP0, UPT, UR17, 0x3, !UP4 ;  /* 0x000000031100788c */ /* 0x000fd2000e705670 */
[----:B------:R-:W-:Y:S05]  /*4e30*/  BRA.U UP0, `(.L_x_102) ;  /* 0x0000001100547547 */ /* 0x000fea000b800000 */
[----:B------:R-:W2:Y:S01]  /*4e40*/  LDCU UR31, c[0x0][0x370] ;  /* 0x00006e00ff1f77ac */ /* 0x000ea20008000800 */
[----:B------:R-:W3:Y:S01]  /*4e50*/  LDC.64 R16, c[0x0][0x348] ;  /* 0x0000d200ff107b82 */ /* 0x000ee20000000a00 */
[----:B------:R-:W-:Y:S02]  /*4e60*/  HFMA2 R13, -RZ, RZ, 0, 0 ;  /* 0x00000000ff0d7431 */ /* 0x000fe400000001ff */
[----:B------:R-:W-:Y:S01]  /*4e70*/  IMAD.MOV.U32 R15, RZ, RZ, 0x1 ;  /* 0x00000001ff0f7424 */ /* 0x000fe200078e00ff */
[----:B------:R-:W2:Y:S01]  /*4e80*/  LDCU.128 UR48, c[0x0][0xb10] ;  /* 0x00016200ff3077ac */ /* 0x000ea20008000c00 */
[----:B------:R-:W-:Y:S01]  /*4e90*/  IMAD.MOV.U32 R14, RZ, RZ, RZ ;  /* 0x000000ffff0e7224 */ /* 0x000fe200078e00ff */
[----:B------:R-:W-:Y:S01]  /*4ea0*/  MOV R7, 0x2000 ;  /* 0x0000200000077802 */ /* 0x000fe20000000f00 */
[----:B------:R-:W4:Y:S01]  /*4eb0*/  LDCU UR30, c[0x0][0x374] ;  /* 0x00006e80ff1e77ac */ /* 0x000f220008000800 */
[----:B------:R-:W1:Y:S01]  /*4ec0*/  LDC.64 R2, c[0x0][0x888] ;  /* 0x00022200ff027b82 */ /* 0x000e620000000a00 */
[----:B------:R-:W4:Y:S01]  /*4ed0*/  LDCU UR15, c[0x0][0xb0c] ;  /* 0x00016180ff0f77ac */ /* 0x000f220008000800 */
[----:B------:R-:W3:Y:S06]  /*4ee0*/  LDCU UR40, c[0x0][0xb20] ;  /* 0x00016400ff2877ac */ /* 0x000eec0008000800 */
[----:B------:R-:W1:Y:S01]  /*4ef0*/  LDC.64 R4, c[0x0][0x890] ;  /* 0x00022400ff047b82 */ /* 0x000e620000000a00 */
[----:B------:R-:W3:Y:S01]  /*4f00*/  LDCU UR4, c[0x0][0xb30] ;  /* 0x00016600ff0477ac */ /* 0x000ee20008000800 */
[----:B------:R-:W-:Y:S01]  /*4f10*/  UMOV UR21, 0x400 ;  /* 0x0000040000157882 */ /* 0x000fe20000000000 */
[----:B--2---:R-:W-:-:S02]  /*4f20*/  UIMAD.WIDE.U32 UR6, UR31, UR48, URZ ;  /* 0x000000301f0672a5 */ /* 0x004fc4000f8e00ff */
[----:B----4-:R-:W-:Y:S02]  /*4f30*/  UIMAD.WIDE.U32 UR8, UR30, UR51, URZ ;  /* 0x000000331e0872a5 */ /* 0x010fe4000f8e00ff */
[----:B------:R-:W-:Y:S02]  /*4f40*/  ULEA UR21, UR45, UR21, 0x18 ;  /* 0x000000152d157291 */ /* 0x000fe4000f8ec0ff */
[----:B------:R-:W-:Y:S02]  /*4f50*/  UPLOP3.LUT UP3, UPT, UPT, UPT, UPT, 0x40, 0x4 ;  /* 0x000000000004789c */ /* 0x000fe40003f6e870 */
[----:B------:R-:W-:Y:S01]  /*4f60*/  UIADD3 UR37, UPT, UPT, UR21, 0x178, URZ ;  /* 0x0000017815257890 */ /* 0x000fe2000fffe0ff */
[----:B------:R-:W-:Y:S01]  /*4f70*/  UMOV UR6, UR7 ;  /* 0x0000000700067c82 */ /* 0x000fe20008000000 */
[----:B------:R-:W-:Y:S01]  /*4f80*/  UMOV UR38, UR9 ;  /* 0x0000000900267c82 */ /* 0x000fe20008000000 */
[----:B------:R-:W-:Y:S02]  /*4f90*/  UISETP.GE.AND UP0, UPT, UR42, 0x1, UPT ;  /* 0x000000012a00788c */ /* 0x000fe4000bf06270 */
[----:B------:R-:W-:Y:S01]  /*4fa0*/  UISETP.NE.AND UP4, UPT, UR42, 0x1, UPT ;  /* 0x000000012a00788c */ /* 0x000fe2000bf85270 */
[----:B------:R-:W2:Y:S01]  /*4fb0*/  LDCU.64 UR22, c[0x0][0xb28] ;  /* 0x00016500ff1677ac */ /* 0x000ea20008000a00 */
[----:B------:R-:W-:-:S02]  /*4fc0*/  UISETP.NE.AND UP6, UPT, UR15, 0x1, UPT ;  /* 0x000000010f00788c */ /* 0x000fc4000bfc5270 */
[----:B------:R-:W-:Y:S02]  /*4fd0*/  UISETP.NE.AND UP5, UPT, UR50, 0x1, UPT ;  /* 0x000000013200788c */ /* 0x000fe4000bfa5270 */
[----:B------:R-:W-:Y:S02]  /*4fe0*/  UIADD3 UR33, UPT, UPT, UR21, 0x160, URZ ;  /* 0x0000016015217890 */ /* 0x000fe4000fffe0ff */
[----:B------:R-:W-:Y:S02]  /*4ff0*/  UIADD3 UR25, UPT, UPT, UR21, 0x168, URZ ;  /* 0x0000016815197890 */ /* 0x000fe4000fffe0ff */
[----:B------:R-:W-:Y:S02]  /*5000*/  UIADD3 UR17, UPT, UPT, UR21, 0x170, URZ ;  /* 0x0000017015117890 */ /* 0x000fe4000fffe0ff */
[----:B------:R-:W-:Y:S02]  /*5010*/  UPRMT UR37, UR45, 0x654, UR37 ;  /* 0x000006542d257896 */ /* 0x000fe40008000025 */
[----:B------:R-:W-:-:S02]  /*5020*/  USHF.R.U32.HI UR39, URZ, UR49, UR6 ;  /* 0x00000031ff277299 */ /* 0x000fc40008011606 */
[----:B---3--:R-:W-:Y:S02]  /*5030*/  USHF.R.U32.HI UR38, URZ, UR40, UR38 ;  /* 0x00000028ff267299 */ /* 0x008fe40008011626 */
[----:B------:R-:W-:-:S11]  /*5040*/  UISETP.NE.AND UP2, UPT, UR4, 0x1, UPT ;  /* 0x000000010400788c */ /* 0x000fd6000bf45270 */
.L_x_113:
[C---:B------:R-:W-:Y:S02]  /*5050*/  LEA R12, R14.reuse, UR21, 0x3 ;  /* 0x000000150e0c7c11 */ /* 0x040fe4000f8e18ff */
[----:B------:R-:W-:Y:S02]  /*5060*/  SHF.L.U32 R9, R13, 0x1f, RZ ;  /* 0x0000001f0d097819 */ /* 0x000fe400000006ff */
[----:B------:R-:W-:Y:S02]  /*5070*/  LEA R10, R14, UR21, 0x4 ;  /* 0x000000150e0a7c11 */ /* 0x000fe4000f8e20ff */
[----:B---3--:R-:W3:Y:S02]  /*5080*/  SYNCS.PHASECHK.TRANS64.TRYWAIT P0, [R12+URZ+0x1b0], R9 ;  /* 0x0001b0090c0075a7 */ /* 0x008ee400080011ff */
[----:B---3--:R-:W-:Y:S05]  /*5090*/  @!P0 BRA `(.L_x_103) ;  /* 0x0000008400788947 */ /* 0x008fea0003800000 */
.L_x_222:
[----:B---3--:R-:W3:Y:S01]  /*50a0*/  LDS.128 R8, [R10+0x220] ;  /* 0x000220000a087984 */ /* 0x008ee20000000c00 */
[----:B------:R-:W-:Y:S01]  /*50b0*/  UISETP.GE.AND UP0, UPT, UR42, 0x1, UPT ;  /* 0x000000012a00788c */ /* 0x000fe2000bf06270 */
[----:B------:R-:W-:Y:S01]  /*50c0*/  @!PT LDS RZ, [RZ] ;  /* 0x00000000fffff984 */ /* 0x000fe20000000800 */
[----:B------:R-:W-:Y:S01]  /*50d0*/  @!PT LDS RZ, [RZ] ;  /* 0x00000000fffff984 */ /* 0x000fe20000000800 */
[----:B------:R-:W-:Y:S01]  /*50e0*/  @!PT LDS RZ, [RZ] ;  /* 0x00000000fffff984 */ /* 0x000fe20000000800 */
[----:B------:R-:W-:Y:S01]  /*50f0*/  @!PT LDS RZ, [RZ] ;  /* 0x00000000fffff984 */ /* 0x000fe20000000800 */
[----:B------:R4:W-:Y:S06]  /*5100*/  MEMBAR.ALL.CTA ;  /* 0x0000000000007992 */ /* 0x0009ec0000008000 */
[----:B----4-:R-:W4:Y:S01]  /*5110*/  FENCE.VIEW.ASYNC.S ;  /* 0x00000000000073c6 */ /* 0x010f220000000000 */
[----:B---3--:R-:W-:Y:S11]  /*5120*/  LOP3.LUT P0, RZ, R10, 0x1, RZ, 0xc0, !PT ;  /* 0x000000010aff7812 */ /* 0x008ff6000780c0ff */
[----:B------:R-:W-:Y:S02]  /*5130*/  @!UPT UIADD3 URZ, UPT, UPT, URZ, URZ, URZ ;  /* 0x000000fffffff290 */ /* 0x000fe4000fffe0ff */
[----:B----4-:R-:W-:Y:S01]  /*5140*/  VOTEU.ANY UP1, P0 ;  /* 0x0000000000ff7886 */ /* 0x010fe20000020100 */
[----:B------:R-:W-:Y:S11]  /*5150*/  PLOP3.LUT P0, PT, PT, PT, UP1, 0x80, 0x8 ;  /* 0x000000000008781c */ /* 0x000ff60003f0f018 */
[----:B------:R-:W-:Y:S02]  /*5160*/  @!UPT UIADD3 URZ, UPT, UPT, URZ, URZ, URZ ;  /* 0x000000fffffff290 */ /* 0x000fe4000fffe0ff */
[----:B------:R-:W-:Y:S02]  /*5170*/  @P0 SHF.R.U32.HI R0, RZ, 0x10, R9 ;  /* 0x00000010ff000819 */ /* 0x000fe40000011609 */
[----:B------:R-:W-:Y:S02]  /*5180*/  @P0 MOV R6, R8 ;  /* 0x0000000800060202 */ /* 0x000fe40000000f00 */
[----:B------:R-:W-:Y:S01]  /*5190*/  @P0 R2UR UR4, R0 ;  /* 0x00000000000402ca */ /* 0x000fe200000e0000 */
[----:B------:R-:W-:Y:S01]  /*51a0*/  VIADD R0, R12, 0x1c0 ;  /* 0x000001c00c007836 */ /* 0x000fe20000000000 */
[----:B------:R-:W-:Y:S02]  /*51b0*/  @P0 LOP3.LUT R8, R9, 0xffff, RZ, 0xc0, !PT ;  /* 0x0000ffff09080812 */ /* 0x000fe400078ec0ff */
[----:B------:R-:W-:Y:S02]  /*51c0*/  @P0 R2UR UR6, R6 ;  /* 0x00000000060602ca */ /* 0x000fe400000e0000 */
[----:B------:R-:W-:Y:S02]  /*51d0*/  PRMT R0, RZ, 0x654, R0 ;  /* 0x00000654ff007816 */ /* 0x000fe40000000000 */
[----:B------:R-:W-:Y:S02]  /*51e0*/  @P0 R2UR UR5, R8 ;  /* 0x00000000080502ca */ /* 0x000fe400000e0000 */
[----:B------:R3:W-:Y:S03]  /*51f0*/  SYNCS.ARRIVE.TRANS64.RED.A1T0 RZ, [R0+URZ], RZ ;  /* 0x000000ff00ff79a7 */ /* 0x0007e600081004ff */
[----:B------:R-:W-:Y:S04]  /*5200*/  @UP1 UMOV UR29, UR4 ;  /* 0x00000004001d1c82 */ /* 0x000fe80008000000 */
[----:B------:R-:W-:Y:S04]  /*5210*/  @UP1 UMOV UR14, UR6 ;  /* 0x00000006000e1c82 */ /* 0x000fe80008000000 */
[----:B------:R-:W-:Y:S01]  /*5220*/  @UP1 UMOV UR13, UR5 ;  /* 0x00000005000d1c82 */ /* 0x000fe20008000000 */
[----:B------:R-:W-:Y:S05]  /*5230*/  BRA.U !UP0, `(.L_x_104) ;  /* 0x0000000108a47547 */ /* 0x000fea000b800000 */
[----:B------:R-:W-:Y:S02]  /*5240*/  UIMAD.WIDE.U32 UR18, UR13, UR51, URZ ;  /* 0x000000330d1272a5 */ /* 0x000fe4000f8e00ff */
[----:B------:R-:W-:Y:S02]  /*5250*/  UIMAD.WIDE.U32 UR26, UR14, UR48, URZ ;  /* 0x000000300e1a72a5 */ /* 0x000fe4000f8e00ff */
[----:B------:R-:W-:Y:S02]  /*5260*/  USEL UR4, UR30, UR38, !UP5 ;  /* 0x000000261e047287 */ /* 0x000fe4000e800000 */
[----:B------:R-:W-:Y:S02]  /*5270*/  USEL UR7, UR31, UR39, !UP6 ;  /* 0x000000271f077287 */ /* 0x000fe4000f000000 */
[----:B--2---:R-:W-:Y:S02]  /*5280*/  UIMAD.WIDE.U32 UR8, UR4, UR22, URZ ;  /* 0x00000016040872a5 */ /* 0x004fe4000f8e00ff */
[----:B------:R-:W-:Y:S01]  /*5290*/  UIMAD.WIDE.U32 UR10, UR7, UR22, URZ ;  /* 0x00000016070a72a5 */ /* 0x000fe2000f8e00ff */
[----:B------:R-:W-:Y:S02]  /*52a0*/  UMOV UR5, UR19 ;  /* 0x0000001300057c82 */ /* 0x000fe40008000000 */
[----:B------:R-:W-:Y:S03]  /*52b0*/  USHF.R.U32.HI UR6, URZ, UR40, UR5 ;  /* 0x00000028ff067299 */ /* 0x000fe60008011605 */
[----:B------:R-:W-:Y:S01]  /*52c0*/  UMOV UR5, UR27 ;  /* 0x0000001b00057c82 */ /* 0x000fe20008000000 */
[----:B------:R-:W-:Y:S02]  /*52d0*/  USEL UR6, UR13, UR6, !UP5 ;  /* 0x000000060d067287 */ /* 0x000fe4000e800000 */
[----:B------:R-:W-:Y:S03]  /*52e0*/  USHF.R.U32.HI UR12, URZ, UR49, UR5 ;  /* 0x00000031ff0c7299 */ /* 0x000fe60008011605 */
[----:B------:R-:W-:Y:S02]  /*52f0*/  UMOV UR5, UR9 ;  /* 0x0000000900057c82 */ /* 0x000fe40008000000 */
[----:B------:R-:W-:Y:S03]  /*5300*/  @UP4 USHF.R.U32.HI UR4, URZ, UR23, UR5 ;  /* 0x00000017ff044299 */ /* 0x000fe60008011605 */
[----:B------:R-:W-:Y:S01]  /*5310*/  UMOV UR5, UR11 ;  /* 0x0000000b00057c82 */ /* 0x000fe20008000000 */
[----:B------:R-:W-:Y:S02]  /*5320*/  UIMAD UR4, UR42, UR4, URZ ;  /* 0x000000042a0472a4 */ /* 0x000fe4000f8e02ff */
[----:B------:R-:W-:Y:S02]  /*5330*/  @UP4 USHF.R.U32.HI UR7, URZ, UR23, UR5 ;  /* 0x00000017ff074299 */ /* 0x000fe40008011605 */
[----:B------:R-:W-:Y:S02]  /*5340*/  UIMAD.WIDE.U32 UR10, UR6, UR22, URZ ;  /* 0x00000016060a72a5 */ /* 0x000fe4000f8e00ff */
[----:B------:R-:W-:Y:S02]  /*5350*/  USEL UR5, UR14, UR12, !UP6 ;  /* 0x0000000c0e057287 */ /* 0x000fe4000f000000 */
[----:B------:R-:W-:Y:S02]  /*5360*/  UIMAD UR8, UR42, UR7, URZ ;  /* 0x000000072a0872a4 */ /* 0x000fe4000f8e02ff */
[----:B------:R-:W-:Y:S03]  /*5370*/  UISETP.GE.AND UP0, UPT, UR6, UR4, UPT ;  /* 0x000000040600728c */ /* 0x000fe6000bf06270 */
[----:B------:R-:W-:Y:S01]  /*5380*/  UMOV UR4, UR11 ;  /* 0x0000000b00047c82 */ /* 0x000fe20008000000 */
[----:B------:R-:W-:Y:S02]  /*5390*/  UISETP.GE.OR UP0, UPT, UR5, UR8, UP0 ;  /* 0x000000080500728c */ /* 0x000fe40008706670 */
[----:B------:R-:W-:Y:S02]  /*53a0*/  USHF.R.U32.HI UR4, URZ, UR23, UR4 ;  /* 0x00000017ff047299 */ /* 0x000fe40008011604 */
[----:B------:R-:W-:Y:S02]  /*53b0*/  UIMAD.WIDE.U32 UR8, UR5, UR22, URZ ;  /* 0x00000016050872a5 */ /* 0x000fe4000f8e00ff */
[----:B------:R-:W-:Y:S04]  /*53c0*/  USEL UR10, UR6, UR4, !UP4 ;  /* 0x00000004060a7287 */ /* 0x000fe8000e000000 */
[----:B------:R-:W-:Y:S01]  /*53d0*/  UIADD3 UR11, UPT, UPT, -UR10, URZ, URZ ;  /* 0x000000ff0a0b7290 */ /* 0x000fe2000fffe1ff */
[----:B------:R-:W-:Y:S02]  /*53e0*/  @!UP0 UMOV UR4, UR9 ;  /* 0x0000000900048c82 */ /* 0x000fe40008000000 */
[----:B------:R-:W-:Y:S02]  /*53f0*/  @!UP0 USHF.R.U32.HI UR4, URZ, UR23, UR4 ;  /* 0x00000017ff048299 */ /* 0x000fe40008011604 */
[----:B------:R-:W-:Y:S02]  /*5400*/  UIMAD UR8, UR42, UR11, UR6 ;  /* 0x0000000b2a0872a4 */ /* 0x000fe4000f8e0206 */
[----:B------:R-:W-:Y:S04]  /*5410*/  @!UP0 USEL UR4, UR5, UR4, !UP4 ;  /* 0x0000000405048287 */ /* 0x000fe8000e000000 */
[----:B------:R-:W-:Y:S02]  /*5420*/  @!UP0 UIMAD UR8, UR7, UR8, UR4 ;  /* 0x00000008070882a4 */ /* 0x000fe4000f8e0204 */
[----:B------:R-:W-:Y:S02]  /*5430*/  @!UP0 UIADD3 UR9, UPT, UPT, UR10, -UR4, URZ ;  /* 0x800000040a098290 */ /* 0x000fe4000fffe0ff */
[----:B------:R-:W-:Y:S02]  /*5440*/  UIADD3 UR4, UPT, UPT, -UR5, URZ, URZ ;  /* 0x000000ff05047290 */ /* 0x000fe4000fffe1ff */
[----:B------:R-:W-:Y:S02]  /*5450*/  UIADD3 UR7, UPT, UPT, -UR6, URZ, URZ ;  /* 0x000000ff06077290 */ /* 0x000fe4000fffe1ff */
[----:B------:R-:W-:Y:S02]  /*5460*/  @!UP0 UIMAD UR6, UR9, UR42, UR5 ;  /* 0x0000002a090682a4 */ /* 0x000fe4000f8e0205 */
[----:B------:R-:W-:Y:S02]  /*5470*/  UIMAD UR14, UR15, UR4, UR14 ;  /* 0x000000040f0e72a4 */ /* 0x000fe4000f8e020e */
[----:B------:R-:W-:Y:S01]  /*5480*/  UIMAD UR13, UR50, UR7, UR13 ;  /* 0x00000007320d72a4 */ /* 0x000fe2000f8e020d */
[----:B------:R-:W-:Y:S02]  /*5490*/  @!UP0 UMOV UR5, UR8 ;  /* 0x0000000800058c82 */ /* 0x000fe40008000000 */
[----:B------:R-:W-:Y:S02]  /*54a0*/  UIMAD UR14, UR5, UR15, UR14 ;  /* 0x0000000f050e72a4 */ /* 0x000fe4000f8e020e */
[----:B------:R-:W-:Y:S11]  /*54b0*/  UIMAD UR13, UR6, UR50, UR13 ;  /* 0x00000032060d72a4 */ /* 0x000ff6000f8e020d */
[----:B------:R-:W-:Y:S01]  /*54c0*/  @!UPT UIADD3 URZ, UPT, UPT, URZ, URZ, URZ ;  /* 0x000000fffffff290 */ /* 0x000fe2000fffe0ff */
.L_x_104:
[----:B------:R-:W4:Y:S01]  /*54d0*/  @!UP2 LDCU.128 UR8, c[0x0][0xb10] ;  /* 0x00016200ff08a7ac */ /* 0x000f220008000c00 */
[C---:B-1----:R-:W-:Y:S02]  /*54e0*/  ISETP.NE.U32.AND P1, PT, R4.reuse, RZ, PT ;  /* 0x000000ff0400720c */ /* 0x042fe40003f25070 */
[----:B------:R-:W-:Y:S02]  /*54f0*/  ISETP.NE.U32.AND P0, PT, R4, RZ, PT ;  /* 0x000000ff0400720c */ /* 0x000fe40003f05070 */
[C---:B------:R-:W-:Y:S02]  /*5500*/  ISETP.NE.AND.EX P1, PT, R5.reuse, RZ, PT, P1 ;  /* 0x000000ff0500720c */ /* 0x040fe40003f25310 */
[----:B------:R-:W-:Y:S01]  /*5510*/  ISETP.NE.AND.EX P0, PT, R5, RZ, PT, P0 ;  /* 0x000000ff0500720c */ /* 0x000fe20003f05300 */
[----:B------:R-:W1:Y:S01]  /*5520*/  @!UP2 LDCU UR5, c[0x0][0xb0c] ;  /* 0x00016180ff05a7ac */ /* 0x000e620008000800 */
[----:B------:R-:W-:Y:S01]  /*5530*/  SHF.L.U32 R9, R15, 0x1f, RZ ;  /* 0x0000001f0f097819 */ /* 0x000fe200000006ff */
[----:B------:R-:W-:Y:S02]  /*5540*/  USHF.L.U32 UR35, UR16, 0x7, URZ ;  /* 0x0000000710237899 */ /* 0x000fe400080006ff */
[----:B------:R-:W-:Y:S02]  /*5550*/  USHF.L.U32 UR34, UR20, 0x8, URZ ;  /* 0x0000000814227899 */ /* 0x000fe400080006ff */
[----:B----4-:R-:W-:Y:S07]  /*5560*/  UIMAD.WIDE.U32 UR6, UR14, UR8, URZ ;  /* 0x000000080e0672a5 */ /* 0x010fee000f8e00ff */
[----:B------:R-:W-:Y:S01]  /*5570*/  @!UP2 UMOV UR4, UR7 ;  /* 0x000000070004ac82 */ /* 0x000fe20008000000 */
[----:B-1----:R-:W-:Y:S02]  /*5580*/  @!UP2 UISETP.NE.AND UP0, UPT, UR5, 0x1, UPT ;  /* 0x000000010500a88c */ /* 0x002fe4000bf05270 */
[----:B------:R-:W-:Y:S02]  /*5590*/  @!UP2 USHF.R.U32.HI UR4, URZ, UR9, UR4 ;  /* 0x00000009ff04a299 */ /* 0x000fe40008011604 */
[----:B------:R-:W-:Y:S02]  /*55a0*/  UIMAD.WIDE.U32 UR6, UR13, UR11, URZ ;  /* 0x0000000b0d0672a5 */ /* 0x000fe4000f8e00ff */
[----:B------:R-:W-:Y:S02]  /*55b0*/  @!UP2 USEL UR8, UR14, UR4, !UP0 ;  /* 0x000000040e08a287 */ /* 0x000fe4000c000000 */
[----:B------:R-:W-:Y:S03]  /*55c0*/  @!UP2 UISETP.NE.AND UP0, UPT, UR10, 0x1, UPT ;  /* 0x000000010a00a88c */ /* 0x000fe6000bf05270 */
[----:B------:R-:W-:Y:S02]  /*55d0*/  @!UP2 UMOV UR6, UR7 ;  /* 0x000000070006ac82 */ /* 0x000fe40008000000 */
[----:B------:R-:W1:Y:S02]  /*55e0*/  @!UP2 LDCU UR4, c[0x0][0xb20] ;  /* 0x00016400ff04a7ac */ /* 0x000e640008000800 */
[----:B-1----:R-:W-:Y:S04]  /*55f0*/  @!UP2 USHF.R.U32.HI UR6, URZ, UR4, UR6 ;  /* 0x00000004ff06a299 */ /* 0x002fe80008011606 */
[----:B------:R-:W-:Y:S04]  /*5600*/  @!UP2 USEL UR6, UR13, UR6, !UP0 ;  /* 0x000000060d06a287 */ /* 0x000fe8000c000000 */
[----:B------:R-:W-:Y:S02]  /*5610*/  @!UP2 UIADD3 UR4, UPT, UPT, -UR8, UR6, URZ ;  /* 0x000000060804a290 */ /* 0x000fe4000fffe1ff */
[----:B------:R-:W-:Y:S02]  /*5620*/  @!UP2 UIADD3 UR6, UPT, UPT, UR8, -UR6, URZ ;  /* 0x800000060806a290 */ /* 0x000fe4000fffe0ff */
[----:B------:R-:W-:Y:S02]  /*5630*/  @!UP2 UIMAD UR14, UR4, UR5, UR14 ;  /* 0x00000005040ea2a4 */ /* 0x000fe4000f8e020e */
[----:B------:R-:W-:Y:S01]  /*5640*/  @!UP2 UIMAD UR13, UR6, UR10, UR13 ;  /* 0x0000000a060da2a4 */ /* 0x000fe2000f8e020d */
[----:B------:R-:W-:Y:S11]  /*5650*/  BRA.U UP3, `(.L_x_105) ;  /* 0x0000000103107547 */ /* 0x000ff6000b800000 */
[----:B---3--:R-:W-:Y:S04]  /*5660*/  MOV R0, UR41 ;  /* 0x0000002900007c02 */ /* 0x008fe80008000f00 */
[----:B------:R-:W-:Y:S04]  /*5670*/  SHF.L.U32 R11, R0, 0x1f, RZ ;  /* 0x0000001f000b7819 */ /* 0x000fe800000006ff */
[----:B------:R-:W1:Y:S02]  /*5680*/  SYNCS.PHASECHK.TRANS64.TRYWAIT P2, [UR21+0x1a8], R11 ;  /* 0x0001a80bff0075a7 */ /* 0x000e640008041115 */
[----:B-1----:R-:W-:Y:S05]  /*5690*/  @!P2 BRA `(.L_x_106) ;  /* 0x00000080000ca947 */ /* 0x002fea0003800000 */
.L_x_105:
[----:B------:R-:W-:Y:S05]  /*56a0*/  @!P1 BRA `(.L_x_107) ;  /* 0x0000000000309947 */ /* 0x000fea0003800000 */
[----:B------:R-:W-:Y:S01]  /*56b0*/  ISETP.NE.U32.AND P1, PT, R2, RZ, PT ;  /* 0x000000ff0200720c */ /* 0x000fe20003f25070 */
[----:B------:R-:W4:Y:S01]  /*56c0*/  LDCU.64 UR4, c[0x0][0x358] ;  /* 0x00006b00ff0477ac */ /* 0x000f220008000a00 */
[----:B------:R-:W-:Y:S02]  /*56d0*/  IMAD.MOV.U32 R144, RZ, RZ, 0x1 ;  /* 0x00000001ff907424 */ /* 0x000fe400078e00ff */
[----:B------:R-:W-:Y:S11]  /*56e0*/  ISETP.NE.AND.EX P1, PT, R3, RZ, PT, P1 ;  /* 0x000000ff0300720c */ /* 0x000ff60003f25310 */
[----:B------:R-:W-:Y:S02]  /*56f0*/  @!UPT UIADD3 URZ, UPT, UPT, URZ, URZ, URZ ;  /* 0x000000fffffff290 */ /* 0x000fe4000fffe0ff */
[----:B-1----:R-:W1:Y:S01]  /*5700*/  @P1 LDC.64 R10, c[0x0][0x888] ;  /* 0x00022200ff0a1b82 */ /* 0x002e620000000a00 */
[----:B---3--:R-:W-:Y:S04]  /*5710*/  @P1 IMAD R0, R4, UR36, RZ ;  /* 0x0000002404001c24 */ /* 0x008fe8000f8e02ff */
[----:B-1----:R-:W-:Y:S04]  /*5720*/  @P1 IMAD.WIDE R10, R0, 0x4, R10 ;  /* 0x00000004000a1825 */ /* 0x002fe800078e020a */
[----:B------:R-:W-:Y:S01]  /*5730*/  HFMA2 R0, -RZ, RZ, 0, 5.9604644775390625e-08 ;  /* 0x00000001ff007431 */ /* 0x000fe200000001ff */
[----:B----45:R4:W5:Y:S04]  /*5740*/  @P1 LDG.E R72, desc[UR4][R10.64] ;  /* 0x000000040a481981 */ /* 0x030968000c1e1900 */
[----:B------:R-:W-:Y:S01]  /*5750*/  @!P1 PRMT R144, R0, 0x7610, R144 ;  /* 0x0000761000909816 */ /* 0x000fe20000000090 */
[----:B----4-:R-:W1:Y:S06]  /*5760*/  @!P1 LDC R72, c[0x0][0x880] ;  /* 0x00022000ff489b82 */ /* 0x010e6c0000000800 */
.L_x_107:
[----:B-1---5:R-:W-:Y:S01]  /*5770*/  @!P0 ISETP.EQ.AND P1, PT, R72, RZ, PT ;  /* 0x000000ff4800820c */ /* 0x022fe20003f22270 */
[----:B------:R-:W-:Y:S01]  /*5780*/  @!UPT UIADD3 URZ, UPT, UPT, URZ, URZ, URZ ;  /* 0x000000fffffff290 */ /* 0x000fe2000fffe0ff */
[----:B------:R-:W-:Y:S11]  /*5790*/  @!P0 BRA `(.L_x_108) ;  /* 0x0000000000188947 */ /* 0x000ff60003800000 */
[----:B------:R-:W-:Y:S02]  /*57a0*/  LOP3.LUT P0, RZ, R144, 0xff, RZ, 0xc0, !PT ;  /* 0x000000ff90ff7812 */ /* 0x000fe4000780c0ff */
[----:B------:R-:W-:Y:S04]  /*57b0*/  ISETP.NE.U32.AND P1, PT, R2, RZ, PT ;  /* 0x000000ff0200720c */ /* 0x000fe80003f25070 */
[----:B------:R-:W-:Y:S04]  /*57c0*/  ISETP.NE.AND.EX P1, PT, R3, RZ, PT, P1 ;  /* 0x000000ff0300720c */ /* 0x000fe80003f25310 */
[----:B------:R-:W-:Y:S03]  /*57d0*/  PLOP3.LUT P1, PT, P1, PT, PT, 0x8, 0x80 ;  /* 0x000000000080781c */ /* 0x000fe60000f2e170 */
[----:B------:R-:W-:Y:S11]  /*57e0*/  @P0 ISETP.EQ.AND P1, PT, R72, RZ, PT ;  /* 0x000000ff4800020c */ /* 0x000ff60003f22270 */
[----:B------:R-:W-:Y:S02]  /*57f0*/  @!UPT UIADD3 URZ, UPT, UPT, URZ, URZ, URZ ;  /* 0x000000fffffff290 */ /* 0x000fe4000fffe0ff */
.L_x_108:
[----:B------:R-:W1:Y:S01]  /*5800*/  SYNCS.PHASECHK.TRANS64.TRYWAIT P2, [UR21+0x180], R9 ;  /* 0x00018009ff0075a7 */ /* 0x000e620008041115 */
[----:B------:R-:W-:Y:S04]  /*5810*/  ELECT P0, URZ, PT ;  /* 0x0000000000ff782f */ /* 0x000fe80003800000 */
[----:B------:R-:W-:Y:S11]  /*5820*/  PLOP3.LUT P1, PT, P1, P0, PT, 0xf2, 0x2f ;  /* 0x00000000002f781c */ /* 0x000ff60000f21e72 */
[----:B------:R-:W-:Y:S02]  /*5830*/  @!UPT UIADD3 URZ, UPT, UPT, URZ, URZ, URZ ;  /* 0x000000fffffff290 */ /* 0x000fe4000fffe0ff */
[----:B------:R-:W-:Y:S05]  /*5840*/  @!P1 IADD3 R8, P0, PT, R16, 0x580, RZ ;  /* 0x0000058010089810 */ /* 0x000fea0007f1e0ff */
[----:B------:R-:W-:Y:S01]  /*5850*/  @!P1 IMAD.X R6, RZ, RZ, R17, P0 ;  /* 0x000000ffff069224 */ /* 0x000fe200000e0611 */
[----:B-1----:R-:W-:Y:S07]  /*5860*/  @!P2 BRA `(.L_x_109) ;  /* 0x0000007c00b0a947 */ /* 0x002fee0003800000 */
.L_x_225:
[----:B------:R-:W-:Y:S01]  /*5870*/  @!P1 R2UR UR5, R8 ;  /* 0x00000000080592ca */ /* 0x000fe200000e0000 */
[----:B------:R-:W-:Y:S01]  /*5880*/  VOTEU.ALL UP0, P1 ;  /* 0x0000000000ff7886 */ /* 0x000fe20000800000 */
[----:B------:R-:W-:Y:S01]  /*5890*/  @!P1 R2UR UR4, R6 ;  /* 0x00000000060492ca */ /* 0x000fe200000e0000 */
[----:B-1-3--:R-:W-:Y:S01]  /*58a0*/  @!P1 IMAD.MOV.U32 R0, RZ, RZ, 0x2000 ;  /* 0x00002000ff009424 */ /* 0x00afe200078e00ff */
[----:B------:R-:W-:Y:S01]  /*58b0*/  UMOV UR8, 0x0 ;  /* 0x0000000000087882 */ /* 0x000fe20000000000 */
[----:B------:R-:W-:Y:S01]  /*58c0*/  UMOV UR9, 0x10000000 ;  /* 0x1000000000097882 */ /* 0x000fe20000000000 */
[----:B------:R-:W-:Y:S01]  /*58d0*/  @!UP0 UIADD3 UR32, UPT, UPT, UR21, 0x400, URZ ;  /* 0x0000040015208890 */ /* 0x000fe2000fffe0ff */
[----:B------:R-:W-:Y:S01]  /*58e0*/  @!P1 IADD3 R8, P0, PT, R16, 0x580, RZ ;  /* 0x0000058010089810 */ /* 0x000fe20007f1e0ff */
[----:B------:R-:W-:Y:S01]  /*58f0*/  VOTEU.ALL UP0, P1 ;  /* 0x0000000000ff7886 */ /* 0x000fe20000800000 */
[----:B------:R-:W-:Y:S03]  /*5900*/  UPRMT UR6, UR45, 0x654, UR33 ;  /* 0x000006542d067896 */ /* 0x000fe60008000021 */
[----:B------:R-:W-:Y:S02]  /*5910*/  @!P1 IMAD.X R6, RZ, RZ, R17, P0 ;  /* 0x000000ffff069224 */ /* 0x000fe400000e0611 */
[----:B------:R-:W-:Y:S02]  /*5920*/  IMAD.U32 R10, RZ, RZ, UR5 ;  /* 0x00000005ff0a7e24 */ /* 0x000fe4000f8e00ff */
[----:B------:R-:W-:Y:S03]  /*5930*/  IMAD.U32 R11, RZ, RZ, UR4 ;  /* 0x00000004ff0b7e24 */ /* 0x000fe6000f8e00ff */
[----:B------:R-:W-:Y:S02]  /*5940*/  @!P1 R2UR UR4, R10 ;  /* 0x000000000a0492ca */ /* 0x000fe400000e0000 */
[----:B------:R-:W-:Y:S11]  /*5950*/  @!P1 R2UR UR5, R11 ;  /* 0x000000000b0592ca */ /* 0x000ff600000e0000 */
[----:B------:R-:W-:Y:S02]  /*5960*/  @!UPT UIADD3 URZ, UPT, UPT, URZ, URZ, URZ ;  /* 0x000000fffffff290 */ /* 0x000fe4000fffe0ff */
[----:B------:R1:W-:Y:S01]  /*5970*/  @!UP0 UTMALDG.3D [UR32], [UR4], desc[UR8] ;  /* 0x00000820040085b4 */ /* 0x0003e20008011000 */
[----:B------:R1:W-:Y:S01]  /*5980*/  @!P1 SYNCS.ARRIVE.TRANS64.RED.A0TR RZ, [UR21+0x160], R0 ;  /* 0x00016000ffff99a7 */ /* 0x0003e20008300415 */
[----:B------:R-:W-:Y:S01]  /*5990*/  SYNCS.ARRIVE.TRANS64.RED.A1T0 RZ, [UR6], RZ ;  /* 0x000000ffffff79a7 */ /* 0x000fe20008100406 */
[----:B------:R-:W3:Y:S02]  /*59a0*/  SYNCS.PHASECHK.TRANS64.TRYWAIT P2, [UR21+0x188], R9 ;  /* 0x00018809ff0075a7 */ /* 0x000ee40008041115 */
[----:B-1-3--:R-:W-:Y:S05]  /*59b0*/  @!P2 BRA `(.L_x_110) ;  /* 0x0000007c0074a947 */ /* 0x00afea0003800000 */
.L_x_227:
[----:B------:R-:W-:Y:S01]  /*59c0*/  @!P1 R2UR UR5, R8 ;  /* 0x00000000080592ca */ /* 0x000fe200000e0000 */
[----:B------:R-:W-:Y:S01]  /*59d0*/  VOTEU.ALL UP0, P1 ;  /* 0x0000000000ff7886 */ /* 0x000fe20000800000 */
[----:B------:R-:W-:Y:S01]  /*59e0*/  @!P1 R2UR UR4, R6 ;  /* 0x00000000060492ca */ /* 0x000fe200000e0000 */
[----:B-1----:R-:W-:Y:S01]  /*59f0*/  @!P1 IMAD.MOV.U32 R0, RZ, RZ, 0x2000 ;  /* 0x00002000ff009424 */ /* 0x002fe200078e00ff */
[----:B------:R-:W-:Y:S01]  /*5a00*/  UMOV UR8, 0x0 ;  /* 0x0000000000087882 */ /* 0x000fe20000000000 */
[----:B------:R-:W-:Y:S01]  /*5a10*/  UMOV UR9, 0x10000000 ;  /* 0x1000000000097882 */ /* 0x000fe20000000000 */
[----:B------:R-:W-:Y:S01]  /*5a20*/  @!UP0 UIADD3 UR26, UPT, UPT, UR34, 0x40, URZ ;  /* 0x00000040221a8890 */ /* 0x000fe2000fffe0ff */
[----:B------:R-:W-:Y:S01]  /*5a30*/  @!P1 IADD3 R8, P0, PT, R16, 0x580, RZ ;  /* 0x0000058010089810 */ /* 0x000fe20007f1e0ff */
[----:B------:R-:W-:Y:S01]  /*5a40*/  @!UP0 UIADD3 UR24, UPT, UPT, UR21, 0x2400, URZ ;  /* 0x0000240015188890 */ /* 0x000fe2000fffe0ff */
[----:B------:R-:W-:Y:S01]  /*5a50*/  VOTEU.ALL UP0, P1 ;  /* 0x0000000000ff7886 */ /* 0x000fe20000800000 */
[----:B------:R-:W-:Y:S01]  /*5a60*/  UMOV UR27, UR35 ;  /* 0x00000023001b7c82 */ /* 0x000fe20008000000 */
[----:B------:R-:W-:Y:S02]  /*5a70*/  UMOV UR28, UR36 ;  /* 0x00000024001c7c82 */ /* 0x000fe40008000000 */
[----:B------:R-:W-:Y:S01]  /*5a80*/  IMAD.U32 R10, RZ, RZ, UR5 ;  /* 0x00000005ff0a7e24 */ /* 0x000fe2000f8e00ff */
[----:B------:R-:W-:Y:S01]  /*5a90*/  UPRMT UR6, UR45, 0x654, UR25 ;  /* 0x000006542d067896 */ /* 0x000fe20008000019 */
[----:B------:R-:W-:Y:S02]  /*5aa0*/  IMAD.U32 R11, RZ, RZ, UR4 ;  /* 0x00000004ff0b7e24 */ /* 0x000fe4000f8e00ff */
[----:B------:R-:W-:Y:S01]  /*5ab0*/  @!P1 IMAD.X R6, RZ, RZ, R17, P0 ;  /* 0x000000ffff069224 */ /* 0x000fe200000e0611 */
        /* <DEDUP_REMOVED lines=8> */
.L_x_229:
[----:B------:R-:W-:Y:S01]  /*5b40*/  @!P1 R2UR UR5, R8 ;  /* 0x00000000080592ca */ /* 0x000fe200000e0000 */
[----:B------:R-:W-:Y:S01]  /*5b50*/  VOTEU.ALL UP0, P1 ;  /* 0x0000000000ff7886 */ /* 0x000fe20000800000 */
[----:B------:R-:W-:Y:S01]  /*5b60*/  @!P1 R2UR UR4, R6 ;  /* 0x00000000060492ca */ /* 0x000fe200000e0000 */
[----:B-1----:R-:W-:Y:S01]  /*5b70*/  @!P1 IMAD.MOV.U32 R0, RZ, RZ, 0x2000 ;  /* 0x00002000ff009424 */ /* 0x002fe200078e00ff */
[----:B------:R-:W-:Y:S01]  /*5b80*/  UMOV UR8, 0x0 ;  /* 0x0000000000087882 */ /* 0x000fe20000000000 */
[----:B------:R-:W-:Y:S01]  /*5b90*/  UMOV UR9, 0x10000000 ;  /* 0x1000000000097882 */ /* 0x000fe20000000000 */
[----:B------:R-:W-:Y:S01]  /*5ba0*/  @!UP0 UIADD3 UR18, UPT, UPT, UR34, 0x80, URZ ;  /* 0x0000008022128890 */ /* 0x000fe2000fffe0ff */
[----:B------:R-:W-:Y:S01]  /*5bb0*/  VIADD R14, R14, 0x1 ;  /* 0x000000010e0e7836 */ /* 0x000fe20000000000 */
[----:B------:R-:W-:Y:S01]  /*5bc0*/  @!UP0 UIADD3 UR16, UPT, UPT, UR21, 0x4400, URZ ;  /* 0x0000440015108890 */ /* 0x000fe2000fffe0ff */
[----:B------:R-:W-:Y:S01]  /*5bd0*/  VOTEU.ALL UP0, P1 ;  /* 0x0000000000ff7886 */ /* 0x000fe20000800000 */
[----:B------:R-:W-:Y:S01]  /*5be0*/  UMOV UR19, UR35 ;  /* 0x0000002300137c82 */ /* 0x000fe20008000000 */
[----:B------:R-:W-:Y:S02]  /*5bf0*/  UMOV UR20, UR36 ;  /* 0x0000002400147c82 */ /* 0x000fe40008000000 */
[----:B------:R-:W-:Y:S01]  /*5c00*/  IMAD.U32 R10, RZ, RZ, UR5 ;  /* 0x00000005ff0a7e24 */ /* 0x000fe2000f8e00ff */
[----:B------:R-:W-:Y:S01]  /*5c10*/  UPRMT UR6, UR45, 0x654, UR17 ;  /* 0x000006542d067896 */ /* 0x000fe20008000011 */
        /* <DEDUP_REMOVED lines=9> */
.L_x_231:
[----:B------:R-:W-:Y:S01]  /*5cb0*/  @!P1 IADD3 R6, P0, PT, R16, 0x580, RZ ;  /* 0x0000058010069810 */ /* 0x000fe20007f1e0ff */
[----:B------:R-:W-:Y:S01]  /*5cc0*/  VOTEU.ALL UP0, P1 ;  /* 0x0000000000ff7886 */ /* 0x000fe20000800000 */
[----:B------:R-:W-:Y:S01]  /*5cd0*/  UMOV UR6, 0x0 ;  /* 0x0000000000067882 */ /* 0x000fe20000000000 */
[----:B------:R-:W-:Y:S01]  /*5ce0*/  UMOV UR7, 0x10000000 ;  /* 0x1000000000077882 */ /* 0x000fe20000000000 */
[----:B------:R-:W-:Y:S01]  /*5cf0*/  @!P1 R2UR UR5, R6 ;  /* 0x00000000060592ca */ /* 0x000fe200000e0000 */
[----:B-1----:R-:W-:Y:S01]  /*5d00*/  @!P1 IMAD.X R0, RZ, RZ, R17, P0 ;  /* 0x000000ffff009224 */ /* 0x002fe200000e0611 */
[----:B------:R-:W-:Y:S01]  /*5d10*/  @!UP0 UIADD3 UR10, UPT, UPT, UR34, 0xc0, URZ ;  /* 0x000000c0220a8890 */ /* 0x000fe2000fffe0ff */
[----:B------:R-:W-:Y:S01]  /*5d20*/  R2UR UR16, R146 ;  /* 0x00000000921072ca */ /* 0x000fe200000e0000 */
[----:B------:R-:W-:Y:S01]  /*5d30*/  @!UP0 UIADD3 UR8, UPT, UPT, UR21, 0x6400, URZ ;  /* 0x0000640015088890 */ /* 0x000fe2000fffe0ff */
[----:B------:R-:W-:Y:S01]  /*5d40*/  ISETP.NE.AND P0, PT, R14, 0x2, PT ;  /* 0x000000020e00780c */ /* 0x000fe20003f05270 */
[----:B------:R-:W-:Y:S01]  /*5d50*/  @!UP0 UIADD3 UR9, UPT, UPT, UR21, 0x178, URZ ;  /* 0x0000017815098890 */ /* 0x000fe2000fffe0ff */
[----:B------:R-:W-:Y:S01]  /*5d60*/  @!P1 R2UR UR4, R0 ;  /* 0x00000000000492ca */ /* 0x000fe200000e0000 */
[----:B------:R-:W-:Y:S01]  /*5d70*/  VOTEU.ALL UP0, P1 ;  /* 0x0000000000ff7886 */ /* 0x000fe20000800000 */
[----:B------:R-:W-:Y:S01]  /*5d80*/  UMOV UR11, UR35 ;  /* 0x00000023000b7c82 */ /* 0x000fe20008000000 */
[----:B------:R-:W-:Y:S01]  /*5d90*/  UMOV UR12, UR36 ;  /* 0x00000024000c7c82 */ /* 0x000fe20008000000 */
[----:B------:R-:W-:Y:S01]  /*5da0*/  SEL R0, RZ, 0x1, P0 ;  /* 0x00000001ff007807 */ /* 0x000fe20000000000 */
[----:B------:R-:W-:Y:S01]  /*5db0*/  UIADD3 UR20, UPT, UPT, UR13, UR61, URZ ;  /* 0x0000003d0d147290 */ /* 0x000fe2000fffe0ff */
[----:B------:R-:W-:Y:S01]  /*5dc0*/  IMAD.U32 R8, RZ, RZ, UR5 ;  /* 0x00000005ff087e24 */ /* 0x000fe2000f8e00ff */
[----:B------:R-:W-:Y:S01]  /*5dd0*/  LOP3.LUT R15, R15, 0x1, RZ, 0x3c, !PT ;  /* 0x000000010f0f7812 */ /* 0x000fe200078e3cff */
[----:B------:R-:W-:Y:S01]  /*5de0*/  UPLOP3.LUT UP3, UPT, UPT, UPT, UPT, 0x80, 0x8 ;  /* 0x000000000008789c */ /* 0x000fe20003f6f070 */
[----:B------:R-:W-:Y:S01]  /*5df0*/  LOP3.LUT R13, R13, R0, RZ, 0x3c, !PT ;  /* 0x000000000d0d7212 */ /* 0x000fe200078e3cff */
[----:B------:R-:W-:Y:S01]  /*5e00*/  UIADD3 UR16, UPT, UPT, UR14, UR16, URZ ;  /* 0x000000100e107290 */ /* 0x000fe2000fffe0ff */
[----:B------:R-:W-:Y:S01]  /*5e10*/  SEL R14, R14, RZ, P0 ;  /* 0x000000ff0e0e7207 */ /* 0x000fe20000000000 */
[----:B------:R-:W-:Y:S01]  /*5e20*/  UMOV UR36, UR29 ;  /* 0x0000001d00247c82 */ /* 0x000fe20008000000 */
[----:B------:R-:W-:Y:S01]  /*5e30*/  IMAD.U32 R9, RZ, RZ, UR4 ;  /* 0x00000004ff097e24 */ /* 0x000fe2000f8e00ff */
[----:B------:R-:W-:Y:S04]  /*5e40*/  @!P1 R2UR UR4, R8 ;  /* 0x00000000080492ca */ /* 0x000fe800000e0000 */
[----:B------:R-:W-:Y:S11]  /*5e50*/  @!P1 R2UR UR5, R9 ;  /* 0x00000000090592ca */ /* 0x000ff600000e0000 */
[----:B------:R-:W-:Y:S02]  /*5e60*/  @!UPT UIADD3 URZ, UPT, UPT, URZ, URZ, URZ ;  /* 0x000000fffffff290 */ /* 0x000fe4000fffe0ff */
[----:B------:R3:W-:Y:S01]  /*5e70*/  @!UP0 UTMALDG.3D [UR8], [UR4], desc[UR6] ;  /* 0x00000608040085b4 */ /* 0x0007e20008011000 */
[----:B------:R3:W-:Y:S01]  /*5e80*/  @!P1 SYNCS.ARRIVE.TRANS64.RED.A0TR RZ, [UR21+0x178], R7 ;  /* 0x00017807ffff99a7 */ /* 0x0007e20008300415 */
[----:B------:R-:W-:Y:S01]  /*5e90*/  SYNCS.ARRIVE.TRANS64.RED.A1T0 RZ, [UR37], RZ ;  /* 0x000000ffffff79a7 */ /* 0x000fe20008100425 */
[----:B------:R-:W-:Y:S05]  /*5ea0*/  BRA.U UP1, `(.L_x_113) ;  /* 0xfffffff101687547 */ /* 0x000fea000b83ffff */
[----:B------:R-:W-:-:S04]  /*5eb0*/  SHF.L.U32 R3, R15, 0x1f, RZ ;  /* 0x0000001f0f037819 */ /* 0x000fc800000006ff */
[----:B------:R-:W1:Y:S02]  /*5ec0*/  SYNCS.PHASECHK.TRANS64.TRYWAIT P0, [UR21+0x180], R3 ;  /* 0x00018003ff0075a7 */ /* 0x000e640008001115 */
[----:B-1----:R-:W-:Y:S05]  /*5ed0*/  @!P0 BRA `(.L_x_114) ;  /* 0x0000007800748947 */ /* 0x002fea0003800000 */
.L_x_233:
[----:B------:R-:W4:Y:S02]  /*5ee0*/  SYNCS.PHASECHK.TRANS64.TRYWAIT P0, [UR21+0x188], R3 ;  /* 0x00018803ff0075a7 */ /* 0x000f240008001115 */
[----:B----4-:R-:W-:Y:S05]  /*5ef0*/  @!P0 BRA `(.L_x_115) ;  /* 0x0000007800848947 */ /* 0x010fea0003800000 */
.L_x_235:
[----:B------:R-:W4:Y:S02]  /*5f00*/  SYNCS.PHASECHK.TRANS64.TRYWAIT P0, [UR21+0x190], R3 ;  /* 0x00019003ff0075a7 */ /* 0x000f240008001115 */
[----:B----4-:R-:W-:Y:S05]  /*5f10*/  @!P0 BRA `(.L_x_116) ;  /* 0x0000007800948947 */ /* 0x010fea0003800000 */
.L_x_237:
[----:B-1----:R-:W-:-:S07]  /*5f20*/  MOV R0, UR21 ;  /* 0x0000001500007c02 */ /* 0x002fce0008000f00 */
.L_x_117:
[----:B-1----:R-:W-:-:S04]  /*5f30*/  SHF.L.U32 R3, R15, 0x1f, RZ ;  /* 0x0000001f0f037819 */ /* 0x002fc800000006ff */
[----:B------:R1:W4:Y:S03]  /*5f40*/  SYNCS.PHASECHK.TRANS64.TRYWAIT P0, [R0+URZ+0x198], R3 ;  /* 0x00019803000075a7 */ /* 0x00032600080011ff */
[----:B----4-:R-:W-:Y:S05]  /*5f50*/  @!P0 NANOSLEEP.SYNCS 0x989680 ;  /* 0x009896800000895d */ /* 0x010fea0003900000 */
[----:B------:R-:W4:Y:S02]  /*5f60*/  @!P0 SYNCS.PHASECHK.TRANS64 P0, [R0+URZ+0x198], R3 ;  /* 0x00019803000085a7 */ /* 0x000f2400080010ff */
[----:B--234-:R-:W-:Y:S05]  /*5f70*/  @P0 EXIT ;  /* 0x000000000000094d */ /* 0x01cfea0003800000 */
[----:B------:R-:W-:Y:S05]  /*5f80*/  BRA `(.L_x_117) ;  /* 0xfffffffc00e87947 */ /* 0x000fea000383ffff */
.L_x_102:
[----:B------:R-:W-:-:S06]  /*5f90*/  UISETP.GE.AND UP0, UPT, UR17, 0x4, UPT ;  /* 0x000000041100788c */ /* 0x000fcc000bf06270 */
[----:B------:R-:W-:-:S13]  /*5fa0*/  PLOP3.LUT P0, PT, PT, PT, UP0, 0x80, 0x8 ;  /* 0x000000000008781c */ /* 0x000fda0003f0f008 */
[----:B-1----:R-:W-:Y:S05]  /*5fb0*/  @!P0 EXIT ;  /* 0x000000000000894d */ /* 0x002fea0003800000 */
[----:B------:R-:W-:Y:S01]  /*5fc0*/  BAR.SYNC.DEFER_BLOCKING 0x6, 0xa0 ;  /* 0x0182800000007b1d */ /* 0x000fe20000010000 */
[C---:B------:R-:W-:Y:S01]  /*5fd0*/  IMAD.U32 R69, R157.reuse, 0x10000, RZ ;  /* 0x000100009d457824 */ /* 0x040fe200078e00ff */
[C---:B------:R-:W-:Y:S01]  /*5fe0*/  R2P PR, R157.reuse, 0x6 ;  /* 0x000000069d007804 */ /* 0x040fe20000000000 */
[----:B------:R-:W-:Y:S01]  /*5ff0*/  IMAD.SHL.U32 R4, R157, 0x40, RZ ;  /* 0x000000409d047824 */ /* 0x000fe200078e00ff */
[----:B------:R-:W-:Y:S01]  /*6000*/  CS2R R148, SRZ ;  /* 0x0000000000947805 */ /* 0x000fe2000001ff00 */
[----:B------:R-:W-:Y:S01]  /*6010*/  IMAD.MOV.U32 R154, RZ, RZ, 0x20 ;  /* 0x00000020ff9a7424 */ /* 0x000fe200078e00ff */
[----:B------:R-:W-:Y:S02]  /*6020*/  UMOV UR44, 0x400 ;  /* 0x00000400002c7882 */ /* 0x000fe40000000000 */
[----:B------:R-:W1:Y:S01]  /*6030*/  LDC.64 R140, c[0x0][0x888] ;  /* 0x00022200ff8c7b82 */ /* 0x000e620000000a00 */
[----:B------:R-:W-:Y:S01]  /*6040*/  ULEA UR44, UR45, UR44, 0x18 ;  /* 0x0000002c2d2c7291 */ /* 0x000fe2000f8ec0ff */
[----:B------:R-:W-:Y:S01]  /*6050*/  LOP3.LUT R69, R69, 0x600000, RZ, 0xc0, !PT ;  /* 0x0060000045457812 */ /* 0x000fe200078ec0ff */
[----:B------:R-:W-:Y:S01]  /*6060*/  IMAD.SHL.U32 R135, R157, 0x8, RZ ;  /* 0x000000089d877824 */ /* 0x000fe200078e00ff */
[----:B------:R-:W-:Y:S01]  /*6070*/  LOP3.LUT R6, R4, 0x180, RZ, 0xc0, !PT ;  /* 0x0000018004067812 */ /* 0x000fe200078ec0ff */
[----:B------:R-:W-:Y:S01]  /*6080*/  IMAD.MOV.U32 R155, RZ, RZ, 0x10 ;  /* 0x00000010ff9b7424 */ /* 0x000fe200078e00ff */
[----:B------:R-:W-:Y:S01]  /*6090*/  SEL R154, R154, 0xffffffe0, !P2 ;  /* 0xffffffe09a9a7807 */ /* 0x000fe20005000000 */
[----:B------:R-:W-:Y:S01]  /*60a0*/  UIADD3 UR4, UPT, UPT, UR44, 0x8400, URZ ;  /* 0x000084002c047890 */ /* 0x000fe2000fffe0ff */
[----:B------:R-:W2:Y:S01]  /*60b0*/  LDC.64 R142, c[0x0][0x890] ;  /* 0x00022400ff8e7b82 */ /* 0x000ea20000000a00 */
[----:B------:R-:W-:Y:S01]  /*60c0*/  LOP3.LUT R135, R6, 0x30, R135, 0xf8, !PT ;  /* 0x0000003006877812 */ /* 0x000fe200078ef887 */
[----:B------:R-:W-:Y:S01]  /*60d0*/  IMAD.MOV.U32 R68, RZ, RZ, RZ ;  /* 0x000000ffff447224 */ /* 0x000fe200078e00ff */
[----:B------:R-:W-:Y:S01]  /*60e0*/  SEL R155, R155, 0xfffffff0, !P1 ;  /* 0xfffffff09b9b7807 */ /* 0x000fe20004800000 */
[----:B------:R-:W-:Y:S01]  /*60f0*/  IMAD.MOV.U32 R152, RZ, RZ, RZ ;  /* 0x000000ffff987224 */ /* 0x000fe200078e00ff */
[----:B------:R-:W-:-:S02]  /*6100*/  LOP3.LUT R135, R135, 0x1e40, R4, 0xf8, !PT ;  /* 0x00001e4087877812 */ /* 0x000fc400078ef804 */
[----:B------:R-:W-:Y:S02]  /*6110*/  CS2R R150, SRZ ;  /* 0x0000000000967805 */ /* 0x000fe4000001ff00 */
[----:B------:R-:W-:Y:S01]  /*6120*/  LOP3.LUT R157, R157, 0x60, RZ, 0xc0, !PT ;  /* 0x000000609d9d7812 */ /* 0x000fe200078ec0ff */
[----:B------:R-:W3:Y:S01]  /*6130*/  LDC.64 R138, c[0x0][0x8b0] ;  /* 0x00022c00ff8a7b82 */ /* 0x000ee20000000a00 */
[----:B------:R-:W4:Y:S01]  /*6140*/  LDS R0, [UR44+0x240] ;  /* 0x0002402cff007984 */ /* 0x000f220008000800 */
[----:B------:R-:W-:Y:S01]  /*6150*/  IMAD.U32 R156, RZ, RZ, UR4 ;  /* 0x00000004ff9c7e24 */ /* 0x000fe2000f8e00ff */
[----:B------:R-:W1:Y:S01]  /*6160*/  LDCU UR58, c[0x0][0x370] ;  /* 0x00006e00ff3a77ac */ /* 0x000e620008000800 */
[----:B------:R-:W1:Y:S04]  /*6170*/  LDCU.64 UR62, c[0x0][0x348] ;  /* 0x00006900ff3e77ac */ /* 0x000e680008000a00 */
[----:B------:R-:W1:Y:S01]  /*6180*/  LDC.64 R136, c[0x0][0x8a8] ;  /* 0x00022a00ff887b82 */ /* 0x000e620000000a00 */
[----:B------:R-:W1:Y:S01]  /*6190*/  LDCU UR43, c[0x0][0xb0c] ;  /* 0x00016180ff2b77ac */ /* 0x000e620008000800 */
[----:B------:R-:W1:Y:S01]  /*61a0*/  LDCU UR39, c[0x0][0xb30] ;  /* 0x00016600ff2777ac */ /* 0x000e620008000800 */
[----:B------:R-:W1:Y:S01]  /*61b0*/  LDCU.64 UR56, c[0x0][0x888] ;  /* 0x00011100ff3877ac */ /* 0x000e620008000a00 */
[----:B------:R-:W1:Y:S01]  /*61c0*/  LDCU.64 UR40, c[0x0][0xb28] ;  /* 0x00016500ff2877ac */ /* 0x000e620008000a00 */
[----:B------:R-:W1:Y:S01]  /*61d0*/  LDCU.128 UR52, c[0x0][0xb10] ;  /* 0x00016200ff3477ac */ /* 0x000e620008000c00 */
[----:B------:R-:W1:Y:S01]  /*61e0*/  LDCU UR47, c[0x0][0x374] ;  /* 0x00006e80ff2f77ac */ /* 0x000e620008000800 */
[----:B------:R-:W-:Y:S01]  /*61f0*/  UIADD3 UR60, UPT, UPT, UR44, 0x400, URZ ;  /* 0x000004002c3c7890 */ /* 0x000fe2000fffe0ff */
[----:B----4-:R-:W-:Y:S01]  /*6200*/  IMAD.IADD R69, R0, 0x1, R69 ;  /* 0x0000000100457824 */ /* 0x010fe200078e0245 */
[----:B------:R-:W-:-:S04]  /*6210*/  SHF.R.S32.HI R0, RZ, 0x4, R154 ;  /* 0x00000004ff007819 */ /* 0x000fc8000001149a */
[----:B--2---:R-:W-:-:S07]  /*6220*/  LEA.HI.SX32 R153, R155, R0, 0x1c ;  /* 0x000000009b997211 */ /* 0x004fce00078fe2ff */
.L_x_159:
[C---:B------:R-:W-:Y:S02]  /*6230*/  LEA R3, R148.reuse, UR44, 0x3 ;  /* 0x0000002c94037c11 */ /* 0x040fe4000f8e18ff */
[----:B------:R-:W-:Y:S02]  /*6240*/  SHF.L.U32 R0, R151, 0x1f, RZ ;  /* 0x0000001f97007819 */ /* 0x000fe400000006ff */
[----:B------:R-:W-:Y:S02]  /*6250*/  LEA R5, R148, UR44, 0x4 ;  /* 0x0000002c94057c11 */ /* 0x000fe4000f8e20ff */
[----:B------:R-:W2:Y:S02]  /*6260*/  SYNCS.PHASECHK.TRANS64.TRYWAIT P0, [R3+URZ+0x1b0], R0 ;  /* 0x0001b000030075a7 */ /* 0x000ea400080011ff */
[----:B-12---:R-:W-:Y:S05]  /*6270*/  @!P0 BRA `(.L_x_118) ;  /* 0x0000007400d48947 */ /* 0x006fea0003800000 */
.L_x_238:
[----:B------:R-:W4:Y:S01]  /*6280*/  LDS.128 R4, [R5+0x220] ;  /* 0x0002200005047984 */ /* 0x000f220000000c00 */
[----:B------:R-:W-:Y:S01]  /*6290*/  UISETP.GE.AND UP0, UPT, UR42, 0x1, UPT ;  /* 0x000000012a00788c */ /* 0x000fe2000bf06270 */
[----:B------:R-:W-:Y:S01]  /*62a0*/  @!PT LDS RZ, [RZ] ;  /* 0x00000000fffff984 */ /* 0x000fe20000000800 */
[----:B------:R-:W-:Y:S01]  /*62b0*/  @!PT LDS RZ, [RZ] ;  /* 0x00000000fffff984 */ /* 0x000fe20000000800 */
[----:B------:R-:W-:Y:S01]  /*62c0*/  @!PT LDS RZ, [RZ] ;  /* 0x00000000fffff984 */ /* 0x000fe20000000800 */
[----:B------:R-:W-:Y:S01]  /*62d0*/  @!PT LDS RZ, [RZ] ;  /* 0x00000000fffff984 */ /* 0x000fe20000000800 */
[----:B------:R1:W-:Y:S06]  /*62e0*/  MEMBAR.ALL.CTA ;  /* 0x0000000000007992 */ /* 0x0003ec0000008000 */
[----:B-1----:R-:W1:Y:S01]  /*62f0*/  FENCE.VIEW.ASYNC.S ;  /* 0x00000000000073c6 */ /* 0x002e620000000000 */
[----:B----4-:R-:W-:Y:S11]  /*6300*/  LOP3.LUT P0, RZ, R6, 0x1, RZ, 0xc0, !PT ;  /* 0x0000000106ff7812 */ /* 0x010ff6000780c0ff */
[----:B------:R-:W-:Y:S02]  /*6310*/  @!UPT UIADD3 URZ, UPT, UPT, URZ, URZ, URZ ;  /* 0x000000fffffff290 */ /* 0x000fe4000fffe0ff */
[----:B-1----:R-:W-:Y:S01]  /*6320*/  VOTEU.ANY UP1, P0 ;  /* 0x0000000000ff7886 */ /* 0x002fe20000020100 */
[----:B------:R-:W-:Y:S01]  /*6330*/  PLOP3.LUT P0, PT, PT, PT, UP1, 0x80, 0x8 ;  /* 0x000000000008781c */ /* 0x000fe20003f0f018 */
[----:B------:R-:W-:Y:S11]  /*6340*/  UP2UR UR46, UPR, URZ, 0x2 ;  /* 0x00000002ff2e7883 */ /* 0x000ff60008000000 */
[----:B------:R-:W-:Y:S01]  /*6350*/  @!UPT UIADD3 URZ, UPT, UPT, URZ, URZ, URZ ;  /* 0x000000fffffff290 */ /* 0x000fe2000fffe0ff */
[----:B--2---:R-:W-:Y:S02]  /*6360*/  @P0 SHF.R.U32.HI R0, RZ, 0x10, R5 ;  /* 0x00000010ff000819 */ /* 0x004fe40000011605 */
        /* <DEDUP_REMOVED lines=12> */
[----:B------:R-:W2:Y:S01]  /*6430*/  LDCU UR12, c[0x0][0xb20] ;  /* 0x00016400ff0c77ac */ /* 0x000ea20008000800 */
[----:B------:R-:W-:Y:S02]  /*6440*/  UIMAD.WIDE.U32 UR4, UR47, UR55, URZ ;  /* 0x000000372f0472a5 */ /* 0x000fe4000f8e00ff */
[----:B------:R-:W-:Y:S02]  /*6450*/  UIMAD.WIDE.U32 UR6, UR58, UR52, URZ ;  /* 0x000000343a0672a5 */ /* 0x000fe4000f8e00ff */
[----:B------:R-:W-:Y:S02]  /*6460*/  UISETP.NE.AND UP0, UPT, UR54, 0x1, UPT ;  /* 0x000000013600788c */ /* 0x000fe4000bf05270 */
[----:B------:R-:W-:Y:S02]  /*6470*/  UIMAD.WIDE.U32 UR8, UR37, UR55, URZ ;  /* 0x00000037250872a5 */ /* 0x000fe4000f8e00ff */
[----:B------:R-:W-:Y:S02]  /*6480*/  UIMAD.WIDE.U32 UR10, UR38, UR52, URZ ;  /* 0x00000034260a72a5 */ /* 0x000fe4000f8e00ff */
[----:B------:R-:W-:Y:S02]  /*6490*/  UISETP.NE.AND UP1, UPT, UR43, 0x1, UPT ;  /* 0x000000012b00788c */ /* 0x000fe4000bf25270 */
[----:B------:R-:W-:Y:S01]  /*64a0*/  UISETP.NE.AND UP2, UPT, UR42, 0x1, UPT ;  /* 0x000000012a00788c */ /* 0x000fe2000bf45270 */
[----:B------:R-:W-:Y:S02]  /*64b0*/  UMOV UR4, UR5 ;  /* 0x0000000500047c82 */ /* 0x000fe40008000000 */
[----:B--2---:R-:W-:Y:S03]  /*64c0*/  USHF.R.U32.HI UR5, URZ, UR12, UR4 ;  /* 0x0000000cff057299 */ /* 0x004fe60008011604 */
[----:B------:R-:W-:Y:S02]  /*64d0*/  UMOV UR4, UR7 ;  /* 0x0000000700047c82 */ /* 0x000fe40008000000 */
[----:B------:R-:W-:Y:S02]  /*64e0*/  USHF.R.U32.HI UR7, URZ, UR53, UR4 ;  /* 0x00000035ff077299 */ /* 0x000fe40008011604 */
[----:B------:R-:W-:Y:S02]  /*64f0*/  USEL UR4, UR47, UR5, !UP0 ;  /* 0x000000052f047287 */ /* 0x000fe4000c000000 */
[----:B------:R-:W-:Y:S01]  /*6500*/  USEL UR7, UR58, UR7, !UP1 ;  /* 0x000000073a077287 */ /* 0x000fe2000c800000 */
[----:B------:R-:W-:Y:S01]  /*6510*/  UMOV UR5, UR9 ;  /* 0x0000000900057c82 */ /* 0x000fe20008000000 */
[----:B------:R-:W-:Y:S02]  /*6520*/  UIMAD.WIDE.U32 UR8, UR4, UR40, URZ ;  /* 0x00000028040872a5 */ /* 0x000fe4000f8e00ff */
[----:B------:R-:W-:Y:S03]  /*6530*/  USHF.R.U32.HI UR6, URZ, UR12, UR5 ;  /* 0x0000000cff067299 */ /* 0x000fe60008011605 */
[----:B------:R-:W-:Y:S01]  /*6540*/  UMOV UR5, UR11 ;  /* 0x0000000b00057c82 */ /* 0x000fe20008000000 */
[----:B------:R-:W-:Y:S02]  /*6550*/  UIMAD.WIDE.U32 UR10, UR7, UR40, URZ ;  /* 0x00000028070a72a5 */ /* 0x000fe4000f8e00ff */
[----:B------:R-:W-:Y:S02]  /*6560*/  USHF.R.U32.HI UR12, URZ, UR53, UR5 ;  /* 0x00000035ff0c7299 */ /* 0x000fe40008011605 */
[----:B------:R-:W-:Y:S01]  /*6570*/  USEL UR6, UR37, UR6, !UP0 ;  /* 0x0000000625067287 */ /* 0x000fe2000c000000 */
[----:B------:R-:W-:Y:S02]  /*6580*/  UMOV UR5, UR9 ;  /* 0x0000000900057c82 */ /* 0x000fe40008000000 */
[----:B------:R-:W-:Y:S01]  /*6590*/  UMOV UR10, UR11 ;  /* 0x0000000b000a7c82 */ /* 0x000fe20008000000 */
[----:B------:R-:W-:Y:S02]  /*65a0*/  @UP2 USHF.R.U32.HI UR4, URZ, UR41, UR5 ;  /* 0x00000029ff042299 */ /* 0x000fe40008011605 */
[----:B------:R-:W-:Y:S02]  /*65b0*/  @UP2 USHF.R.U32.HI UR7, URZ, UR41, UR10 ;  /* 0x00000029ff072299 */ /* 0x000fe4000801160a */
[----:B------:R-:W-:Y:S02]  /*65c0*/  UIMAD UR4, UR42, UR4, URZ ;  /* 0x000000042a0472a4 */ /* 0x000fe4000f8e02ff */
        /* <DEDUP_REMOVED lines=8> */
[----:B------:R-:W-:Y:S02]  /*6650*/  USEL UR11, UR6, UR4, !UP2 ;  /* 0x00000004060b7287 */ /* 0x000fe4000d000000 */
[----:B------:R-:W-:Y:S02]  /*6660*/  UIADD3 UR8, UPT, UPT, -UR5, URZ, URZ ;  /* 0x000000ff05087290 */ /* 0x000fe4000fffe1ff */
[----:B------:R-:W-:Y:S01]  /*6670*/  UIADD3 UR10, UPT, UPT, -UR11, URZ, URZ ;  /* 0x000000ff0b0a7290 */ /* 0x000fe2000fffe1ff */
[----:B------:R-:W-:Y:S01]  /*6680*/  @!UP0 UMOV UR4, UR9 ;  /* 0x0000000900048c82 */ /* 0x000fe20008000000 */
[----:B------:R-:W-:Y:S02]  /*6690*/  UIADD3 UR9, UPT, UPT, -UR6, URZ, URZ ;  /* 0x000000ff06097290 */ /* 0x000fe4000fffe1ff */
[----:B------:R-:W-:Y:S02]  /*66a0*/  @!UP0 USHF.R.U32.HI UR4, URZ, UR41, UR4 ;  /* 0x00000029ff048299 */ /* 0x000fe40008011604 */
[----:B------:R-:W-:Y:S02]  /*66b0*/  UIMAD UR10, UR42, UR10, UR6 ;  /* 0x0000000a2a0a72a4 */ /* 0x000fe4000f8e0206 */
[----:B------:R-:W-:Y:S04]  /*66c0*/  @!UP0 USEL UR4, UR5, UR4, !UP2 ;  /* 0x0000000405048287 */ /* 0x000fe8000d000000 */
[----:B------:R-:W-:Y:S02]  /*66d0*/  @!UP0 UIMAD UR10, UR7, UR10, UR4 ;  /* 0x0000000a070a82a4 */ /* 0x000fe4000f8e0204 */
[----:B------:R-:W-:Y:S02]  /*66e0*/  @!UP0 UIADD3 UR11, UPT, UPT, UR11, -UR4, URZ ;  /* 0x800000040b0b8290 */ /* 0x000fe4000fffe0ff */
[----:B------:R-:W-:Y:S02]  /*66f0*/  UIMAD UR7, UR43, UR8, UR38 ;  /* 0x000000082b0772a4 */ /* 0x000fe4000f8e0226 */
[----:B------:R-:W-:Y:S02]  /*6700*/  @!UP0 UIMAD UR6, UR11, UR42, UR5 ;  /* 0x0000002a0b0682a4 */ /* 0x000fe4000f8e0205 */
[----:B------:R-:W-:Y:S01]  /*6710*/  UIMAD UR4, UR54, UR9, UR37 ;  /* 0x00000009360472a4 */ /* 0x000fe2000f8e0225 */
[----:B------:R-:W-:Y:S02]  /*6720*/  @!UP0 UMOV UR5, UR10 ;  /* 0x0000000a00058c82 */ /* 0x000fe40008000000 */
[----:B------:R-:W-:Y:S02]  /*6730*/  UIMAD UR38, UR5, UR43, UR7 ;  /* 0x0000002b052672a4 */ /* 0x000fe4000f8e0207 */
[----:B------:R-:W-:Y:S11]  /*6740*/  UIMAD UR37, UR6, UR54, UR4 ;  /* 0x00000036062572a4 */ /* 0x000ff6000f8e0204 */
[----:B------:R-:W-:Y:S01]  /*6750*/  @!UPT UIADD3 URZ, UPT, UPT, URZ, URZ, URZ ;  /* 0x000000fffffff290 */ /* 0x000fe2000fffe0ff */
.L_x_119:
[----:B------:R-:W-:Y:S01]  /*6760*/  UISETP.NE.AND UP0, UPT, UR39, 0x1, UPT ;  /* 0x000000012700788c */ /* 0x000fe2000bf05270 */
[----:B------:R-:W-:Y:S01]  /*6770*/  IADD3 R148, PT, PT, R148, 0x1, RZ ;  /* 0x0000000194947810 */ /* 0x000fe20007ffe0ff */
[----:B------:R-:W-:Y:S02]  /*6780*/  USHF.L.U32 UR50, UR16, 0x7, URZ ;  /* 0x0000000710327899 */ /* 0x000fe400080006ff */
[----:B------:R-:W-:Y:S07]  /*6790*/  USHF.L.U32 UR49, UR20, 0x8, URZ ;  /* 0x0000000814317899 */ /* 0x000fee00080006ff */
[----:B------:R-:W2:Y:S01]  /*67a0*/  @!UP0 LDCU.128 UR12, c[0x0][0xb10] ;  /* 0x00016200ff0c87ac */ /* 0x000ea20008000c00 */
[----:B------:R-:W4:Y:S01]  /*67b0*/  @!UP0 LDCU UR5, c[0x0][0xb0c] ;  /* 0x00016180ff0587ac */ /* 0x000f220008000800 */
[----:B------:R-:W3:Y:S01]  /*67c0*/  @!UP0 LDCU UR10, c[0x0][0xb20] ;  /* 0x00016400ff0a87ac */ /* 0x000ee20008000800 */
[----:B--2---:R-:W-:Y:S02]  /*67d0*/  UIMAD.WIDE.U32 UR8, UR38, UR12, URZ ;  /* 0x0000000c260872a5 */ /* 0x004fe4000f8e00ff */
[----:B------:R-:W-:Y:S02]  /*67e0*/  UIMAD.WIDE.U32 UR6, UR37, UR15, URZ ;  /* 0x0000000f250672a5 */ /* 0x000fe4000f8e00ff */
[----:B------:R-:W-:Y:S03]  /*67f0*/  @!UP0 UISETP.NE.AND UP1, UPT, UR14, 0x1, UPT ;  /* 0x000000010e00888c */ /* 0x000fe6000bf25270 */
[----:B------:R-:W-:Y:S01]  /*6800*/  @!UP0 UMOV UR4, UR9 ;  /* 0x0000000900048c82 */ /* 0x000fe20008000000 */
[----:B----4-:R-:W-:Y:S02]  /*6810*/  @!UP0 UISETP.NE.AND UP2, UPT, UR5, 0x1, UPT ;  /* 0x000000010500888c */ /* 0x010fe4000bf45270 */
[----:B------:R-:W-:Y:S01]  /*6820*/  @!UP0 USHF.R.U32.HI UR4, URZ, UR13, UR4 ;  /* 0x0000000dff048299 */ /* 0x000fe20008011604 */
[----:B------:R-:W-:Y:S02]  /*6830*/  @!UP0 UMOV UR6, UR7 ;  /* 0x0000000700068c82 */ /* 0x000fe40008000000 */
[----:B---3--:R-:W-:Y:S02]  /*6840*/  @!UP0 USHF.R.U32.HI UR6, URZ, UR10, UR6 ;  /* 0x0000000aff068299 */ /* 0x008fe40008011606 */
[----:B------:R-:W-:Y:S02]  /*6850*/  @!UP0 USEL UR7, UR38, UR4, !UP2 ;  /* 0x0000000426078287 */ /* 0x000fe4000d000000 */
[----:B------:R-:W-:Y:S04]  /*6860*/  @!UP0 USEL UR6, UR37, UR6, !UP1 ;  /* 0x0000000625068287 */ /* 0x000fe8000c800000 */
[----:B------:R-:W-:Y:S02]  /*6870*/  @!UP0 UIADD3 UR4, UPT, UPT, -UR7, UR6, URZ ;  /* 0x0000000607048290 */ /* 0x000fe4000fffe1ff */
[----:B------:R-:W-:Y:S02]  /*6880*/  @!UP0 UIADD3 UR6, UPT, UPT, UR7, -UR6, URZ ;  /* 0x8000000607068290 */ /* 0x000fe4000fffe0ff */
[----:B------:R-:W-:Y:S02]  /*6890*/  @!UP0 UIMAD UR38, UR4, UR5, UR38 ;  /* 0x00000005042682a4 */ /* 0x000fe4000f8e0226 */
[----:B------:R-:W-:Y:S02]  /*68a0*/  @!UP0 UIMAD UR37, UR6, UR14, UR37 ;  /* 0x0000000e062582a4 */ /* 0x000fe4000f8e0225 */
[----:B------:R-:W-:Y:S09]  /*68b0*/  ULOP3.LUT UP0, URZ, UR60, 0x1b0, URZ, 0xc0, !UPT ;  /* 0x000001b03cff7892 */ /* 0x000ff2000f80c0ff */
[----:B------:R-:W-:Y:S05]  /*68c0*/  BRA.U !UP0, `(.L_x_120) ;  /* 0x0000000108407547 */ /* 0x000fea000b800000 */
[----:B------:R-:W2:Y:S01]  /*68d0*/  LDCU.64 UR8, c[0x4][0x88] ;  /* 0x01001100ff0877ac */ /* 0x000ea20008000a00 */
[----:B------:R-:W-:Y:S01]  /*68e0*/  MOV R3, 0x0 ;  /* 0x0000000000037802 */ /* 0x000fe20000000f00 */
[----:B------:R-:W-:Y:S02]  /*68f0*/  HFMA2 R12, -RZ, RZ, 0, 5.9604644775390625e-08 ;  /* 0x00000001ff0c7431 */ /* 0x000fe400000001ff */
[----:B------:R-:W-:Y:S02]  /*6900*/  IMAD.MOV.U32 R8, RZ, RZ, 0x70 ;  /* 0x00000070ff087424 */ /* 0x000fe400078e00ff */
[----:B------:R-:W-:Y:S01]  /*6910*/  IMAD.MOV.U32 R13, RZ, RZ, RZ ;  /* 0x000000ffff0d7224 */ /* 0x000fe200078e00ff */
[----:B------:R-:W3:Y:S01]  /*6920*/  LDCU.64 UR6, c[0x4][0x90] ;  /* 0x01001200ff0677ac */ /* 0x000ee20008000a00 */
[----:B------:R-:W4:Y:S01]  /*6930*/  LDC.64 R2, c[0x4][R3] ;  /* 0x0100000003027b82 */ /* 0x000f220000000a00 */
[----:B------:R-:W1:Y:S01]  /*6940*/  LDCU.64 UR4, c[0x4][0x8] ;  /* 0x01000100ff0477ac */ /* 0x000e620008000a00 */
[----:B--2---:R-:W-:Y:S01]  /*6950*/  MOV R5, UR9 ;  /* 0x0000000900057c02 */ /* 0x004fe20008000f00 */
[----:B------:R-:W-:Y:S01]  /*6960*/  IMAD.U32 R4, RZ, RZ, UR8 ;  /* 0x00000008ff047e24 */ /* 0x000fe2000f8e00ff */
[----:B---3--:R-:W-:Y:S01]  /*6970*/  MOV R7, UR7 ;  /* 0x0000000700077c02 */ /* 0x008fe20008000f00 */
[----:B------:R-:W-:Y:S01]  /*6980*/  IMAD.U32 R6, RZ, RZ, UR6 ;  /* 0x00000006ff067e24 */ /* 0x000fe2000f8e00ff */
[----:B-1----:R-:W-:Y:S01]  /*6990*/  MOV R11, UR5 ;  /* 0x00000005000b7c02 */ /* 0x002fe20008000f00 */
[----:B------:R-:W-:Y:S02]  /*69a0*/  IMAD.U32 R10, RZ, RZ, UR4 ;  /* 0x00000004ff0a7e24 */ /* 0x000fe4000f8e00ff */
[----:B------:R-:W-:Y:S07]  /*69b0*/  LEPC R20, `(.L_x_120) ;  /* 0x000000001014794e */ /* 0x000fee0000000000 */
[----:B----45:R-:W-:Y:S05]  /*69c0*/  CALL.ABS.NOINC R2 ;  /* 0x0000000002007343 */ /* 0x030fea0003c00000 */
.L_x_120:
[----:B------:R-:W-:Y:S01]  /*69d0*/  LOP3.LUT P0, RZ, R156, 0x1b0, RZ, 0xc0, !PT ;  /* 0x000001b09cff7812 */ /* 0x000fe2000780c0ff */
[----:B------:R-:W-:Y:S11]  /*69e0*/  BSSY.RECONVERGENT B6, `(.L_x_121) ;  /* 0x0000013000067945 */ /* 0x000ff60003800200 */
[----:B------:R-:W-:Y:S01]  /*69f0*/  @!UPT UIADD3 URZ, UPT, UPT, URZ, URZ, URZ ;  /* 0x000000fffffff290 */ /* 0x000fe2000fffe0ff */
[----:B------:R-:W-:Y:S05]  /*6a00*/  @!P0 BRA `(.L_x_122) ;  /* 0x0000000000408947 */ /* 0x000fea0003800000 */
        /* <DEDUP_REMOVED lines=16> */
.L_x_122:
[----:B------:R-:W-:Y:S05]  /*6b10*/  BSYNC.RECONVERGENT B6 ;  /* 0x0000000000067941 */ /* 0x000fea0003800200 */
.L_x_121:
[----:B------:R-:W-:Y:S02]  /*6b20*/  ISETP.NE.U32.AND P0, PT, RZ, UR56, PT ;  /* 0x00000038ff007c0c */ /* 0x000fe4000bf05070 */
[C---:B------:R-:W-:Y:S02]  /*6b30*/  ISETP.NE.U32.AND P4, PT, R142.reuse, RZ, PT ;  /* 0x000000ff8e00720c */ /* 0x040fe40003f85070 */
[----:B------:R-:W-:Y:S02]  /*6b40*/  ISETP.NE.U32.AND P1, PT, R142, RZ, PT ;  /* 0x000000ff8e00720c */ /* 0x000fe40003f25070 */
[----:B------:R-:W-:Y:S02]  /*6b50*/  ISETP.NE.AND.EX P0, PT, RZ, UR57, PT, P0 ;  /* 0x00000039ff007c0c */ /* 0x000fe4000bf05300 */
[C---:B------:R-:W-:Y:S02]  /*6b60*/  ISETP.NE.AND.EX P4, PT, R143.reuse, RZ, PT, P4 ;  /* 0x000000ff8f00720c */ /* 0x040fe40003f85340 */
[----:B------:R-:W-:Y:S02]  /*6b70*/  ISETP.NE.AND.EX P1, PT, R143, RZ, P0, P1 ;  /* 0x000000ff8f00720c */ /* 0x000fe40000725310 */
[----:B------:R-:W-:Y:S02]  /*6b80*/  ISETP.NE.U32.AND P5, PT, R138, RZ, PT ;  /* 0x000000ff8a00720c */ /* 0x000fe40003fa5070 */
[----:B------:R-:W-:Y:S02]  /*6b90*/  ISETP.NE.U32.AND P2, PT, RZ, UR56, PT ;  /* 0x00000038ff007c0c */ /* 0x000fe4000bf45070 */
[----:B------:R-:W-:Y:S02]  /*6ba0*/  PLOP3.LUT P0, PT, PT, PT, PT, 0x8, 0x80 ;  /* 0x000000000080781c */ /* 0x000fe40003f0e170 */
[----:B------:R-:W-:Y:S02]  /*6bb0*/  ISETP.NE.AND.EX P5, PT, R139, RZ, PT, P5 ;  /* 0x000000ff8b00720c */ /* 0x000fe40003fa5350 */
[----:B------:R-:W-:Y:S03]  /*6bc0*/  ISETP.NE.AND.EX P2, PT, RZ, UR57, PT, P2 ;  /* 0x00000039ff007c0c */ /* 0x000fe6000bf45320 */
[----:B------:R-:W-:Y:S01]  /*6bd0*/  @!P1 PLOP3.LUT P0, PT, P4, PT, PT, 0x80, 0x8 ;  /* 0x000000000008981c */ /* 0x000fe2000270f070 */
[----:B------:R-:W-:Y:S01]  /*6be0*/  @!UPT UIADD3 URZ, UPT, UPT, URZ, URZ, URZ ;  /* 0x000000fffffff290 */ /* 0x000fe2000fffe0ff */
[----:B------:R-:W-:Y:S11]  /*6bf0*/  @!P4 BRA `(.L_x_123) ;  /* 0x000000000030c947 */ /* 0x000ff60003800000 */
[----:B------:R-:W-:Y:S01]  /*6c00*/  ISETP.NE.U32.AND P3, PT, R140, RZ, PT ;  /* 0x000000ff8c00720c */ /* 0x000fe20003f65070 */
[----:B------:R-:W2:Y:S01]  /*6c10*/  LDCU.64 UR4, c[0x0][0x358] ;  /* 0x00006b00ff0477ac */ /* 0x000ea20008000a00 */
[----:B------:R-:W-:Y:S02]  /*6c20*/  IMAD.MOV.U32 R144, RZ, RZ, 0x1 ;  /* 0x00000001ff907424 */ /* 0x000fe400078e00ff */
[----:B------:R-:W-:Y:S11]  /*6c30*/  ISETP.NE.AND.EX P3, PT, R141, RZ, PT, P3 ;  /* 0x000000ff8d00720c */ /* 0x000ff60003f65330 */
[----:B------:R-:W-:Y:S02]  /*6c40*/  @!UPT UIADD3 URZ, UPT, UPT, URZ, URZ, URZ ;  /* 0x000000fffffff290 */ /* 0x000fe4000fffe0ff */
[----:B------:R-:W3:Y:S01]  /*6c50*/  @P3 LDC.64 R2, c[0x0][0x888] ;  /* 0x00022200ff023b82 */ /* 0x000ee20000000a00 */
[----:B-1----:R-:W-:Y:S04]  /*6c60*/  @P3 IMAD R0, R142, UR36, RZ ;  /* 0x000000248e003c24 */ /* 0x002fe8000f8e02ff */
[----:B---3--:R-:W-:Y:S04]  /*6c70*/  @P3 IMAD.WIDE R2, R0, 0x4, R2 ;  /* 0x0000000400023825 */ /* 0x008fe800078e0202 */
[----:B------:R-:W-:Y:S01]  /*6c80*/  HFMA2 R0, -RZ, RZ, 0, 5.9604644775390625e-08 ;  /* 0x00000001ff007431 */ /* 0x000fe200000001ff */
[----:B--2--5:R2:W5:Y:S04]  /*6c90*/  @P3 LDG.E R72, desc[UR4][R2.64] ;  /* 0x0000000402483981 */ /* 0x024568000c1e1900 */
[----:B------:R-:W-:Y:S01]  /*6ca0*/  @!P3 PRMT R144, R0, 0x7610, R144 ;  /* 0x000076100090b816 */ /* 0x000fe20000000090 */
[----:B--2---:R-:W3:Y:S06]  /*6cb0*/  @!P3 LDC R72, c[0x0][0x880] ;  /* 0x00022000ff48bb82 */ /* 0x004eec0000000800 */
.L_x_123:
[----:B------:R-:W-:Y:S05]  /*6cc0*/  @!P5 BRA `(.L_x_124) ;  /* 0x000000000024d947 */ /* 0x000fea0003800000 */
[----:B------:R-:W-:Y:S01]  /*6cd0*/  ISETP.NE.U32.AND P3, PT, R136, RZ, PT ;  /* 0x000000ff8800720c */ /* 0x000fe20003f65070 */
[----:B------:R-:W2:Y:S03]  /*6ce0*/  LDCU.64 UR4, c[0x0][0x358] ;  /* 0x00006b00ff0477ac */ /* 0x000ea60008000a00 */
[----:B------:R-:W-:Y:S11]  /*6cf0*/  ISETP.NE.AND.EX P3, PT, R137, RZ, PT, P3 ;  /* 0x000000ff8900720c */ /* 0x000ff60003f65330 */
[----:B------:R-:W-:Y:S02]  /*6d00*/  @!UPT UIADD3 URZ, UPT, UPT, URZ, URZ, URZ ;  /* 0x000000fffffff290 */ /* 0x000fe4000fffe0ff */
[----:B------:R-:W4:Y:S01]  /*6d10*/  @P3 LDC.64 R2, c[0x0][0x8a8] ;  /* 0x00022a00ff023b82 */ /* 0x000f220000000a00 */
[----:B-1----:R-:W-:Y:S04]  /*6d20*/  @P3 IMAD R0, R138, UR36, RZ ;  /* 0x000000248a003c24 */ /* 0x002fe8000f8e02ff */
[----:B----4-:R-:W-:Y:S05]  /*6d30*/  @P3 IMAD.WIDE R2, R0, 0x4, R2 ;  /* 0x0000000400023825 */ /* 0x010fea00078e0202 */
[----:B--2--5:R2:W5:Y:S02]  /*6d40*/  @P3 LDG.E R70, desc[UR4][R2.64] ;  /* 0x0000000402463981 */ /* 0x024564000c1e1900 */
[----:B--2---:R-:W4:Y:S02]  /*6d50*/  @!P3 LDC R70, c[0x0][0x8a0] ;  /* 0x00022800ff46bb82 */ /* 0x004f240000000800 */
.L_x_124:
[----:B---3-5:R-:W-:Y:S01]  /*6d60*/  ISETP.NE.AND P3, PT, R72, RZ, PT ;  /* 0x000000ff4800720c */ /* 0x028fe20003f65270 */
[----:B------:R-:W-:Y:S01]  /*6d70*/  BSSY B1, `(.L_x_125) ;  /* 0x0000047000017945 */ /* 0x000fe20003800000 */
[----:B------:R-:W-:Y:S01]  /*6d80*/  SEL R5, RZ, 0xffffffff, P2 ;  /* 0xffffffffff057807 */ /* 0x000fe20001000000 */
[----:B------:R-:W-:Y:S01]  /*6d90*/  IMAD.MOV.U32 R78, RZ, RZ, 0x1 ;  /* 0x00000001ff4e7424 */ /* 0x000fe200078e00ff */
[----:B-1----:R-:W-:Y:S01]  /*6da0*/  @!P1 SEL R0, RZ, 0xffffffff, P3 ;  /* 0xffffffffff009807 */ /* 0x002fe20001800000 */
[----:B------:R-:W-:Y:S01]  /*6db0*/  IMAD R71, R68, 0x100, R69 ;  /* 0x0000010044477824 */ /* 0x000fe200078e0245 */
[----:B------:R-:W-:Y:S02]  /*6dc0*/  LOP3.LUT P2, RZ, R144, 0xff, RZ, 0xc0, !PT ;  /* 0x000000ff90ff7812 */ /* 0x000fe4000784c0ff */
[----:B------:R-:W-:Y:S02]  /*6dd0*/  CS2R R98, SRZ ;  /* 0x0000000000627805 */ /* 0x000fe4000001ff00 */
[----:B------:R-:W-:Y:S02]  /*6de0*/  LEA R3, R150, UR44, 0x3 ;  /* 0x0000002c96037c11 */ /* 0x000fe4000f8e18ff */
[----:B------:R-:W-:Y:S02]  /*6df0*/  CS2R R96, SRZ ;  /* 0x0000000000607805 */ /* 0x000fe4000001ff00 */
[C---:B------:R-:W-:Y:S02]  /*6e00*/  @P0 SEL R0, R5.reuse, R0, !P2 ;  /* 0x0000000005000207 */ /* 0x040fe40005000000 */
[----:B------:R-:W-:Y:S02]  /*6e10*/  CS2R R94, SRZ ;  /* 0x00000000005e7805 */ /* 0x000fe4000001ff00 */
[----:B------:R-:W-:Y:S02]  /*6e20*/  LEA R147, R68, UR44, 0x3 ;  /* 0x0000002c44937c11 */ /* 0x000fe4000f8e18ff */
[----:B------:R-:W-:Y:S02]  /*6e30*/  CS2R R92, SRZ ;  /* 0x00000000005c7805 */ /* 0x000fe4000001ff00 */
[----:B------:R-:W-:Y:S02]  /*6e40*/  @!P1 LOP3.LUT R0, R0, 0x1, RZ, 0xc0, !PT ;  /* 0x0000000100009812 */ /* 0x000fe400078ec0ff */
[----:B------:R-:W-:Y:S02]  /*6e50*/  CS2R R86, SRZ ;  /* 0x0000000000567805 */ /* 0x000fe4000001ff00 */
[----:B------:R-:W-:Y:S02]  /*6e60*/  SHF.L.U32 R2, R152, 0x1f, RZ ;  /* 0x0000001f98027819 */ /* 0x000fe400000006ff */
[----:B------:R-:W-:Y:S02]  /*6e70*/  CS2R R84, SRZ ;  /* 0x0000000000547805 */ /* 0x000fe4000001ff00 */
[----:B------:R-:W-:Y:S02]  /*6e80*/  ISETP.NE.U32.OR P6, PT, R0, 0x1, P1 ;  /* 0x000000010000780c */ /* 0x000fe40000fc5470 */
[----:B------:R-:W-:Y:S02]  /*6e90*/  CS2R R82, SRZ ;  /* 0x0000000000527805 */ /* 0x000fe4000001ff00 */
[----:B------:R-:W-:Y:S02]  /*6ea0*/  SEL R0, RZ, 0xffffffff, P3 ;  /* 0xffffffffff007807 */ /* 0x000fe40001800000 */
[----:B------:R-:W-:Y:S02]  /*6eb0*/  CS2R R80, SRZ ;  /* 0x0000000000507805 */ /* 0x000fe4000001ff00 */
[----:B------:R-:W-:Y:S02]  /*6ec0*/  P2R R106, PR, RZ, 0x40 ;  /* 0x00000040ff6a7803 */ /* 0x000fe40000000000 */
[----:B------:R-:W-:Y:S04]  /*6ed0*/  @P4 SEL R0, R5, R0, !P2 ;  /* 0x0000000005004207 */ /* 0x000fe80005000000 */
[----:B------:R-:W-:Y:S02]  /*6ee0*/  LOP3.LUT R0, R0, 0x1, RZ, 0xc0, !PT ;  /* 0x0000000100007812 */ /* 0x000fe400078ec0ff */
[----:B------:R-:W-:Y:S02]  /*6ef0*/  @P6 SHF.L.U32 R4, R149, 0x1f, RZ ;  /* 0x0000001f95046819 */ /* 0x000fe400000006ff */
[----:B------:R-:W-:Y:S02]  /*6f00*/  ISETP.NE.U32.AND P5, PT, R0, 0x1, PT ;  /* 0x000000010000780c */ /* 0x000fe40003fa5070 */
[----:B------:R-:W1:Y:S02]  /*6f10*/  @P6 SYNCS.PHASECHK.TRANS64.TRYWAIT P1, [R3+URZ+0x160], R4 ;  /* 0x00016004030065a7 */ /* 0x000e6400080211ff */
[----:B------:R-:W-:Y:S01]  /*6f20*/  P2R R79, PR, RZ, 0x20 ;  /* 0x00000020ff4f7803 */ /* 0x000fe20000000000 */
[----:B------:R2:W3:Y:S01]  /*6f30*/  SYNCS.PHASECHK.TRANS64.TRYWAIT P0, [R147+URZ+0x1d0], R2 ;  /* 0x0001d002930075a7 */ /* 0x0004e200080011ff */
[----:B-1----:R-:W-:Y:S01]  /*6f40*/  @P6 SEL R78, RZ, 0x1, !P1 ;  /* 0x00000001ff4e6807 */ /* 0x002fe20004800000 */
[----:B--2---:R-:W-:Y:S06]  /*6f50*/  @!P6 BRA `(.L_x_126) ;  /* 0x0000000000a0e947 */ /* 0x004fec0003800000 */
[----:B------:R-:W-:Y:S01]  /*6f60*/  @P5 IMAD R7, R150, 0x2000, R135 ;  /* 0x0000200096075824 */ /* 0x000fe200078e0287 */
[----:B------:R-:W-:Y:S01]  /*6f70*/  ISETP.NE.AND P1, PT, R78, RZ, PT ;  /* 0x000000ff4e00720c */ /* 0x000fe20003f25270 */
[----:B------:R-:W-:Y:S01]  /*6f80*/  BSSY B0, `(.L_x_127) ;  /* 0x0000011000007945 */ /* 0x000fe20003800000 */
[----:B------:R-:W-:Y:S01]  /*6f90*/  CS2R R82, SRZ ;  /* 0x0000000000527805 */ /* 0x000fe2000001ff00 */
[----:B------:R-:W-:Y:S01]  /*6fa0*/  @P5 VIADD R4, R7, UR44 ;  /* 0x0000002c07045c36 */ /* 0x000fe20008000000 */
[----:B------:R-:W-:Y:S02]  /*6fb0*/  CS2R R80, SRZ ;  /* 0x0000000000507805 */ /* 0x000fe4000001ff00 */
[----:B------:R-:W-:Y:S02]  /*6fc0*/  CS2R R86, SRZ ;  /* 0x0000000000567805 */ /* 0x000fe4000001ff00 */
[----:B------:R-:W-:Y:S01]  /*6fd0*/  CS2R R84, SRZ ;  /* 0x0000000000547805 */ /* 0x000fe2000001ff00 */
[--C-:B------:R-:W-:Y:S01]  /*6fe0*/  @P5 IMAD.IADD R6, R155, 0x1, R4.reuse ;  /* 0x000000019b065824 */ /* 0x100fe200078e0204 */
[----:B------:R-:W-:Y:S01]  /*6ff0*/  CS2R R94, SRZ ;  /* 0x00000000005e7805 */ /* 0x000fe2000001ff00 */
[--C-:B------:R-:W-:Y:S01]  /*7000*/  @P5 IMAD.IADD R5, R154, 0x1, R4.reuse ;  /* 0x000000019a055824 */ /* 0x100fe200078e0204 */
[----:B------:R-:W-:Y:S01]  /*7010*/  CS2R R92, SRZ ;  /* 0x00000000005c7805 */ /* 0x000fe2000001ff00 */
[----:B------:R-:W-:Y:S01]  /*7020*/  @P5 IMAD R4, R153, 0x10, R4 ;  /* 0x0000001099045824 */ /* 0x000fe200078e0204 */
[----:B------:R-:W-:Y:S02]  /*7030*/  CS2R R98, SRZ ;  /* 0x0000000000627805 */ /* 0x000fe4000001ff00 */
[----:B------:R-:W-:Y:S01]  /*7040*/  CS2R R96, SRZ ;  /* 0x0000000000607805 */ /* 0x000fe2000001ff00 */
[----:B------:R-:W-:Y:S06]  /*7050*/  @P1 BRA `(.L_x_128) ;  /* 0x00000000000c1947 */ /* 0x000fec0003800000 */
[----:B------:R-:W-:Y:S04]  /*7060*/  SHF.L.U32 R0, R149, 0x1f, RZ ;  /* 0x0000001f95007819 */ /* 0x000fe800000006ff */
[----:B------:R-:W1:Y:S02]  /*7070*/  SYNCS.PHASECHK.TRANS64.TRYWAIT P1, [R3+URZ+0x160], R0 ;  /* 0x00016000030075a7 */ /* 0x000e6400080211ff */
[----:B-1----:R-:W-:Y:S05]  /*7080*/  @!P1 BRA `(.L_x_129) ;  /* 0x0000006800649947 */ /* 0x002fea0003800000 */
.L_x_128:
[----:B------:R-:W-:Y:S05]  /*7090*/  BSYNC B0 ;  /* 0x0000000000007941 */ /* 0x000fea0003800000 */
.L_x_127:
[----:B------:R-:W-:Y:S01]  /*70a0*/  ISETP.NE.AND P1, PT, R79, RZ, PT ;  /* 0x000000ff4f00720c */ /* 0x000fe20003f25270 */
[----:B-1----:R-:W-:Y:S02]  /*70b0*/  VIADD R3, R3, 0x180 ;  /* 0x0000018003037836 */ /* 0x002fe40000000000 */
[----:B------:R-:W-:Y:S02]  /*70c0*/  IMAD.U32 R0, RZ, RZ, UR45 ;  /* 0x0000002dff007e24 */ /* 0x000fe4000f8e00ff */
[----:B------:R-:W-:Y:S03]  /*70d0*/  VIADD R150, R150, 0x1 ;  /* 0x0000000196967836 */ /* 0x000fe60000000000 */
[----:B------:R-:W-:Y:S05]  /*70e0*/  PRMT R0, R0, 0x654, R3 ;  /* 0x0000065400007816 */ /* 0x000fea0000000003 */
[----:B------:R1:W2:Y:S04]  /*70f0*/  @P1 LDS.128 R80, [R7+UR44+0x400] ;  /* 0x0004002c07501984 */ /* 0x0002a80008000c00 */
[----:B------:R1:W1:Y:S04]  /*7100*/  @P1 LDS.128 R84, [R6+0x400] ;  /* 0x0004000006541984 */ /* 0x0002680000000c00 */
[----:B------:R1:W1:Y:S04]  /*7110*/  @P1 LDS.128 R92, [R5+0x400] ;  /* 0x00040000055c1984 */ /* 0x0002680000000c00 */
[----:B------:R1:W1:Y:S01]  /*7120*/  @P1 LDS.128 R96, [R4+0x400] ;  /* 0x0004000004601984 */ /* 0x0002620000000c00 */
[C---:B------:R-:W-:Y:S01]  /*7130*/  ISETP.NE.AND P1, PT, R150.reuse, 0x4, PT ;  /* 0x000000049600780c */ /* 0x040fe20003f25270 */
[----:B------:R-:W-:Y:S01]  /*7140*/  @!PT LDS RZ, [RZ] ;  /* 0x00000000fffff984 */ /* 0x000fe20000000800 */
[----:B------:R-:W-:Y:S01]  /*7150*/  @!PT LDS RZ, [RZ] ;  /* 0x00000000fffff984 */ /* 0x000fe20000000800 */
[----:B------:R-:W-:Y:S01]  /*7160*/  @!PT LDS RZ, [RZ] ;  /* 0x00000000fffff984 */ /* 0x000fe20000000800 */
[----:B------:R-:W-:Y:S01]  /*7170*/  @!PT LDS RZ, [RZ] ;  /* 0x00000000fffff984 */ /* 0x000fe20000000800 */
[----:B------:R5:W-:Y:S06]  /*7180*/  MEMBAR.ALL.CTA ;  /* 0x0000000000007992 */ /* 0x000bec0000008000 */
[----:B-----5:R-:W5:Y:S01]  /*7190*/  FENCE.VIEW.ASYNC.S ;  /* 0x00000000000073c6 */ /* 0x020f620000000000 */
[----:B------:R-:W-:Y:S01]  /*71a0*/  SEL R150, R150, RZ, P1 ;  /* 0x000000ff96967207 */ /* 0x000fe20000800000 */
[----:B-----5:R5:W-:Y:S02]  /*71b0*/  SYNCS.ARRIVE.TRANS64.RED.A1T0 RZ, [R0+URZ], RZ ;  /* 0x000000ff00ff79a7 */ /* 0x020be400081004ff */
[----:B-----5:R-:W-:Y:S04]  /*71c0*/  SEL R0, RZ, 0x1, P1 ;  /* 0x00000001ff007807 */ /* 0x020fe80000800000 */
[----:B--2---:R-:W-:Y:S02]  /*71d0*/  LOP3.LUT R149, R149, R0, RZ, 0x3c, !PT ;  /* 0x0000000095957212 */ /* 0x004fe400078e3cff */
.L_x_126:
[----:B------:R-:W-:Y:S05]  /*71e0*/  BSYNC B1 ;  /* 0x0000000000017941 */ /* 0x000fea0003800000 */
.L_x_125:
[----:B------:R-:W-:Y:S04]  /*71f0*/  SHF.R.U32.HI R0, RZ, 0x15, R71 ;  /* 0x00000015ff007819 */ /* 0x000fe80000011647 */
[----:B------:R-:W-:Y:S01]  /*7200*/  LOP3.LUT P1, RZ, R0, 0x3, R145, 0x48, !PT ;  /* 0x0000000300ff7812 */ /* 0x000fe20007824891 */
[----:B------:R-:W-:Y:S01]  /*7210*/  @!UPT UIADD3 URZ, UPT, UPT, URZ, URZ, URZ ;  /* 0x000000fffffff290 */ /* 0x000fe2000fffe0ff */
[----:B---3--:R-:W-:Y:S11]  /*7220*/  @P0 BRA `(.L_x_130) ;  /* 0x0000000000080947 */ /* 0x008ff60003800000 */
[----:B------:R-:W2:Y:S02]  /*7230*/  SYNCS.PHASECHK.TRANS64.TRYWAIT P0, [R147+URZ+0x1d0], R2 ;  /* 0x0001d002930075a7 */ /* 0x000ea400080011ff */
[----:B--2---:R-:W-:Y:S05]  /*7240*/  @!P0 BRA `(.L_x_131) ;  /* 0x0000006800088947 */ /* 0x004fea0003800000 */
.L_x_130:
[----:B------:R-:W-:Y:S05]  /*7250*/  @!P1 BRA `(.L_x_132) ;  /* 0x0000000000409947 */ /* 0x000fea0003800000 */
[----:B------:R-:W1:Y:S01]  /*7260*/  LDCU.64 UR8, c[0x4][0x78] ;  /* 0x01000f00ff0877ac */ /* 0x000e620008000a00 */
[----:B------:R-:W-:Y:S01]  /*7270*/  MOV R3, 0x0 ;  /* 0x0000000000037802 */ /* 0x000fe20000000f00 */
[----:B------:R-:W-:Y:S02]  /*7280*/  HFMA2 R12, -RZ, RZ, 0, 5.9604644775390625e-08 ;  /* 0x00000001ff0c7431 */ /* 0x000fe400000001ff */
[----:B------:R-:W-:Y:S02]  /*7290*/  IMAD.MOV.U32 R8, RZ, RZ, 0x192 ;  /* 0x00000192ff087424 */ /* 0x000fe400078e00ff */
[----:B------:R-:W-:Y:S01]  /*72a0*/  IMAD.MOV.U32 R13, RZ, RZ, RZ ;  /* 0x000000ffff0d7224 */ /* 0x000fe200078e00ff */
[----:B------:R-:W3:Y:S01]  /*72b0*/  LDCU.64 UR6, c[0x4][0x80] ;  /* 0x01001000ff0677ac */ /* 0x000ee20008000a00 */
[----:B--2---:R-:W2:Y:S01]  /*72c0*/  LDC.64 R2, c[0x4][R3] ;  /* 0x0100000003027b82 */ /* 0x004ea20000000a00 */
[----:B------:R-:W5:Y:S01]  /*72d0*/  LDCU.64 UR4, c[0x4][0x18] ;  /* 0x01000300ff0477ac */ /* 0x000f620008000a00 */
[----:B-1----:R-:W-:Y:S01]  /*72e0*/  MOV R5, UR9 ;  /* 0x0000000900057c02 */ /* 0x002fe20008000f00 */
[----:B------:R-:W-:Y:S01]  /*72f0*/  IMAD.U32 R4, RZ, RZ, UR8 ;  /* 0x00000008ff047e24 */ /* 0x000fe2000f8e00ff */
[----:B---3--:R-:W-:Y:S01]  /*7300*/  MOV R7, UR7 ;  /* 0x0000000700077c02 */ /* 0x008fe20008000f00 */
[----:B------:R-:W-:Y:S01]  /*7310*/  IMAD.U32 R6, RZ, RZ, UR6 ;  /* 0x00000006ff067e24 */ /* 0x000fe2000f8e00ff */
[----:B-----5:R-:W-:Y:S01]  /*7320*/  MOV R11, UR5 ;  /* 0x00000005000b7c02 */ /* 0x020fe20008000f00 */
[----:B------:R-:W-:Y:S02]  /*7330*/  IMAD.U32 R10, RZ, RZ, UR4 ;  /* 0x00000004ff0a7e24 */ /* 0x000fe4000f8e00ff */
[----:B------:R-:W-:Y:S07]  /*7340*/  LEPC R20, `(.L_x_132) ;  /* 0x000000001014794e */ /* 0x000fee0000000000 */
[----:B--2-4-:R-:W-:Y:S05]  /*7350*/  CALL.ABS.NOINC R2 ;  /* 0x0000000002007343 */ /* 0x014fea0003c00000 */
.L_x_132:
[----:B------:R-:W-:Y:S01]  /*7360*/  SHF.L.U32 R75, R80, 0x10, RZ ;  /* 0x00000010504b7819 */ /* 0x000fe200000006ff */
[----:B------:R-:W-:Y:S05]  /*7370*/  WARPSYNC.ALL ;  /* 0x0000000000007948 */ /* 0x000fea0003800000 */
[----:B------:R-:W-:Y:S01]  /*7380*/  R2UR UR4, R71 ;  /* 0x00000000470472ca */ /* 0x000fe200000e0000 */
[----:B------:R-:W-:Y:S01]  /*7390*/  BSSY.RECONVERGENT B0, `(.L_x_133) ;  /* 0x0000121000007945 */ /* 0x000fe20003800200 */
[----:B------:R-:W-:Y:S02]  /*73a0*/  IADD3 R105, PT, PT, R135, UR44, RZ ;  /* 0x0000002c87697c10 */ /* 0x000fe4000fffe0ff */
[----:B------:R-:W-:Y:S02]  /*73b0*/  SHF.L.U32 R104, R153, 0x4, RZ ;  /* 0x0000000499687819 */ /* 0x000fe400000006ff */
[-C--:B------:R-:W-:Y:S02]  /*73c0*/  IADD3 R160, PT, PT, R155, R105.reuse, RZ ;  /* 0x000000699ba07210 */ /* 0x080fe40007ffe0ff */
[----:B------:R-:W-:Y:S02]  /*73d0*/  IADD3 R159, PT, PT, R154, R105, RZ ;  /* 0x000000699a9f7210 */ /* 0x000fe40007ffe0ff */
[----:B------:R-:W-:Y:S02]  /*73e0*/  IADD3 R158, PT, PT, R105, R104, RZ ;  /* 0x00000068699e7210 */ /* 0x000fe40007ffe0ff */
[C---:B------:R-:W-:Y:S01]  /*73f0*/  PRMT R73, R80.reuse, 0x8880, RZ ;  /* 0x0000888050497816 */ /* 0x040fe200000000ff */
[----:B-1----:R-:W4:Y:S01]  /*7400*/  LDTM.x64 R4, tmem[UR4] ;  /* 0x00000004000479ee */ /* 0x002f220008340000 */
[----:B------:R-:W-:Y:S02]  /*7410*/  SHF.R.S32.HI R75, RZ, 0x18, R75 ;  /* 0x00000018ff4b7819 */ /* 0x000fe4000001144b */
[----:B------:R-:W-:Y:S02]  /*7420*/  SHF.R.S32.HI R76, RZ, 0x18, R81 ;  /* 0x00000018ff4c7819 */ /* 0x000fe40000011451 */
[----:B------:R-:W-:Y:S02]  /*7430*/  SHF.L.U32 R74, R80, 0x8, RZ ;  /* 0x00000008504a7819 */ /* 0x000fe400000006ff */
[----:B------:R-:W-:Y:S02]  /*7440*/  SHF.L.U32 R77, R81, 0x8, RZ ;  /* 0x00000008514d7819 */ /* 0x000fe400000006ff */
[----:B------:R-:W-:Y:S02]  /*7450*/  SHF.R.S32.HI R74, RZ, 0x18, R74 ;  /* 0x00000018ff4a7819 */ /* 0x000fe4000001144a */
[----:B------:R-:W-:Y:S02]  /*7460*/  SHF.R.S32.HI R77, RZ, 0x18, R77 ;  /* 0x00000018ff4d7819 */ /* 0x000fe4000001144d */
[----:B------:R-:W-:Y:S02]  /*7470*/  ISETP.NE.AND P0, PT, R157, RZ, PT ;  /* 0x000000ff9d00720c */ /* 0x000fe40003f05270 */
[----:B------:R-:W-:Y:S02]  /*7480*/  ISETP.NE.AND P6, PT, R106, RZ, PT ;  /* 0x000000ff6a00720c */ /* 0x000fe40003fc5270 */
[----:B------:R-:W-:Y:S01]  /*7490*/  LEA R107, R150, UR44, 0x3 ;  /* 0x0000002c966b7c11 */ /* 0x000fe2000f8e18ff */
[C---:B----4-:R-:W-:Y:S02]  /*74a0*/  IMAD R0, R70.reuse, R4, RZ ;  /* 0x0000000446007224 */ /* 0x050fe400078e02ff */
[C---:B--2---:R-:W-:Y:S02]  /*74b0*/  IMAD R2, R70.reuse, R5, RZ ;  /* 0x0000000546027224 */ /* 0x044fe400078e02ff */
[----:B------:R-:W-:Y:S06]  /*74c0*/  IMAD R3, R70, R6, RZ ;  /* 0x0000000646037224 */ /* 0x000fec00078e02ff */
[----:B------:R-:W-:Y:S01]  /*74d0*/  @P6 SHF.L.U32 R116, R149, 0x1f, RZ ;  /* 0x0000001f95746819 */ /* 0x000fe200000006ff */
[-C--:B------:R-:W-:Y:S01]  /*74e0*/  IMAD R0, R73, R72.reuse, R0 ;  /* 0x0000004849007224 */ /* 0x080fe200078e0200 */
[----:B------:R-:W-:Y:S01]  /*74f0*/  SHF.R.S32.HI R73, RZ, 0x18, R80 ;  /* 0x00000018ff497819 */ /* 0x000fe20000011450 */
[-C--:B------:R-:W-:Y:S01]  /*7500*/  IMAD R2, R75, R72.reuse, R2 ;  /* 0x000000484b027224 */ /* 0x080fe200078e0202 */
[C---:B------:R-:W-:Y:S01]  /*7510*/  PRMT R75, R81.reuse, 0x8880, RZ ;  /* 0x00008880514b7816 */ /* 0x040fe200000000ff */
[----:B------:R-:W-:Y:S01]  /*7520*/  IMAD R3, R74, R72, R3 ;  /* 0x000000484a037224 */ /* 0x000fe200078e0203 */
[----:B------:R-:W-:Y:S01]  /*7530*/  SHF.L.U32 R74, R81, 0x10, RZ ;  /* 0x00000010514a7819 */ /* 0x000fe200000006ff */
[C---:B------:R-:W-:Y:S02]  /*7540*/  IMAD R7, R70.reuse, R7, RZ ;  /* 0x0000000746077224 */ /* 0x040fe400078e02ff */
[C---:B------:R-:W-:Y:S01]  /*7550*/  IMAD R4, R70.reuse, R8, RZ ;  /* 0x0000000846047224 */ /* 0x040fe200078e02ff */
[----:B------:R-:W-:Y:S01]  /*7560*/  SHF.R.S32.HI R74, RZ, 0x18, R74 ;  /* 0x00000018ff4a7819 */ /* 0x000fe2000001144a */
[----:B------:R-:W-:Y:S02]  /*7570*/  IMAD R5, R70, R9, RZ ;  /* 0x0000000946057224 */ /* 0x000fe400078e02ff */
[-C--:B------:R-:W-:Y:S01]  /*7580*/  IMAD R7, R73, R72.reuse, R7 ;  /* 0x0000004849077224 */ /* 0x080fe200078e0207 */
[C---:B------:R-:W-:Y:S01]  /*7590*/  PRMT R73, R82.reuse, 0x8880, RZ ;  /* 0x0000888052497816 */ /* 0x040fe200000000ff */
[----:B------:R-:W-:Y:S01]  /*75a0*/  IMAD R4, R75, R72, R4 ;  /* 0x000000484b047224 */ /* 0x000fe200078e0204 */
[----:B------:R-:W-:Y:S01]  /*75b0*/  SHF.L.U32 R75, R82, 0x8, RZ ;  /* 0x00000008524b7819 */ /* 0x000fe200000006ff */
[----:B------:R-:W-:Y:S01]  /*75c0*/  IMAD R6, R70, R10, RZ ;  /* 0x0000000a46067224 */ /* 0x000fe200078e02ff */
[----:B------:R-:W-:Y:S01]  /*75d0*/  I2IP.S8.S32.SAT R89, R7, R3, RZ ;  /* 0x0000000307597239 */ /* 0x000fe200000014ff */
[----:B------:R-:W-:Y:S01]  /*75e0*/  IMAD R5, R74, R72, R5 ;  /* 0x000000484a057224 */ /* 0x000fe200078e0205 */
[----:B------:R-:W-:Y:S01]  /*75f0*/  SHF.L.U32 R74, R82, 0x10, RZ ;  /* 0x00000010524a7819 */ /* 0x000fe200000006ff */
[----:B------:R-:W-:Y:S01]  /*7600*/  IMAD R11, R70, R11, RZ ;  /* 0x0000000b460b7224 */ /* 0x000fe200078e02ff */
[----:B------:R-:W-:Y:S01]  /*7610*/  I2IP.S8.S32.SAT R88, R2, R0, R89 ;  /* 0x0000000002587239 */ /* 0x000fe20000001459 */
[C---:B------:R-:W-:Y:S01]  /*7620*/  IMAD R8, R70.reuse, R12, RZ ;  /* 0x0000000c46087224 */ /* 0x040fe200078e02ff */
[----:B------:R-:W-:Y:S01]  /*7630*/  SHF.R.S32.HI R74, RZ, 0x18, R74 ;  /* 0x00000018ff4a7819 */ /* 0x000fe2000001144a */
[-C--:B------:R-:W-:Y:S01]  /*7640*/  IMAD R6, R77, R72.reuse, R6 ;  /* 0x000000484d067224 */ /* 0x080fe200078e0206 */
[----:B------:R-:W-:Y:S01]  /*7650*/  SHF.R.S32.HI R75, RZ, 0x18, R75 ;  /* 0x00000018ff4b7819 */ /* 0x000fe2000001144b */
[----:B------:R-:W-:Y:S01]  /*7660*/  IMAD R9, R70, R13, RZ ;  /* 0x0000000d46097224 */ /* 0x000fe200078e02ff */
[----:B------:R-:W-:Y:S01]  /*7670*/  SHF.L.U32 R77, R83, 0x8, RZ ;  /* 0x00000008534d7819 */ /* 0x000fe200000006ff */
[-C--:B------:R-:W-:Y:S01]  /*7680*/  IMAD R11, R76, R72.reuse, R11 ;  /* 0x000000484c0b7224 */ /* 0x080fe200078e020b */
[----:B------:R-:W-:Y:S01]  /*7690*/  SHF.R.S32.HI R76, RZ, 0x18, R83 ;  /* 0x00000018ff4c7819 */ /* 0x000fe20000011453 */
[----:B------:R-:W-:Y:S01]  /*76a0*/  IMAD R8, R73, R72, R8 ;  /* 0x0000004849087224 */ /* 0x000fe200078e0208 */
[----:B------:R-:W-:Y:S01]  /*76b0*/  SHF.R.S32.HI R73, RZ, 0x18, R82 ;  /* 0x00000018ff497819 */ /* 0x000fe20000011452 */
[----:B------:R-:W-:Y:S01]  /*76c0*/  IMAD R10, R70, R14, RZ ;  /* 0x0000000e460a7224 */ /* 0x000fe200078e02ff */
[----:B------:R-:W-:Y:S01]  /*76d0*/  I2IP.S8.S32.SAT R90, R11, R6, RZ ;  /* 0x000000060b5a7239 */ /* 0x000fe200000014ff */
[----:B------:R-:W-:Y:S01]  /*76e0*/  IMAD R9, R74, R72, R9 ;  /* 0x000000484a097224 */ /* 0x000fe200078e0209 */
[----:B------:R-:W-:Y:S01]  /*76f0*/  SHF.R.S32.HI R77, RZ, 0x18, R77 ;  /* 0x00000018ff4d7819 */ /* 0x000fe2000001144d */
[----:B------:R-:W-:Y:S01]  /*7700*/  IMAD.U32 R74, R83, 0x10000, RZ ;  /* 0x00010000534a7824 */ /* 0x000fe200078e00ff */
[----:B------:R-:W-:Y:S01]  /*7710*/  I2IP.S8.S32.SAT R89, R5, R4, R90 ;  /* 0x0000000405597239 */ /* 0x000fe2000000145a */
[C---:B------:R-:W-:Y:S02]  /*7720*/  IMAD R15, R70.reuse, R15, RZ ;  /* 0x0000000f460f7224 */ /* 0x040fe400078e02ff */
[----:B------:R-:W-:Y:S01]  /*7730*/  IMAD R10, R75, R72, R10 ;  /* 0x000000484b0a7224 */ /* 0x000fe200078e020a */
[----:B------:R-:W-:Y:S01]  /*7740*/  PRMT R75, R83, 0x8880, RZ ;  /* 0x00008880534b7816 */ /* 0x000fe200000000ff */
        /* <DEDUP_REMOVED lines=11> */
[C---:B------:R-:W-:Y:S01]  /*7800*/  IMAD R19, R70.reuse, R19, RZ ;  /* 0x0000001346137224 */ /* 0x040fe200078e02ff */
[----:B------:R-:W-:Y:S01]  /*7810*/  I2IP.S8.S32.SAT R90, R9, R8, R90 ;  /* 0x00000008095a7239 */ /* 0x000fe2000000145a */
[C---:B------:R-:W-:Y:S01]  /*7820*/  IMAD R16, R70.reuse, R20, RZ ;  /* 0x0000001446107224 */ /* 0x040fe200078e02ff */
[----:B------:R-:W-:Y:S01]  /*7830*/  SHF.R.S32.HI R74, RZ, 0x18, R74 ;  /* 0x00000018ff4a7819 */ /* 0x000fe2000001144a */
[-C--:B------:R-:W-:Y:S01]  /*7840*/  IMAD R14, R77, R72.reuse, R14 ;  /* 0x000000484d0e7224 */ /* 0x080fe200078e020e */
[----:B------:R-:W-:Y:S01]  /*7850*/  SHF.R.S32.HI R75, RZ, 0x18, R75 ;  /* 0x00000018ff4b7819 */ /* 0x000fe2000001144b */
[----:B------:R-:W-:Y:S01]  /*7860*/  IMAD R17, R70, R21, RZ ;  /* 0x0000001546117224 */ /* 0x000fe200078e02ff */
[----:B------:R-:W-:Y:S01]  /*7870*/  SHF.L.U32 R77, R85, 0x8, RZ ;  /* 0x00000008554d7819 */ /* 0x000fe200000006ff */
[----:B------:R-:W-:Y:S01]  /*7880*/  IMAD R19, R76, R72, R19 ;  /* 0x000000484c137224 */ /* 0x000fe200078e0213 */
[----:B------:R-:W-:Y:S01]  /*7890*/  SHF.R.S32.HI R76, RZ, 0x18, R85 ;  /* 0x00000018ff4c7819 */ /* 0x000fe20000011455 */
[----:B------:R-:W-:Y:S01]  /*78a0*/  IMAD R18, R70, R22, RZ ;  /* 0x0000001646127224 */ /* 0x000fe200078e02ff */
[----:B------:R-:W-:Y:S01]  /*78b0*/  SHF.R.S32.HI R77, RZ, 0x18, R77 ;  /* 0x00000018ff4d7819 */ /* 0x000fe2000001144d */
[----:B------:R-:W-:Y:S01]  /*78c0*/  IMAD R16, R73, R72, R16 ;  /* 0x0000004849107224 */ /* 0x000fe200078e0210 */
[----:B------:R-:W-:Y:S01]  /*78d0*/  I2IP.S8.S32.SAT R91, R19, R14, RZ ;  /* 0x0000000e135b7239 */ /* 0x000fe200000014ff */
[-C--:B------:R-:W-:Y:S01]  /*78e0*/  IMAD R17, R74, R72.reuse, R17 ;  /* 0x000000484a117224 */ /* 0x080fe200078e0211 */
[----:B------:R-:W-:Y:S01]  /*78f0*/  SHF.L.U32 R74, R85, 0x10, RZ ;  /* 0x00000010554a7819 */ /* 0x000fe200000006ff */
[C---:B------:R-:W-:Y:S01]  /*7900*/  IMAD R23, R70.reuse, R23, RZ ;  /* 0x0000001746177224 */ /* 0x040fe200078e02ff */
[----:B------:R-:W-:Y:S01]  /*7910*/  SHF.R.S32.HI R73, RZ, 0x18, R84 ;  /* 0x00000018ff497819 */ /* 0x000fe20000011454 */
[----:B------:R-:W-:Y:S01]  /*7920*/  IMAD R18, R75, R72, R18 ;  /* 0x000000484b127224 */ /* 0x000fe200078e0212 */
[----:B------:R-:W-:Y:S01]  /*7930*/  PRMT R75, R85, 0x8880, RZ ;  /* 0x00008880554b7816 */ /* 0x000fe200000000ff */
[C---:B------:R-:W-:Y:S01]  /*7940*/  IMAD R20, R70.reuse, R24, RZ ;  /* 0x0000001846147224 */ /* 0x040fe200078e02ff */
[----:B------:R-:W-:Y:S01]  /*7950*/  SHF.R.S32.HI R74, RZ, 0x18, R74 ;  /* 0x00000018ff4a7819 */ /* 0x000fe2000001144a */
[----:B------:R-:W-:Y:S01]  /*7960*/  IMAD R21, R70, R25, RZ ;  /* 0x0000001946157224 */ /* 0x000fe200078e02ff */
[----:B------:R-:W-:Y:S01]  /*7970*/  I2IP.S8.S32.SAT R91, R13, R12, R91 ;  /* 0x0000000c0d5b7239 */ /* 0x000fe2000000145b */
[-C--:B------:R-:W-:Y:S01]  /*7980*/  IMAD R23, R73, R72.reuse, R23 ;  /* 0x0000004849177224 */ /* 0x080fe200078e0217 */
[C---:B------:R-:W-:Y:S01]  /*7990*/  PRMT R73, R86.reuse, 0x8880, RZ ;  /* 0x0000888056497816 */ /* 0x040fe200000000ff */
[-C--:B------:R-:W-:Y:S01]  /*79a0*/  IMAD R20, R75, R72.reuse, R20 ;  /* 0x000000484b147224 */ /* 0x080fe200078e0214 */
[----:B------:R-:W-:Y:S01]  /*79b0*/  SHF.L.U32 R75, R86, 0x8, RZ ;  /* 0x00000008564b7819 */ /* 0x000fe200000006ff */
[----:B------:R-:W-:Y:S01]  /*79c0*/  IMAD R21, R74, R72, R21 ;  /* 0x000000484a157224 */ /* 0x000fe200078e0215 */
[----:B------:R1:W-:Y:S01]  /*79d0*/  STS.128 [R135+UR44+0x8400], R88 ;  /* 0x0084005887007988 */ /* 0x0003e20008000c2c */
[----:B------:R-:W-:Y:S01]  /*79e0*/  IMAD R22, R70, R26, RZ ;  /* 0x0000001a46167224 */ /* 0x000fe200078e02ff */
[----:B------:R-:W-:Y:S01]  /*79f0*/  I2IP.S8.S32.SAT R100, R23, R18, RZ ;  /* 0x0000001217647239 */ /* 0x000fe200000014ff */
[----:B------:R-:W-:Y:S01]  /*7a00*/  IMAD.U32 R74, R86, 0x10000, RZ ;  /* 0x00010000564a7824 */ /* 0x000fe200078e00ff */
[----:B------:R-:W-:Y:S01]  /*7a10*/  SHF.R.S32.HI R75, RZ, 0x18, R75 ;  /* 0x00000018ff4b7819 */ /* 0x000fe2000001144b */
[C---:B------:R-:W-:Y:S01]  /*7a20*/  IMAD R27, R70.reuse, R27, RZ ;  /* 0x0000001b461b7224 */ /* 0x040fe200078e02ff */
[----:B------:R-:W-:Y:S01]  /*7a30*/  I2IP.S8.S32.SAT R100, R17, R16, R100 ;  /* 0x0000001011647239 */ /* 0x000fe20000001464 */
[C---:B------:R-:W-:Y:S01]  /*7a40*/  IMAD R24, R70.reuse, R28, RZ ;  /* 0x0000001c46187224 */ /* 0x040fe200078e02ff */
[----:B------:R-:W-:Y:S01]  /*7a50*/  SHF.R.S32.HI R74, RZ, 0x18, R74 ;  /* 0x00000018ff4a7819 */ /* 0x000fe2000001144a */
[-C--:B------:R-:W-:Y:S01]  /*7a60*/  IMAD R22, R77, R72.reuse, R22 ;  /* 0x000000484d167224 */ /* 0x080fe200078e0216 */
[----:B------:R-:W-:Y:S01]  /*7a70*/  SHF.L.U32 R77, R87, 0x8, RZ ;  /* 0x00000008574d7819 */ /* 0x000fe200000006ff */
[----:B------:R-:W-:Y:S02]  /*7a80*/  IMAD R25, R70, R29, RZ ;  /* 0x0000001d46197224 */ /* 0x000fe400078e02ff */
        /* <DEDUP_REMOVED lines=33> */
[----:B------:R-:W-:Y:S01]  /*7ca0*/  PRMT R76, R93, 0x8880, RZ ;  /* 0x000088805d4c7816 */ /* 0x000fe200000000ff */
[C---:B------:R-:W-:Y:S02]  /*7cb0*/  IMAD R34, R70.reuse, R38, RZ ;  /* 0x0000002646227224 */ /* 0x040fe400078e02ff */
[----:B------:R-:W-:Y:S01]  /*7cc0*/  IMAD R32, R73, R72, R32 ;  /* 0x0000004849207224 */ /* 0x000fe200078e0220 */
[----:B------:R-:W-:Y:S01]  /*7cd0*/  SHF.R.S32.HI R73, RZ, 0x18, R92 ;  /* 0x00000018ff497819 */ /* 0x000fe2000001145c */
[----:B------:R-:W-:Y:S01]  /*7ce0*/  IMAD R39, R70, R39, RZ ;  /* 0x0000002746277224 */ /* 0x000fe200078e02ff */
[----:B------:R-:W-:Y:S01]  /*7cf0*/  I2IP.S8.S32.SAT R103, R35, R30, RZ ;  /* 0x0000001e23677239 */ /* 0x000fe200000014ff */
[-C--:B------:R-:W-:Y:S02]  /*7d00*/  IMAD R33, R74, R72.reuse, R33 ;  /* 0x000000484a217224 */ /* 0x080fe400078e0221 */
[----:B------:R-:W-:Y:S01]  /*7d10*/  IMAD R34, R75, R72, R34 ;  /* 0x000000484b227224 */ /* 0x000fe200078e0222 */
[----:B------:R-:W-:Y:S01]  /*7d20*/  I2IP.S8.S32.SAT R103, R29, R28, R103 ;  /* 0x0000001c1d677239 */ /* 0x000fe20000001467 */
[C---:B------:R-:W-:Y:S01]  /*7d30*/  IMAD.U32 R74, R93.reuse, 0x10000, RZ ;  /* 0x000100005d4a7824 */ /* 0x040fe200078e00ff */
[----:B------:R-:W-:Y:S01]  /*7d40*/  SHF.L.U32 R75, R93, 0x8, RZ ;  /* 0x000000085d4b7819 */ /* 0x000fe200000006ff */
[----:B------:R-:W-:Y:S01]  /*7d50*/  IMAD R39, R73, R72, R39 ;  /* 0x0000004849277224 */ /* 0x000fe200078e0227 */
[----:B------:R-:W-:Y:S01]  /*7d60*/  MOV R73, R76 ;  /* 0x0000004c00497202 */ /* 0x000fe20000000f00 */
[C---:B------:R-:W-:Y:S01]  /*7d70*/  IMAD R36, R70.reuse, R40, RZ ;  /* 0x0000002846247224 */ /* 0x040fe200078e02ff */
[----:B------:R-:W-:Y:S01]  /*7d80*/  SHF.R.S32.HI R74, RZ, 0x18, R74 ;  /* 0x00000018ff4a7819 */ /* 0x000fe2000001144a */
[C---:B------:R-:W-:Y:S01]  /*7d90*/  IMAD R37, R70.reuse, R41, RZ ;  /* 0x0000002946257224 */ /* 0x040fe200078e02ff */
[----:B------:R-:W-:Y:S01]  /*7da0*/  SHF.R.S32.HI R75, RZ, 0x18, R75 ;  /* 0x00000018ff4b7819 */ /* 0x000fe2000001144b */
[----:B------:R-:W-:Y:S01]  /*7db0*/  IMAD R38, R70, R42, RZ ;  /* 0x0000002a46267224 */ /* 0x000fe200078e02ff */
[----:B------:R1:W-:Y:S01]  /*7dc0*/  STS.128 [R160+0x8400], R100 ;  /* 0x00840064a0007388 */ /* 0x0003e20000000c00 */
[----:B------:R-:W-:Y:S01]  /*7dd0*/  IMAD R36, R73, R72, R36 ;  /* 0x0000004849247224 */ /* 0x000fe200078e0224 */
[----:B------:R-:W-:Y:S01]  /*7de0*/  I2IP.S8.S32.SAT R108, R39, R34, RZ ;  /* 0x00000022276c7239 */ /* 0x000fe200000014ff */
[-C--:B------:R-:W-:Y:S01]  /*7df0*/  IMAD R37, R74, R72.reuse, R37 ;  /* 0x000000484a257224 */ /* 0x080fe200078e0225 */
[----:B------:R-:W-:Y:S01]  /*7e00*/  SHF.R.S32.HI R76, RZ, 0x18, R93 ;  /* 0x00000018ff4c7819 */ /* 0x000fe2000001145d */
[----:B------:R-:W-:Y:S01]  /*7e10*/  IMAD R43, R70, R43, RZ ;  /* 0x0000002b462b7224 */ /* 0x000fe200078e02ff */
[C---:B------:R-:W-:Y:S01]  /*7e20*/  SHF.L.U32 R74, R94.reuse, 0x10, RZ ;  /* 0x000000105e4a7819 */ /* 0x040fe200000006ff */
[----:B------:R-:W-:Y:S01]  /*7e30*/  IMAD R38, R75, R72, R38 ;  /* 0x000000484b267224 */ /* 0x000fe200078e0226 */
[----:B------:R-:W-:Y:S01]  /*7e40*/  PRMT R73, R94, 0x8880, RZ ;  /* 0x000088805e497816 */ /* 0x000fe200000000ff */
[----:B------:R-:W-:Y:S01]  /*7e50*/  IMAD R40, R70, R44, RZ ;  /* 0x0000002c46287224 */ /* 0x000fe200078e02ff */
[----:B------:R-:W-:Y:S01]  /*7e60*/  SHF.L.U32 R75, R94, 0x8, RZ ;  /* 0x000000085e4b7819 */ /* 0x000fe200000006ff */
[----:B------:R-:W-:Y:S01]  /*7e70*/  IMAD R41, R70, R45, RZ ;  /* 0x0000002d46297224 */ /* 0x000fe200078e02ff */
[----:B------:R-:W-:Y:S01]  /*7e80*/  SHF.R.S32.HI R74, RZ, 0x18, R74 ;  /* 0x00000018ff4a7819 */ /* 0x000fe2000001144a */
[----:B------:R-:W-:Y:S01]  /*7e90*/  IMAD R43, R76, R72, R43 ;  /* 0x000000484c2b7224 */ /* 0x000fe200078e022b */
[----:B------:R-:W-:Y:S01]  /*7ea0*/  SHF.R.S32.HI R75, RZ, 0x18, R75 ;  /* 0x00000018ff4b7819 */ /* 0x000fe2000001144b */
[C---:B------:R-:W-:Y:S01]  /*7eb0*/  IMAD R42, R70.reuse, R46, RZ ;  /* 0x0000002e462a7224 */ /* 0x040fe200078e02ff */
[----:B------:R-:W-:Y:S01]  /*7ec0*/  I2IP.S8.S32.SAT R108, R33, R32, R108 ;  /* 0x00000020216c7239 */ /* 0x000fe2000000146c */
[----:B------:R-:W-:Y:S01]  /*7ed0*/  IMAD R40, R73, R72, R40 ;  /* 0x0000004849287224 */ /* 0x000fe200078e0228 */
[----:B------:R-:W-:Y:S01]  /*7ee0*/  SHF.R.S32.HI R76, RZ, 0x18, R94 ;  /* 0x00000018ff4c7819 */ /* 0x000fe2000001145e */
[----:B------:R-:W-:Y:S01]  /*7ef0*/  IMAD R47, R70, R47, RZ ;  /* 0x0000002f462f7224 */ /* 0x000fe200078e02ff */
[----:B------:R-:W-:Y:S01]  /*7f00*/  I2IP.S8.S32.SAT R109, R43, R38, RZ ;  /* 0x000000262b6d7239 */ /* 0x000fe200000014ff */
[-C--:B------:R-:W-:Y:S01]  /*7f10*/  IMAD R41, R74, R72.reuse, R41 ;  /* 0x000000484a297224 */ /* 0x080fe200078e0229 */
[----:B------:R-:W-:Y:S01]  /*7f20*/  PRMT R73, R95, 0x8880, RZ ;  /* 0x000088805f497816 */ /* 0x000fe200000000ff */
[-C--:B------:R-:W-:Y:S01]  /*7f30*/  IMAD R42, R75, R72.reuse, R42 ;  /* 0x000000484b2a7224 */ /* 0x080fe200078e022a */
[----:B------:R-:W-:Y:S01]  /*7f40*/  SHF.L.U32 R74, R95, 0x10, RZ ;  /* 0x000000105f4a7819 */ /* 0x000fe200000006ff */
[----:B------:R-:W-:Y:S01]  /*7f50*/  IMAD R47, R76, R72, R47 ;  /* 0x000000484c2f7224 */ /* 0x000fe200078e022f */
[----:B------:R-:W-:Y:S01]  /*7f60*/  I2IP.S8.S32.SAT R109, R37, R36, R109 ;  /* 0x00000024256d7239 */ /* 0x000fe2000000146d */
[C---:B------:R-:W-:Y:S01]  /*7f70*/  IMAD R44, R70.reuse, R48, RZ ;  /* 0x00000030462c7224 */ /* 0x040fe200078e02ff */
[----:B------:R-:W-:Y:S01]  /*7f80*/  SHF.R.S32.HI R74, RZ, 0x18, R74 ;  /* 0x00000018ff4a7819 */ /* 0x000fe2000001144a */
[----:B------:R-:W-:Y:S01]  /*7f90*/  IMAD.SHL.U32 R76, R95, 0x100, RZ ;  /* 0x000001005f4c7824 */ /* 0x000fe200078e00ff */
[----:B------:R-:W-:Y:S01]  /*7fa0*/  I2IP.S8.S32.SAT R110, R47, R42, RZ ;  /* 0x0000002a2f6e7239 */ /* 0x000fe200000014ff */
[----:B------:R-:W-:Y:S01]  /*7fb0*/  IMAD R45, R70, R49, RZ ;  /* 0x00000031462d7224 */ /* 0x000fe200078e02ff */
[----:B------:R-:W-:Y:S01]  /*7fc0*/  PRMT R75, R96, 0x8880, RZ ;  /* 0x00008880604b7816 */ /* 0x000fe200000000ff */
[----:B------:R-:W-:Y:S01]  /*7fd0*/  IMAD R44, R73, R72, R44 ;  /* 0x00000048492c7224 */ /* 0x000fe200078e022c */
[----:B------:R-:W-:Y:S01]  /*7fe0*/  SHF.R.S32.HI R73, RZ, 0x18, R76 ;  /* 0x00000018ff497819 */ /* 0x000fe2000001144c */
[----:B------:R-:W-:Y:S01]  /*7ff0*/  IMAD R46, R70, R50, RZ ;  /* 0x00000032462e7224 */ /* 0x000fe200078e02ff */
[----:B------:R-:W-:Y:S01]  /*8000*/  I2IP.S8.S32.SAT R110, R41, R40, R110 ;  /* 0x00000028296e7239 */ /* 0x000fe2000000146e */
[----:B------:R-:W-:Y:S01]  /*8010*/  IMAD R45, R74, R72, R45 ;  /* 0x000000484a2d7224 */ /* 0x000fe200078e022d */
[----:B------:R-:W-:Y:S01]  /*8020*/  SHF.R.S32.HI R74, RZ, 0x18, R95 ;  /* 0x00000018ff4a7819 */ /* 0x000fe2000001145f */
[----:B------:R-:W-:Y:S01]  /*8030*/  IMAD R51, R70, R51, RZ ;  /* 0x0000003346337224 */ /* 0x000fe200078e02ff */
[----:B------:R-:W-:Y:S01]  /*8040*/  SHF.L.U32 R76, R96, 0x8, RZ ;  /* 0x00000008604c7819 */ /* 0x000fe200000006ff */
[----:B------:R-:W-:Y:S02]  /*8050*/  IMAD R48, R70, R52, RZ ;  /* 0x0000003446307224 */ /* 0x000fe400078e02ff */
[-C--:B------:R-:W-:Y:S01]  /*8060*/  IMAD R46, R73, R72.reuse, R46 ;  /* 0x00000048492e7224 */ /* 0x080fe200078e022e */
[----:B------:R-:W-:Y:S01]  /*8070*/  SHF.R.S32.HI R73, RZ, 0x18, R77 ;  /* 0x00000018ff497819 */ /* 0x000fe2000001144d */
[-C--:B------:R-:W-:Y:S01]  /*8080*/  IMAD R51, R74, R72.reuse, R51 ;  /* 0x000000484a337224 */ /* 0x080fe200078e0233 */
[----:B------:R-:W-:Y:S01]  /*8090*/  SHF.R.S32.HI R74, RZ, 0x18, R96 ;  /* 0x00000018ff4a7819 */ /* 0x000fe20000011460 */
[----:B------:R-:W-:Y:S01]  /*80a0*/  IMAD R49, R70, R53, RZ ;  /* 0x0000003546317224 */ /* 0x000fe200078e02ff */
[----:B------:R-:W-:Y:S01]  /*80b0*/  SHF.L.U32 R77, R98, 0x8, RZ ;  /* 0x00000008624d7819 */ /* 0x000fe200000006ff */
[----:B------:R-:W-:Y:S01]  /*80c0*/  IMAD R48, R75, R72, R48 ;  /* 0x000000484b307224 */ /* 0x000fe200078e0230 */
[----:B------:R-:W-:Y:S01]  /*80d0*/  SHF.R.S32.HI R75, RZ, 0x18, R76 ;  /* 0x00000018ff4b7819 */ /* 0x000fe2000001144c */
[C---:B------:R-:W-:Y:S01]  /*80e0*/  IMAD R50, R70.reuse, R54, RZ ;  /* 0x0000003646327224 */ /* 0x040fe200078e02ff */
[----:B------:R-:W-:Y:S01]  /*80f0*/  I2IP.S8.S32.SAT R111, R51, R46, RZ ;  /* 0x0000002e336f7239 */ /* 0x000fe200000014ff */
[C---:B------:R-:W-:Y:S01]  /*8100*/  IMAD R55, R70.reuse, R55, RZ ;  /* 0x0000003746377224 */ /* 0x040fe200078e02ff */
[----:B------:R-:W-:Y:S01]  /*8110*/  SHF.L.U32 R76, R97, 0x10, RZ ;  /* 0x00000010614c7819 */ /* 0x000fe200000006ff */
[----:B------:R-:W-:Y:S01]  /*8120*/  IMAD R49, R73, R72, R49 ;  /* 0x0000004849317224 */ /* 0x000fe200078e0231 */
[----:B------:R-:W-:Y:S01]  /*8130*/  PRMT R73, R97, 0x8880, RZ ;  /* 0x0000888061497816 */ /* 0x000fe200000000ff */
[----:B------:R-:W-:Y:S01]  /*8140*/  IMAD R52, R70, R56, RZ ;  /* 0x0000003846347224 */ /* 0x000fe200078e02ff */
[----:B------:R-:W-:Y:S01]  /*8150*/  I2IP.S8.S32.SAT R111, R45, R44, R111 ;  /* 0x0000002c2d6f7239 */ /* 0x000fe2000000146f */
[-C--:B------:R-:W-:Y:S01]  /*8160*/  IMAD R50, R75, R72.reuse, R50 ;  /* 0x000000484b327224 */ /* 0x080fe200078e0232 */
[----:B------:R-:W-:Y:S01]  /*8170*/  PRMT R75, R98, 0x8880, RZ ;  /* 0x00008880624b7816 */ /* 0x000fe200000000ff */
[-C--:B------:R-:W-:Y:S01]  /*8180*/  IMAD R55, R74, R72.reuse, R55 ;  /* 0x000000484a377224 */ /* 0x080fe200078e0237 */
[----:B------:R-:W-:Y:S01]  /*8190*/  SHF.R.S32.HI R74, RZ, 0x18, R76 ;  /* 0x00000018ff4a7819 */ /* 0x000fe2000001144c */
[----:B------:R-:W-:Y:S01]  /*81a0*/  IMAD R52, R73, R72, R52 ;  /* 0x0000004849347224 */ /* 0x000fe200078e0234 */
[----:B------:R-:W-:Y:S01]  /*81b0*/  SHF.L.U32 R73, R97, 0x8, RZ ;  /* 0x0000000861497819 */ /* 0x000fe200000006ff */
[C---:B------:R-:W-:Y:S01]  /*81c0*/  IMAD R53, R70.reuse, R57, RZ ;  /* 0x0000003946357224 */ /* 0x040fe200078e02ff */
[----:B------:R1:W-:Y:S01]  /*81d0*/  STS.128 [R159+0x8400], R108 ;  /* 0x0084006c9f007388 */ /* 0x0003e20000000c00 */
[----:B------:R-:W-:Y:S01]  /*81e0*/  IMAD R54, R70, R58, RZ ;  /* 0x0000003a46367224 */ /* 0x000fe200078e02ff */
[----:B------:R-:W-:Y:S01]  /*81f0*/  SHF.R.S32.HI R73, RZ, 0x18, R73 ;  /* 0x00000018ff497819 */ /* 0x000fe20000011449 */
[----:B------:R-:W-:Y:S01]  /*8200*/  IMAD R53, R74, R72, R53 ;  /* 0x000000484a357224 */ /* 0x000fe200078e0235 */
[----:B------:R-:W-:Y:S01]  /*8210*/  SHF.L.U32 R76, R98, 0x10, RZ ;  /* 0x00000010624c7819 */ /* 0x000fe200000006ff */
[C---:B------:R-:W-:Y:S01]  /*8220*/  IMAD R59, R70.reuse, R59, RZ ;  /* 0x0000003b463b7224 */ /* 0x040fe200078e02ff */
[----:B------:R-:W-:Y:S01]  /*8230*/  SHF.R.S32.HI R74, RZ, 0x18, R97 ;  /* 0x00000018ff4a7819 */ /* 0x000fe20000011461 */
[C---:B------:R-:W-:Y:S01]  /*8240*/  IMAD R56, R70.reuse, R60, RZ ;  /* 0x0000003c46387224 */ /* 0x040fe200078e02ff */
[----:B------:R-:W-:Y:S01]  /*8250*/  I2IP.S8.S32.SAT R112, R55, R50, RZ ;  /* 0x0000003237707239 */ /* 0x000fe200000014ff */
[----:B------:R-:W-:Y:S01]  /*8260*/  IMAD R54, R73, R72, R54 ;  /* 0x0000004849367224 */ /* 0x000fe200078e0236 */
[----:B------:R-:W-:Y:S01]  /*8270*/  SHF.R.S32.HI R76, RZ, 0x18, R76 ;  /* 0x00000018ff4c7819 */ /* 0x000fe2000001144c */
[----:B------:R-:W-:Y:S01]  /*8280*/  IMAD R57, R70, R61, RZ ;  /* 0x0000003d46397224 */ /* 0x000fe200078e02ff */
[----:B------:R-:W-:Y:S01]  /*8290*/  I2IP.S8.S32.SAT R112, R49, R48, R112 ;  /* 0x0000003031707239 */ /* 0x000fe20000001470 */
[----:B------:R-:W-:Y:S01]  /*82a0*/  IMAD R59, R74, R72, R59 ;  /* 0x000000484a3b7224 */ /* 0x000fe200078e023b */
[----:B------:R-:W-:Y:S01]  /*82b0*/  SHF.R.S32.HI R77, RZ, 0x18, R77 ;  /* 0x00000018ff4d7819 */ /* 0x000fe2000001144d */
[----:B------:R-:W-:Y:S01]  /*82c0*/  IMAD R58, R70, R62, RZ ;  /* 0x0000003e463a7224 */ /* 0x000fe200078e02ff */
[----:B------:R-:W-:Y:S01]  /*82d0*/  SHF.R.S32.HI R73, RZ, 0x18, R98 ;  /* 0x00000018ff497819 */ /* 0x000fe20000011462 */
[----:B------:R-:W-:Y:S01]  /*82e0*/  IMAD R56, R75, R72, R56 ;  /* 0x000000484b387224 */ /* 0x000fe200078e0238 */
[----:B------:R-:W-:Y:S01]  /*82f0*/  I2IP.S8.S32.SAT R113, R59, R54, RZ ;  /* 0x000000363b717239 */ /* 0x000fe200000014ff */
[----:B------:R-:W-:Y:S01]  /*8300*/  IMAD R57, R76, R72, R57 ;  /* 0x000000484c397224 */ /* 0x000fe200078e0239 */
[C---:B------:R-:W-:Y:S01]  /*8310*/  PRMT R75, R99.reuse, 0x8880, RZ ;  /* 0x00008880634b7816 */ /* 0x040fe200000000ff */
[----:B------:R-:W-:Y:S01]  /*8320*/  IMAD.U32 R74, R99, 0x10000, RZ ;  /* 0x00010000634a7824 */ /* 0x000fe200078e00ff */
[----:B------:R-:W-:Y:S01]  /*8330*/  I2IP.S8.S32.SAT R113, R53, R52, R113 ;  /* 0x0000003435717239 */ /* 0x000fe20000001471 */
[C---:B------:R-:W-:Y:S01]  /*8340*/  IMAD R63, R70.reuse, R63, RZ ;  /* 0x0000003f463f7224 */ /* 0x040fe200078e02ff */
[----:B------:R-:W-:Y:S01]  /*8350*/  SHF.R.S32.HI R76, RZ, 0x18, R99 ;  /* 0x00000018ff4c7819 */ /* 0x000fe20000011463 */
[----:B------:R-:W-:Y:S01]  /*8360*/  IMAD R58, R77, R72, R58 ;  /* 0x000000484d3a7224 */ /* 0x000fe200078e023a */
[----:B------:R-:W-:Y:S01]  /*8370*/  SHF.L.U32 R77, R99, 0x8, RZ ;  /* 0x00000008634d7819 */ /* 0x000fe200000006ff */
[C---:B------:R-:W-:Y:S01]  /*8380*/  IMAD R60, R70.reuse, R64, RZ ;  /* 0x00000040463c7224 */ /* 0x040fe200078e02ff */
[----:B------:R-:W-:Y:S01]  /*8390*/  SHF.R.S32.HI R74, RZ, 0x18, R74 ;  /* 0x00000018ff4a7819 */ /* 0x000fe2000001144a */
[C---:B------:R-:W-:Y:S01]  /*83a0*/  IMAD R61, R70.reuse, R65, RZ ;  /* 0x00000041463d7224 */ /* 0x040fe200078e02ff */
[----:B------:R-:W-:Y:S01]  /*83b0*/  SHF.R.S32.HI R77, RZ, 0x18, R77 ;  /* 0x00000018ff4d7819 */ /* 0x000fe2000001144d */
[-C--:B------:R-:W-:Y:S02]  /*83c0*/  IMAD R63, R73, R72.reuse, R63 ;  /* 0x00000048493f7224 */ /* 0x080fe400078e023f */
[----:B------:R-:W-:Y:S02]  /*83d0*/  IMAD R60, R75, R72, R60 ;  /* 0x000000484b3c7224 */ /* 0x000fe400078e023c */
[----:B------:R-:W-:Y:S01]  /*83e0*/  IMAD R62, R70, R66, RZ ;  /* 0x00000042463e7224 */ /* 0x000fe200078e02ff */
[----:B------:R-:W-:Y:S01]  /*83f0*/  I2IP.S8.S32.SAT R114, R63, R58, RZ ;  /* 0x0000003a3f727239 */ /* 0x000fe200000014ff */
[----:B------:R-:W-:Y:S02]  /*8400*/  IMAD R61, R74, R72, R61 ;  /* 0x000000484a3d7224 */ /* 0x000fe400078e023d */
[----:B------:R-:W-:Y:S01]  /*8410*/  IMAD R67, R70, R67, RZ ;  /* 0x0000004346437224 */ /* 0x000fe200078e02ff */
[----:B------:R-:W-:Y:S01]  /*8420*/  I2IP.S8.S32.SAT R114, R57, R56, R114 ;  /* 0x0000003839727239 */ /* 0x000fe20000001472 */
[-C--:B------:R-:W-:Y:S02]  /*8430*/  IMAD R62, R77, R72.reuse, R62 ;  /* 0x000000484d3e7224 */ /* 0x080fe400078e023e */
[----:B------:R-:W-:Y:S05]  /*8440*/  IMAD R67, R76, R72, R67 ;  /* 0x000000484c437224 */ /* 0x000fea00078e0243 */
[----:B------:R-:W-:Y:S04]  /*8450*/  I2IP.S8.S32.SAT R115, R67, R62, RZ ;  /* 0x0000003e43737239 */ /* 0x000fe800000014ff */
[----:B------:R-:W-:Y:S05]  /*8460*/  I2IP.S8.S32.SAT R115, R61, R60, R115 ;  /* 0x0000003c3d737239 */ /* 0x000fea0000001473 */
[----:B------:R1:W-:Y:S01]  /*8470*/  STS.128 [R158+0x8400], R112 ;  /* 0x008400709e007388 */ /* 0x0003e20000000c00 */
[----:B------:R-:W-:Y:S01]  /*8480*/  @!PT LDS RZ, [RZ] ;  /* 0x00000000fffff984 */ /* 0x000fe20000000800 */
[----:B------:R-:W-:Y:S01]  /*8490*/  @!PT LDS RZ, [RZ] ;  /* 0x00000000fffff984 */ /* 0x000fe20000000800 */
[----:B------:R-:W-:Y:S01]  /*84a0*/  @!PT LDS RZ, [RZ] ;  /* 0x00000000fffff984 */ /* 0x000fe20000000800 */
[----:B------:R-:W-:Y:S01]  /*84b0*/  @!PT LDS RZ, [RZ] ;  /* 0x00000000fffff984 */ /* 0x000fe20000000800 */
[----:B------:R2:W-:Y:S07]  /*84c0*/  MEMBAR.ALL.CTA ;  /* 0x0000000000007992 */ /* 0x0005ee0000008000 */
[----:B--2---:R-:W2:Y:S02]  /*84d0*/  FENCE.VIEW.ASYNC.S ;  /* 0x00000000000073c6 */ /* 0x004ea40000000000 */
[----:B--2---:R-:W-:Y:S06]  /*84e0*/  BAR.SYNC.DEFER_BLOCKING 0x1, 0x80 ;  /* 0x0042000000007b1d */ /* 0x004fec0000010000 */
[----:B------:R-:W-:Y:S05]  /*84f0*/  @P0 BRA `(.L_x_134) ;  /* 0x0000000000280947 */ /* 0x000fea0003800000 */
[----:B------:R-:W-:Y:S01]  /*8500*/  UIADD3 UR4, UPT, UPT, UR44, 0x8400, URZ ;  /* 0x000084002c047890 */ /* 0x000fe2000fffe0ff */
[----:B------:R-:W-:Y:S05]  /*8510*/  UMOV UR51, UR36 ;  /* 0x0000002400337c82 */ /* 0x000fea0008000000 */
[----:B------:R-:W-:Y:S01]  /*8520*/  MOV R156, UR4 ;  /* 0x00000004009c7c02 */ /* 0x000fe20008000f00 */
[----:B------:R-:W-:Y:S03]  /*8530*/  UIADD3 UR4, UP0, UPT, UR62, 0x680, URZ ;  /* 0x000006803e047890 */ /* 0x000fe6000ff1e0ff */
[----:B------:R-:W-:Y:S01]  /*8540*/  R2UR UR48, R156 ;  /* 0x000000009c3072ca */ /* 0x000fe200000e0000 */
[----:B------:R-:W-:Y:S11]  /*8550*/  UIADD3.X UR5, UPT, UPT, URZ, UR63, URZ, UP0, !UPT ;  /* 0x0000003fff057290 */ /* 0x000ff600087fe4ff */
[----:B------:R-:W-:Y:S01]  /*8560*/  @!UPT UIADD3 URZ, UPT, UPT, URZ, URZ, URZ ;  /* 0x000000fffffff290 */ /* 0x000fe2000fffe0ff */
[----:B------:R2:W-:Y:S01]  /*8570*/  UTMASTG.3D [UR48], [UR4] ;  /* 0x00000030040073b5 */ /* 0x0005e20008010000 */
[----:B------:R0:W-:Y:S01]  /*8580*/  UTMACMDFLUSH ;  /* 0x00000000000079b7 */ /* 0x0001e20000000000 */
[----:B--2---:R-:W-:Y:S04]  /*8590*/  DEPBAR.LE SB0, 0x1 ;  /* 0x000080400000791a */ /* 0x004fe80000000000 */
.L_x_134:
[----:B------:R-:W-:Y:S05]  /*85a0*/  BSYNC.RECONVERGENT B0 ;  /* 0x0000000000007941 */ /* 0x000fea0003800200 */
.L_x_133:
[----:B------:R-:W-:Y:S06]  /*85b0*/  BAR.SYNC.DEFER_BLOCKING 0x1, 0x80 ;  /* 0x0042000000007b1d */ /* 0x000fec0000010000 */
[----:B------:R-:W2:Y:S01]  /*85c0*/  @P6 SYNCS.PHASECHK.TRANS64.TRYWAIT P0, [R107+URZ+0x160], R116 ;  /* 0x000160746b0065a7 */ /* 0x000ea200080011ff */
[----:B------:R-:W-:Y:S01]  /*85d0*/  BSSY B1, `(.L_x_135) ;  /* 0x0000023000017945 */ /* 0x000fe20003800000 */
[----:B--2---:R-:W-:Y:S03]  /*85e0*/  @P6 SEL R78, RZ, 0x1, !P0 ;  /* 0x00000001ff4e6807 */ /* 0x004fe60004000000 */
[----:B------:R-:W-:Y:S05]  /*85f0*/  @!P6 BRA `(.L_x_136) ;  /* 0x000000000080e947 */ /* 0x000fea0003800000 */
[----:B------:R-:W-:Y:S01]  /*8600*/  ISETP.NE.AND P1, PT, R79, RZ, PT ;  /* 0x000000ff4f00720c */ /* 0x000fe20003f25270 */
[----:B------:R-:W-:Y:S01]  /*8610*/  BSSY B0, `(.L_x_137) ;  /* 0x000000a000007945 */ /* 0x000fe20003800000 */
[----:B------:R-:W-:Y:S11]  /*8620*/  ISETP.NE.AND P0, PT, R78, RZ, PT ;  /* 0x000000ff4e00720c */ /* 0x000ff60003f05270 */
[----:B------:R-:W-:Y:S04]  /*8630*/  @P1 IMAD R5, R150, 0x2000, R105 ;  /* 0x0000200096051824 */ /* 0x000fe800078e0269 */
[--C-:B------:R-:W-:Y:S01]  /*8640*/  @P1 IMAD.IADD R4, R155, 0x1, R5.reuse ;  /* 0x000000019b041824 */ /* 0x100fe200078e0205 */
[----:B------:R-:W-:Y:S01]  /*8650*/  @P1 IADD3 R3, PT, PT, R154, R5, RZ ;  /* 0x000000059a031210 */ /* 0x000fe20007ffe0ff */
[----:B------:R-:W-:Y:S01]  /*8660*/  @P1 IMAD.IADD R2, R104, 0x1, R5 ;  /* 0x0000000168021824 */ /* 0x000fe200078e0205 */
[----:B------:R-:W-:Y:S06]  /*8670*/  @P0 BRA `(.L_x_138) ;  /* 0x00000000000c0947 */ /* 0x000fec0003800000 */
[----:B------:R-:W-:Y:S04]  /*8680*/  SHF.L.U32 R0, R149, 0x1f, RZ ;  /* 0x0000001f95007819 */ /* 0x000fe800000006ff */
[----:B------:R-:W2:Y:S02]  /*8690*/  SYNCS.PHASECHK.TRANS64.TRYWAIT P0, [R107+URZ+0x160], R0 ;  /* 0x000160006b0075a7 */ /* 0x000ea400080011ff */
[----:B--2---:R-:W-:Y:S05]  /*86a0*/  @!P0 BRA `(.L_x_139) ;  /* 0x0000005400048947 */ /* 0x004fea0003800000 */
.L_x_138:
[----:B------:R-:W-:Y:S05]  /*86b0*/  BSYNC B0 ;  /* 0x0000000000007941 */ /* 0x000fea0003800000 */
.L_x_137:
[----:B------:R-:W-:Y:S01]  /*86c0*/  ISETP.NE.AND P0, PT, R79, RZ, PT ;  /* 0x000000ff4f00720c */ /* 0x000fe20003f05270 */
[----:B--2---:R-:W-:Y:S02]  /*86d0*/  VIADD R107, R107, 0x180 ;  /* 0x000001806b6b7836 */ /* 0x004fe40000000000 */
[----:B------:R-:W-:Y:S02]  /*86e0*/  IMAD.U32 R0, RZ, RZ, UR45 ;  /* 0x0000002dff007e24 */ /* 0x000fe4000f8e00ff */
[----:B------:R-:W-:Y:S03]  /*86f0*/  VIADD R150, R150, 0x1 ;  /* 0x0000000196967836 */ /* 0x000fe60000000000 */
[----:B------:R-:W-:Y:S05]  /*8700*/  PRMT R0, R0, 0x654, R107 ;  /* 0x0000065400007816 */ /* 0x000fea000000006b */
[----:B------:R2:W3:Y:S04]  /*8710*/  @P0 LDS.128 R80, [R5+0x400] ;  /* 0x0004000005500984 */ /* 0x0004e80000000c00 */
[----:B------:R2:W4:Y:S04]  /*8720*/  @P0 LDS.128 R84, [R4+0x400] ;  /* 0x0004000004540984 */ /* 0x0005280000000c00 */
        /* <DEDUP_REMOVED lines=12> */
[----:B--234-:R-:W-:Y:S02]  /*87f0*/  LOP3.LUT R149, R149, R0, RZ, 0x3c, !PT ;  /* 0x0000000095957212 */ /* 0x01cfe400078e3cff */
.L_x_136:
[----:B------:R-:W-:Y:S05]  /*8800*/  BSYNC B1 ;  /* 0x0000000000017941 */ /* 0x000fea0003800000 */
.L_x_135:
[----:B------:R-:W-:Y:S05]  /*8810*/  VIADD R0, R71, 0x40 ;  /* 0x0000004047007836 */ /* 0x000fea0000000000 */
[----:B------:R-:W-:Y:S04]  /*8820*/  SHF.R.U32.HI R0, RZ, 0x15, R0 ;  /* 0x00000015ff007819 */ /* 0x000fe80000011600 */
[----:B------:R-:W-:Y:S11]  /*8830*/  LOP3.LUT P0, RZ, R0, 0x3, R145, 0x48, !PT ;  /* 0x0000000300ff7812 */ /* 0x000ff60007804891 */
[----:B------:R-:W-:Y:S02]  /*8840*/  @!UPT UIADD3 URZ, UPT, UPT, URZ, URZ, URZ ;  /* 0x000000fffffff290 */ /* 0x000fe4000fffe0ff */
        /* <DEDUP_REMOVED lines=8> */
[----:B------:R-:W5:Y:S01]  /*88d0*/  LDCU.64 UR4, c[0x4][0x18] ;  /* 0x01000300ff0477ac */ /* 0x000f620008000a00 */
[----:B--2---:R-:W-:Y:S01]  /*88e0*/  MOV R5, UR9 ;  /* 0x0000000900057c02 */ /* 0x004fe20008000f00 */
[----:B------:R-:W-:Y:S01]  /*88f0*/  IMAD.U32 R4, RZ, RZ, UR8 ;  /* 0x00000008ff047e24 */ /* 0x000fe2000f8e00ff */
[----:B---3--:R-:W-:Y:S01]  /*8900*/  MOV R7, UR7 ;  /* 0x0000000700077c02 */ /* 0x008fe20008000f00 */
[----:B------:R-:W-:Y:S01]  /*8910*/  IMAD.U32 R6, RZ, RZ, UR6 ;  /* 0x00000006ff067e24 */ /* 0x000fe2000f8e00ff */
[----:B-----5:R-:W-:Y:S01]  /*8920*/  MOV R11, UR5 ;  /* 0x00000005000b7c02 */ /* 0x020fe20008000f00 */
[----:B------:R-:W-:Y:S02]  /*8930*/  IMAD.U32 R10, RZ, RZ, UR4 ;  /* 0x00000004ff0a7e24 */ /* 0x000fe4000f8e00ff */
[----:B------:R-:W-:Y:S07]  /*8940*/  LEPC R20, `(.L_x_140) ;  /* 0x000000001014794e */ /* 0x000fee0000000000 */
[----:B-1--4-:R-:W-:Y:S05]  /*8950*/  CALL.ABS.NOINC R2 ;  /* 0x0000000002007343 */ /* 0x012fea0003c00000 */
.L_x_140:
[----:B------:R-:W-:Y:S05]  /*8960*/  WARPSYNC.ALL ;  /* 0x0000000000007948 */ /* 0x000fea0003800000 */
[----:B------:R-:W-:Y:S01]  /*8970*/  R2UR UR4, R71 ;  /* 0x00000000470472ca */ /* 0x000fe200000e0000 */
[----:B------:R-:W-:Y:S01]  /*8980*/  BSSY.RECONVERGENT B0, `(.L_x_141) ;  /* 0x000011c000007945 */ /* 0x000fe20003800200 */
[C---:B------:R-:W-:Y:S02]  /*8990*/  PRMT R73, R80.reuse, 0x8880, RZ ;  /* 0x0000888050497816 */ /* 0x040fe400000000ff */
[C---:B------:R-:W-:Y:S02]  /*89a0*/  SHF.L.U32 R75, R80.reuse, 0x10, RZ ;  /* 0x00000010504b7819 */ /* 0x040fe400000006ff */
[----:B------:R-:W-:Y:S02]  /*89b0*/  SHF.L.U32 R77, R81, 0x8, RZ ;  /* 0x00000008514d7819 */ /* 0x000fe400000006ff */
[----:B------:R-:W-:Y:S02]  /*89c0*/  SHF.R.S32.HI R75, RZ, 0x18, R75 ;  /* 0x00000018ff4b7819 */ /* 0x000fe4000001144b */
[----:B------:R-:W-:Y:S02]  /*89d0*/  SHF.R.S32.HI R77, RZ, 0x18, R77 ;  /* 0x00000018ff4d7819 */ /* 0x000fe4000001144d */
[----:B------:R-:W-:Y:S01]  /*89e0*/  SHF.R.S32.HI R76, RZ, 0x18, R81 ;  /* 0x00000018ff4c7819 */ /* 0x000fe20000011451 */
[----:B------:R-:W2:Y:S01]  /*89f0*/  LDTM.x64 R4, tmem[UR4+0x40] ;  /* 0x00004004000479ee */ /* 0x000ea20008340000 */
[----:B------:R-:W-:Y:S02]  /*8a00*/  SHF.L.U32 R74, R80, 0x8, RZ ;  /* 0x00000008504a7819 */ /* 0x000fe400000006ff */
[----:B------:R-:W-:Y:S02]  /*8a10*/  ISETP.NE.AND P0, PT, R157, RZ, PT ;  /* 0x000000ff9d00720c */ /* 0x000fe40003f05270 */
[----:B------:R-:W-:Y:S02]  /*8a20*/  SHF.R.S32.HI R74, RZ, 0x18, R74 ;  /* 0x00000018ff4a7819 */ /* 0x000fe4000001144a */
[----:B------:R-:W-:Y:S01]  /*8a30*/  ISETP.NE.AND P6, PT, R106, RZ, PT ;  /* 0x000000ff6a00720c */ /* 0x000fe20003fc5270 */
[C---:B--2---:R-:W-:Y:S02]  /*8a40*/  IMAD R0, R70.reuse, R4, RZ ;  /* 0x0000000446007224 */ /* 0x044fe400078e02ff */
[C---:B------:R-:W-:Y:S02]  /*8a50*/  IMAD R2, R70.reuse, R5, RZ ;  /* 0x0000000546027224 */ /* 0x040fe400078e02ff */
[----:B------:R-:W-:Y:S02]  /*8a60*/  IMAD R3, R70, R6, RZ ;  /* 0x0000000646037224 */ /* 0x000fe400078e02ff */
        /* <DEDUP_REMOVED lines=10> */
[----:B------:R-:W-:Y:S01]  /*8b10*/  IMAD R7, R73, R72, R7 ;  /* 0x0000004849077224 */ /* 0x000fe200078e0207 */
[----:B------:R-:W-:Y:S01]  /*8b20*/  PRMT R73, R82, 0x8880, RZ ;  /* 0x0000888052497816 */ /* 0x000fe200000000ff */
[----:B------:R-:W-:Y:S02]  /*8b30*/  IMAD R6, R70, R10, RZ ;  /* 0x0000000a46067224 */ /* 0x000fe400078e02ff */
[-C--:B------:R-:W-:Y:S01]  /*8b40*/  IMAD R4, R75, R72.reuse, R4 ;  /* 0x000000484b047224 */ /* 0x080fe200078e0204 */
[----:B------:R-:W-:Y:S01]  /*8b50*/  SHF.L.U32 R75, R82, 0x8, RZ ;  /* 0x00000008524b7819 */ /* 0x000fe200000006ff */
[-C--:B------:R-:W-:Y:S01]  /*8b60*/  IMAD R5, R74, R72.reuse, R5 ;  /* 0x000000484a057224 */ /* 0x080fe200078e0205 */
[----:B------:R-:W-:Y:S01]  /*8b70*/  SHF.L.U32 R74, R82, 0x10, RZ ;  /* 0x00000010524a7819 */ /* 0x000fe200000006ff */
[----:B------:R-:W-:Y:S01]  /*8b80*/  IMAD R6, R77, R72, R6 ;  /* 0x000000484d067224 */ /* 0x000fe200078e0206 */
[----:B------:R-:W-:Y:S01]  /*8b90*/  I2IP.S8.S32.SAT R77, R7, R3, RZ ;  /* 0x00000003074d7239 */ /* 0x000fe200000014ff */
[C---:B------:R-:W-:Y:S01]  /*8ba0*/  IMAD R11, R70.reuse, R11, RZ ;  /* 0x0000000b460b7224 */ /* 0x040fe200078e02ff */
[----:B------:R-:W-:Y:S01]  /*8bb0*/  MOV R3, R73 ;  /* 0x0000004900037202 */ /* 0x000fe20000000f00 */
[----:B------:R-:W-:Y:S01]  /*8bc0*/  IMAD R8, R70, R12, RZ ;  /* 0x0000000c46087224 */ /* 0x000fe200078e02ff */
[----:B-1----:R-:W-:Y:S01]  /*8bd0*/  I2IP.S8.S32.SAT R88, R2, R0, R77 ;  /* 0x0000000002587239 */ /* 0x002fe2000000144d */
[----:B------:R-:W-:Y:S01]  /*8be0*/  IMAD R9, R70, R13, RZ ;  /* 0x0000000d46097224 */ /* 0x000fe200078e02ff */
[----:B------:R-:W-:Y:S01]  /*8bf0*/  SHF.R.S32.HI R73, RZ, 0x18, R74 ;  /* 0x00000018ff497819 */ /* 0x000fe2000001144a */
[----:B------:R-:W-:Y:S01]  /*8c00*/  IMAD R11, R76, R72, R11 ;  /* 0x000000484c0b7224 */ /* 0x000fe200078e020b */
[----:B------:R-:W-:Y:S01]  /*8c10*/  SHF.R.S32.HI R75, RZ, 0x18, R75 ;  /* 0x00000018ff4b7819 */ /* 0x000fe2000001144b */
[C---:B------:R-:W-:Y:S01]  /*8c20*/  IMAD R10, R70.reuse, R14, RZ ;  /* 0x0000000e460a7224 */ /* 0x040fe200078e02ff */
[----:B------:R-:W-:Y:S01]  /*8c30*/  SHF.L.U32 R2, R83, 0x10, RZ ;  /* 0x0000001053027819 */ /* 0x000fe200000006ff */
[----:B------:R-:W-:Y:S01]  /*8c40*/  IMAD R8, R3, R72, R8 ;  /* 0x0000004803087224 */ /* 0x000fe200078e0208 */
[----:B------:R-:W-:Y:S01]  /*8c50*/  I2IP.S8.S32.SAT R89, R11, R6, RZ ;  /* 0x000000060b597239 */ /* 0x000fe200000014ff */
[C---:B------:R-:W-:Y:S01]  /*8c60*/  IMAD R15, R70.reuse, R15, RZ ;  /* 0x0000000f460f7224 */ /* 0x040fe200078e02ff */
[----:B------:R-:W-:Y:S01]  /*8c70*/  PRMT R3, R83, 0x8880, RZ ;  /* 0x0000888053037816 */ /* 0x000fe200000000ff */
[----:B------:R-:W-:Y:S01]  /*8c80*/  IMAD R9, R73, R72, R9 ;  /* 0x0000004849097224 */ /* 0x000fe200078e0209 */
[----:B------:R-:W-:Y:S01]  /*8c90*/  I2IP.S8.S32.SAT R89, R5, R4, R89 ;  /* 0x0000000405597239 */ /* 0x000fe20000001459 */
[C---:B------:R-:W-:Y:S01]  /*8ca0*/  IMAD R12, R70.reuse, R16, RZ ;  /* 0x00000010460c7224 */ /* 0x040fe200078e02ff */
[----:B------:R-:W-:Y:S01]  /*8cb0*/  SHF.R.S32.HI R2, RZ, 0x18, R2 ;  /* 0x00000018ff027819 */ /* 0x000fe20000011402 */
[----:B------:R-:W-:Y:S01]  /*8cc0*/  IMAD R10, R75, R72, R10 ;  /* 0x000000484b0a7224 */ /* 0x000fe200078e020a */
[----:B------:R-:W-:Y:S01]  /*8cd0*/  SHF.R.S32.HI R0, RZ, 0x18, R82 ;  /* 0x00000018ff007819 */ /* 0x000fe20000011452 */
[C---:B------:R-:W-:Y:S01]  /*8ce0*/  IMAD R13, R70.reuse, R17, RZ ;  /* 0x00000011460d7224 */ /* 0x040fe200078e02ff */
[----:B------:R-:W-:Y:S01]  /*8cf0*/  SHF.R.S32.HI R74, RZ, 0x18, R83 ;  /* 0x00000018ff4a7819 */ /* 0x000fe20000011453 */
[----:B------:R-:W-:Y:S01]  /*8d00*/  IMAD R14, R70, R18, RZ ;  /* 0x00000012460e7224 */ /* 0x000fe200078e02ff */
[----:B------:R-:W-:Y:S01]  /*8d10*/  SHF.L.U32 R73, R83, 0x8, RZ ;  /* 0x0000000853497819 */ /* 0x000fe200000006ff */
[-C--:B------:R-:W-:Y:S01]  /*8d20*/  IMAD R15, R0, R72.reuse, R15 ;  /* 0x00000048000f7224 */ /* 0x080fe200078e020f */
[C---:B------:R-:W-:Y:S01]  /*8d30*/  SHF.L.U32 R0, R84.reuse, 0x10, RZ ;  /* 0x0000001054007819 */ /* 0x040fe200000006ff */
[-C--:B------:R-:W-:Y:S01]  /*8d40*/  IMAD R12, R3, R72.reuse, R12 ;  /* 0x00000048030c7224 */ /* 0x080fe200078e020c */
[----:B------:R-:W-:Y:S01]  /*8d50*/  PRMT R3, R84, 0x8880, RZ ;  /* 0x0000888054037816 */ /* 0x000fe200000000ff */
[----:B------:R-:W-:Y:S01]  /*8d60*/  IMAD R13, R2, R72, R13 ;  /* 0x00000048020d7224 */ /* 0x000fe200078e020d */
[----:B------:R-:W-:Y:S01]  /*8d70*/  SHF.R.S32.HI R73, RZ, 0x18, R73 ;  /* 0x00000018ff497819 */ /* 0x000fe20000011449 */
[----:B------:R-:W-:Y:S01]  /*8d80*/  IMAD R19, R70, R19, RZ ;  /* 0x0000001346137224 */ /* 0x000fe200078e02ff */
[----:B------:R-:W-:Y:S01]  /*8d90*/  I2IP.S8.S32.SAT R90, R15, R10, RZ ;  /* 0x0000000a0f5a7239 */ /* 0x000fe200000014ff */
[----:B------:R-:W-:Y:S01]  /*8da0*/  IMAD.SHL.U32 R2, R84, 0x100, RZ ;  /* 0x0000010054027824 */ /* 0x000fe200078e00ff */
[----:B------:R-:W-:Y:S01]  /*8db0*/  SHF.R.S32.HI R0, RZ, 0x18, R0 ;  /* 0x00000018ff007819 */ /* 0x000fe20000011400 */
[C---:B------:R-:W-:Y:S01]  /*8dc0*/  IMAD R16, R70.reuse, R20, RZ ;  /* 0x0000001446107224 */ /* 0x040fe200078e02ff */
[----:B------:R-:W-:Y:S01]  /*8dd0*/  I2IP.S8.S32.SAT R90, R9, R8, R90 ;  /* 0x00000008095a7239 */ /* 0x000fe2000000145a */
[-C--:B------:R-:W-:Y:S01]  /*8de0*/  IMAD R14, R73, R72.reuse, R14 ;  /* 0x00000048490e7224 */ /* 0x080fe200078e020e */
[----:B------:R-:W-:Y:S01]  /*8df0*/  SHF.R.S32.HI R73, RZ, 0x18, R2 ;  /* 0x00000018ff497819 */ /* 0x000fe20000011402 */
[----:B------:R-:W-:Y:S01]  /*8e00*/  IMAD R17, R70, R21, RZ ;  /* 0x0000001546117224 */ /* 0x000fe200078e02ff */
[----:B------:R-:W-:Y:S01]  /*8e10*/  SHF.L.U32 R2, R85, 0x8, RZ ;  /* 0x0000000855027819 */ /* 0x000fe200000006ff */
[----:B------:R-:W-:Y:S01]  /*8e20*/  IMAD R19, R74, R72, R19 ;  /* 0x000000484a137224 */ /* 0x000fe200078e0213 */
[----:B------:R-:W-:Y:S01]  /*8e30*/  SHF.R.S32.HI R74, RZ, 0x18, R94 ;  /* 0x00000018ff4a7819 */ /* 0x000fe2000001145e */
[----:B------:R-:W-:Y:S01]  /*8e40*/  IMAD R18, R70, R22, RZ ;  /* 0x0000001646127224 */ /* 0x000fe200078e02ff */
[----:B------:R-:W-:Y:S01]  /*8e50*/  SHF.L.U32 R75, R98, 0x8, RZ ;  /* 0x00000008624b7819 */ /* 0x000fe200000006ff */
[----:B------:R-:W-:Y:S01]  /*8e60*/  IMAD R16, R3, R72, R16 ;  /* 0x0000004803107224 */ /* 0x000fe200078e0210 */
[----:B------:R-:W-:Y:S01]  /*8e70*/  I2IP.S8.S32.SAT R91, R19, R14, RZ ;  /* 0x0000000e135b7239 */ /* 0x000fe200000014ff */
[----:B------:R-:W-:Y:S01]  /*8e80*/  IMAD R17, R0, R72, R17 ;  /* 0x0000004800117224 */ /* 0x000fe200078e0211 */
[----:B------:R-:W-:Y:S01]  /*8e90*/  SHF.R.S32.HI R0, RZ, 0x18, R84 ;  /* 0x00000018ff007819 */ /* 0x000fe20000011454 */
[C---:B------:R-:W-:Y:S01]  /*8ea0*/  IMAD R23, R70.reuse, R23, RZ ;  /* 0x0000001746177224 */ /* 0x040fe200078e02ff */
[----:B------:R-:W-:Y:S01]  /*8eb0*/  I2IP.S8.S32.SAT R91, R13, R12, R91 ;  /* 0x0000000c0d5b7239 */ /* 0x000fe2000000145b */
[----:B------:R-:W-:Y:S01]  /*8ec0*/  IMAD R18, R73, R72, R18 ;  /* 0x0000004849127224 */ /* 0x000fe200078e0212 */
[C---:B------:R-:W-:Y:S01]  /*8ed0*/  SHF.L.U32 R73, R85.reuse, 0x10, RZ ;  /* 0x0000001055497819 */ /* 0x040fe200000006ff */
[----:B------:R-:W-:Y:S01]  /*8ee0*/  IMAD R20, R70, R24, RZ ;  /* 0x0000001846147224 */ /* 0x000fe200078e02ff */
[----:B------:R-:W-:Y:S01]  /*8ef0*/  PRMT R3, R85, 0x8880, RZ ;  /* 0x0000888055037816 */ /* 0x000fe200000000ff */
[----:B------:R-:W-:Y:S01]  /*8f00*/  IMAD R23, R0, R72, R23 ;  /* 0x0000004800177224 */ /* 0x000fe200078e0217 */
[----:B------:R-:W-:Y:S01]  /*8f10*/  SHF.R.S32.HI R0, RZ, 0x18, R73 ;  /* 0x00000018ff007819 */ /* 0x000fe20000011449 */
[C---:B------:R-:W-:Y:S01]  /*8f20*/  IMAD R21, R70.reuse, R25, RZ ;  /* 0x0000001946157224 */ /* 0x040fe200078e02ff */
[----:B------:R-:W-:Y:S01]  /*8f30*/  SHF.R.S32.HI R73, RZ, 0x18, R2 ;  /* 0x00000018ff497819 */ /* 0x000fe20000011402 */
[C---:B------:R-:W-:Y:S01]  /*8f40*/  IMAD R22, R70.reuse, R26, RZ ;  /* 0x0000001a46167224 */ /* 0x040fe200078e02ff */
[----:B------:R1:W-:Y:S01]  /*8f50*/  STS.128 [R135+UR44+0xa400], R88 ;  /* 0x00a4005887007988 */ /* 0x0003e20008000c2c */
[----:B------:R-:W-:Y:S01]  /*8f60*/  IMAD R20, R3, R72, R20 ;  /* 0x0000004803147224 */ /* 0x000fe200078e0214 */
[----:B------:R-:W-:Y:S01]  /*8f70*/  SHF.R.S32.HI R2, RZ, 0x18, R85 ;  /* 0x00000018ff027819 */ /* 0x000fe20000011455 */
[----:B------:R-:W-:Y:S01]  /*8f80*/  IMAD R27, R70, R27, RZ ;  /* 0x0000001b461b7224 */ /* 0x000fe200078e02ff */
[----:B------:R-:W-:Y:S01]  /*8f90*/  I2IP.S8.S32.SAT R100, R23, R18, RZ ;  /* 0x0000001217647239 */ /* 0x000fe200000014ff */
[-C--:B------:R-:W-:Y:S01]  /*8fa0*/  IMAD R21, R0, R72.reuse, R21 ;  /* 0x0000004800157224 */ /* 0x080fe200078e0215 */
[C---:B------:R-:W-:Y:S01]  /*8fb0*/  PRMT R3, R86.reuse, 0x8880, RZ ;  /* 0x0000888056037816 */ /* 0x040fe200000000ff */
[-C--:B------:R-:W-:Y:S01]  /*8fc0*/  IMAD R22, R73, R72.reuse, R22 ;  /* 0x0000004849167224 */ /* 0x080fe200078e0216 */
[----:B------:R-:W-:Y:S01]  /*8fd0*/  SHF.L.U32 R0, R86, 0x10, RZ ;  /* 0x0000001056007819 */ /* 0x000fe200000006ff */
[----:B------:R-:W-:Y:S01]  /*8fe0*/  IMAD R27, R2, R72, R27 ;  /* 0x00000048021b7224 */ /* 0x000fe200078e021b */
[----:B------:R-:W-:Y:S01]  /*8ff0*/  SHF.L.U32 R2, R86, 0x8, RZ ;  /* 0x0000000856027819 */ /* 0x000fe200000006ff */
[C---:B------:R-:W-:Y:S01]  /*9000*/  IMAD R24, R70.reuse, R28, RZ ;  /* 0x0000001c46187224 */ /* 0x040fe200078e02ff */
[----:B------:R-:W-:Y:S01]  /*9010*/  SHF.R.S32.HI R0, RZ, 0x18, R0 ;  /* 0x00000018ff007819 */ /* 0x000fe20000011400 */
[C---:B------:R-:W-:Y:S01]  /*9020*/  IMAD R25, R70.reuse, R29, RZ ;  /* 0x0000001d46197224 */ /* 0x040fe200078e02ff */
        /* <DEDUP_REMOVED lines=10> */
[C---:B------:R-:W-:Y:S01]  /*90d0*/  SHF.L.U32 R0, R87.reuse, 0x10, RZ ;  /* 0x0000001057007819 */ /* 0x040fe200000006ff */
        /* <DEDUP_REMOVED lines=13> */
[C---:B------:R-:W-:Y:S01]  /*91b0*/  PRMT R3, R92.reuse, 0x8880, RZ ;  /* 0x000088805c037816 */ /* 0x040fe200000000ff */
[----:B------:R-:W-:Y:S01]  /*91c0*/  IMAD R30, R73, R72, R30 ;  /* 0x00000048491e7224 */ /* 0x000fe200078e021e */
[----:B------:R-:W-:Y:S01]  /*91d0*/  I2IP.S8.S32.SAT R102, R25, R24, R102 ;  /* 0x0000001819667239 */ /* 0x000fe20000001466 */
[----:B------:R-:W-:Y:S01]  /*91e0*/  IMAD.U32 R0, R92, 0x10000, RZ ;  /* 0x000100005c007824 */ /* 0x000fe200078e00ff */
[----:B------:R-:W-:Y:S01]  /*91f0*/  SHF.R.S32.HI R75, RZ, 0x18, R75 ;  /* 0x00000018ff4b7819 */ /* 0x000fe2000001144b */
[----:B------:R-:W-:Y:S01]  /*9200*/  IMAD R35, R2, R72, R35 ;  /* 0x0000004802237224 */ /* 0x000fe200078e0223 */
[----:B------:R-:W-:Y:S01]  /*9210*/  SHF.L.U32 R2, R92, 0x8, RZ ;  /* 0x000000085c027819 */ /* 0x000fe200000006ff */
[C---:B------:R-:W-:Y:S01]  /*9220*/  IMAD R32, R70.reuse, R36, RZ ;  /* 0x0000002446207224 */ /* 0x040fe200078e02ff */
[----:B------:R-:W-:Y:S01]  /*9230*/  SHF.R.S32.HI R0, RZ, 0x18, R0 ;  /* 0x00000018ff007819 */ /* 0x000fe20000011400 */
[C---:B------:R-:W-:Y:S01]  /*9240*/  IMAD R33, R70.reuse, R37, RZ ;  /* 0x0000002546217224 */ /* 0x040fe200078e02ff */
[----:B------:R-:W-:Y:S01]  /*9250*/  SHF.R.S32.HI R73, RZ, 0x18, R2 ;  /* 0x00000018ff497819 */ /* 0x000fe20000011402 */
[----:B------:R-:W-:Y:S01]  /*9260*/  IMAD R34, R70, R38, RZ ;  /* 0x0000002646227224 */ /* 0x000fe200078e02ff */
[----:B------:R-:W-:Y:S01]  /*9270*/  I2IP.S8.S32.SAT R103, R35, R30, RZ ;  /* 0x0000001e23677239 */ /* 0x000fe200000014ff */
[-C--:B------:R-:W-:Y:S01]  /*9280*/  IMAD R32, R3, R72.reuse, R32 ;  /* 0x0000004803207224 */ /* 0x080fe200078e0220 */
[----:B------:R-:W-:Y:S01]  /*9290*/  PRMT R3, R93, 0x8880, RZ ;  /* 0x000088805d037816 */ /* 0x000fe200000000ff */
[----:B------:R-:W-:Y:S01]  /*92a0*/  IMAD R33, R0, R72, R33 ;  /* 0x0000004800217224 */ /* 0x000fe200078e0221 */
[----:B------:R-:W-:Y:S01]  /*92b0*/  SHF.R.S32.HI R0, RZ, 0x18, R92 ;  /* 0x00000018ff007819 */ /* 0x000fe2000001145c */
[C---:B------:R-:W-:Y:S01]  /*92c0*/  IMAD R39, R70.reuse, R39, RZ ;  /* 0x0000002746277224 */ /* 0x040fe200078e02ff */
[----:B------:R-:W-:Y:S01]  /*92d0*/  I2IP.S8.S32.SAT R103, R29, R28, R103 ;  /* 0x0000001c1d677239 */ /* 0x000fe20000001467 */
[----:B------:R-:W-:Y:S01]  /*92e0*/  IMAD R34, R73, R72, R34 ;  /* 0x0000004849227224 */ /* 0x000fe200078e0222 */
[C---:B------:R-:W-:Y:S01]  /*92f0*/  SHF.L.U32 R73, R93.reuse, 0x10, RZ ;  /* 0x000000105d497819 */ /* 0x040fe200000006ff */
[----:B------:R-:W-:Y:S01]  /*9300*/  IMAD R36, R70, R40, RZ ;  /* 0x0000002846247224 */ /* 0x000fe200078e02ff */
[----:B------:R-:W-:Y:S01]  /*9310*/  SHF.L.U32 R2, R93, 0x8, RZ ;  /* 0x000000085d027819 */ /* 0x000fe200000006ff */
[----:B------:R-:W-:Y:S01]  /*9320*/  IMAD R39, R0, R72, R39 ;  /* 0x0000004800277224 */ /* 0x000fe200078e0227 */
        /* <DEDUP_REMOVED lines=8> */
[----:B------:R-:W-:Y:S01]  /*93b0*/  SHF.L.U32 R2, R94, 0x10, RZ ;  /* 0x000000105e027819 */ /* 0x000fe200000006ff */
[----:B------:R-:W-:Y:S01]  /*93c0*/  IMAD R43, R70, R43, RZ ;  /* 0x0000002b462b7224 */ /* 0x000fe200078e02ff */
[----:B------:R-:W-:Y:S01]  /*93d0*/  SHF.R.S32.HI R0, RZ, 0x18, R93 ;  /* 0x00000018ff007819 */ /* 0x000fe2000001145d */
        /* <DEDUP_REMOVED lines=11> */
[----:B------:R-:W-:Y:S01]  /*9490*/  SHF.L.U32 R0, R95, 0x10, RZ ;  /* 0x000000105f007819 */ /* 0x000fe200000006ff */
[----:B------:R-:W-:Y:S01]  /*94a0*/  IMAD R47, R70, R47, RZ ;  /* 0x0000002f462f7224 */ /* 0x000fe200078e02ff */
[----:B------:R-:W-:Y:S01]  /*94b0*/  I2IP.S8.S32.SAT R109, R43, R38, RZ ;  /* 0x000000262b6d7239 */ /* 0x000fe200000014ff */
[----:B------:R-:W-:Y:S01]  /*94c0*/  IMAD R41, R2, R72, R41 ;  /* 0x0000004802297224 */ /* 0x000fe200078e0229 */
[C---:B------:R-:W-:Y:S01]  /*94d0*/  PRMT R3, R95.reuse, 0x8880, RZ ;  /* 0x000088805f037816 */ /* 0x040fe200000000ff */
[C---:B------:R-:W-:Y:S01]  /*94e0*/  IMAD R44, R70.reuse, R48, RZ ;  /* 0x00000030462c7224 */ /* 0x040fe200078e02ff */
[----:B------:R-:W-:Y:S01]  /*94f0*/  SHF.L.U32 R2, R95, 0x8, RZ ;  /* 0x000000085f027819 */ /* 0x000fe200000006ff */
[----:B------:R-:W-:Y:S01]  /*9500*/  IMAD R42, R73, R72, R42 ;  /* 0x00000048492a7224 */ /* 0x000fe200078e022a */
[----:B------:R-:W-:Y:S01]  /*9510*/  SHF.R.S32.HI R0, RZ, 0x18, R0 ;  /* 0x00000018ff007819 */ /* 0x000fe20000011400 */
[----:B------:R-:W-:Y:S01]  /*9520*/  IMAD R45, R70, R49, RZ ;  /* 0x00000031462d7224 */ /* 0x000fe200078e02ff */
[----:B------:R-:W-:Y:S01]  /*9530*/  I2IP.S8.S32.SAT R109, R37, R36, R109 ;  /* 0x00000024256d7239 */ /* 0x000fe2000000146d */
[----:B------:R-:W-:Y:S01]  /*9540*/  IMAD R47, R74, R72, R47 ;  /* 0x000000484a2f7224 */ /* 0x000fe200078e022f */
[----:B------:R-:W-:Y:S01]  /*9550*/  SHF.R.S32.HI R73, RZ, 0x18, R2 ;  /* 0x00000018ff497819 */ /* 0x000fe20000011402 */
[C---:B------:R-:W-:Y:S01]  /*9560*/  IMAD R46, R70.reuse, R50, RZ ;  /* 0x00000032462e7224 */ /* 0x040fe200078e02ff */
[----:B------:R-:W-:Y:S01]  /*9570*/  SHF.R.S32.HI R2, RZ, 0x18, R95 ;  /* 0x00000018ff027819 */ /* 0x000fe2000001145f */
[----:B------:R-:W-:Y:S01]  /*9580*/  IMAD R44, R3, R72, R44 ;  /* 0x00000048032c7224 */ /* 0x000fe200078e022c */
[----:B------:R-:W-:Y:S01]  /*9590*/  I2IP.S8.S32.SAT R110, R47, R42, RZ ;  /* 0x0000002a2f6e7239 */ /* 0x000fe200000014ff */
[----:B------:R-:W-:Y:S01]  /*95a0*/  IMAD R51, R70, R51, RZ ;  /* 0x0000003346337224 */ /* 0x000fe200078e02ff */
[----:B------:R-:W-:Y:S01]  /*95b0*/  PRMT R3, R96, 0x8880, RZ ;  /* 0x0000888060037816 */ /* 0x000fe200000000ff */
[----:B------:R-:W-:Y:S01]  /*95c0*/  IMAD R45, R0, R72, R45 ;  /* 0x00000048002d7224 */ /* 0x000fe200078e022d */
[----:B------:R-:W-:Y:S01]  /*95d0*/  I2IP.S8.S32.SAT R110, R41, R40, R110 ;  /* 0x00000028296e7239 */ /* 0x000fe2000000146e */
[----:B------:R-:W-:Y:S01]  /*95e0*/  IMAD R48, R70, R52, RZ ;  /* 0x0000003446307224 */ /* 0x000fe200078e02ff */
[----:B------:R-:W-:Y:S01]  /*95f0*/  SHF.L.U32 R74, R97, 0x10, RZ ;  /* 0x00000010614a7819 */ /* 0x000fe200000006ff */
[-C--:B------:R-:W-:Y:S01]  /*9600*/  IMAD R46, R73, R72.reuse, R46 ;  /* 0x00000048492e7224 */ /* 0x080fe200078e022e */
[----:B------:R-:W-:Y:S01]  /*9610*/  PRMT R73, R97, 0x8880, RZ ;  /* 0x0000888061497816 */ /* 0x000fe200000000ff */
[-C--:B------:R-:W-:Y:S01]  /*9620*/  IMAD R51, R2, R72.reuse, R51 ;  /* 0x0000004802337224 */ /* 0x080fe200078e0233 */
[----:B------:R-:W-:Y:S01]  /*9630*/  SHF.R.S32.HI R74, RZ, 0x18, R74 ;  /* 0x00000018ff4a7819 */ /* 0x000fe2000001144a */
[C---:B------:R-:W-:Y:S01]  /*9640*/  IMAD.U32 R0, R96.reuse, 0x10000, RZ ;  /* 0x0001000060007824 */ /* 0x040fe200078e00ff */
        /* <DEDUP_REMOVED lines=10> */
[----:B------:R-:W-:Y:S01]  /*96f0*/  SHF.R.S32.HI R0, RZ, 0x18, R97 ;  /* 0x00000018ff007819 */ /* 0x000fe20000011461 */
[----:B------:R-:W-:Y:S01]  /*9700*/  IMAD R50, R3, R72, R50 ;  /* 0x0000004803327224 */ /* 0x000fe200078e0232 */
[----:B------:R-:W-:Y:S01]  /*9710*/  SHF.L.U32 R3, R97, 0x8, RZ ;  /* 0x0000000861037819 */ /* 0x000fe200000006ff */
[C---:B------:R-:W-:Y:S01]  /*9720*/  IMAD R52, R70.reuse, R56, RZ ;  /* 0x0000003846347224 */ /* 0x040fe200078e02ff */
[----:B------:R-:W-:Y:S01]  /*9730*/  I2IP.S8.S32.SAT R111, R45, R44, R111 ;  /* 0x0000002c2d6f7239 */ /* 0x000fe2000000146f */
[----:B------:R-:W-:Y:S01]  /*9740*/  IMAD R53, R70, R57, RZ ;  /* 0x0000003946357224 */ /* 0x000fe200078e02ff */
[----:B------:R-:W-:Y:S01]  /*9750*/  SHF.R.S32.HI R3, RZ, 0x18, R3 ;  /* 0x00000018ff037819 */ /* 0x000fe20000011403 */
[----:B------:R-:W-:Y:S01]  /*9760*/  IMAD R55, R2, R72, R55 ;  /* 0x0000004802377224 */ /* 0x000fe200078e0237 */
[----:B------:R-:W-:Y:S01]  /*9770*/  SHF.L.U32 R2, R98, 0x10, RZ ;  /* 0x0000001062027819 */ /* 0x000fe200000006ff */
[C---:B------:R-:W-:Y:S01]  /*9780*/  IMAD R54, R70.reuse, R58, RZ ;  /* 0x0000003a46367224 */ /* 0x040fe200078e02ff */
[----:B------:R1:W-:Y:S01]  /*9790*/  STS.128 [R159+0xa400], R108 ;  /* 0x00a4006c9f007388 */ /* 0x0003e20000000c00 */
[----:B------:R-:W-:Y:S01]  /*97a0*/  IMAD R52, R73, R72, R52 ;  /* 0x0000004849347224 */ /* 0x000fe200078e0234 */
[----:B------:R-:W-:Y:S01]  /*97b0*/  I2IP.S8.S32.SAT R112, R55, R50, RZ ;  /* 0x0000003237707239 */ /* 0x000fe200000014ff */
[----:B------:R-:W-:Y:S01]  /*97c0*/  IMAD R59, R70, R59, RZ ;  /* 0x0000003b463b7224 */ /* 0x000fe200078e02ff */
[----:B------:R-:W-:Y:S01]  /*97d0*/  PRMT R73, R98, 0x8880, RZ ;  /* 0x0000888062497816 */ /* 0x000fe200000000ff */
[----:B------:R-:W-:Y:S01]  /*97e0*/  IMAD R53, R74, R72, R53 ;  /* 0x000000484a357224 */ /* 0x000fe200078e0235 */
[----:B------:R-:W-:Y:S01]  /*97f0*/  I2IP.S8.S32.SAT R112, R49, R48, R112 ;  /* 0x0000003031707239 */ /* 0x000fe20000001470 */
[C---:B------:R-:W-:Y:S01]  /*9800*/  IMAD R56, R70.reuse, R60, RZ ;  /* 0x0000003c46387224 */ /* 0x040fe200078e02ff */
[----:B------:R-:W-:Y:S01]  /*9810*/  SHF.R.S32.HI R2, RZ, 0x18, R2 ;  /* 0x00000018ff027819 */ /* 0x000fe20000011402 */
[-C--:B------:R-:W-:Y:S01]  /*9820*/  IMAD R54, R3, R72.reuse, R54 ;  /* 0x0000004803367224 */ /* 0x080fe200078e0236 */
[----:B------:R-:W-:Y:S01]  /*9830*/  PRMT R3, R99, 0x8880, RZ ;  /* 0x0000888063037816 */ /* 0x000fe200000000ff */
[----:B------:R-:W-:Y:S01]  /*9840*/  IMAD R57, R70, R61, RZ ;  /* 0x0000003d46397224 */ /* 0x000fe200078e02ff */
[----:B------:R-:W-:Y:S01]  /*9850*/  SHF.R.S32.HI R74, RZ, 0x18, R99 ;  /* 0x00000018ff4a7819 */ /* 0x000fe20000011463 */
[-C--:B------:R-:W-:Y:S01]  /*9860*/  IMAD R59, R0, R72.reuse, R59 ;  /* 0x00000048003b7224 */ /* 0x080fe200078e023b */
[----:B------:R-:W-:Y:S01]  /*9870*/  SHF.R.S32.HI R0, RZ, 0x18, R98 ;  /* 0x00000018ff007819 */ /* 0x000fe20000011462 */
[----:B------:R-:W-:Y:S01]  /*9880*/  IMAD R56, R73, R72, R56 ;  /* 0x0000004849387224 */ /* 0x000fe200078e0238 */
[----:B------:R-:W-:Y:S01]  /*9890*/  SHF.L.U32 R73, R99, 0x8, RZ ;  /* 0x0000000863497819 */ /* 0x000fe200000006ff */
[----:B------:R-:W-:Y:S01]  /*98a0*/  IMAD R58, R70, R62, RZ ;  /* 0x0000003e463a7224 */ /* 0x000fe200078e02ff */
[----:B------:R-:W-:Y:S01]  /*98b0*/  I2IP.S8.S32.SAT R113, R59, R54, RZ ;  /* 0x000000363b717239 */ /* 0x000fe200000014ff */
[----:B------:R-:W-:Y:S01]  /*98c0*/  IMAD R57, R2, R72, R57 ;  /* 0x0000004802397224 */ /* 0x000fe200078e0239 */
[----:B------:R-:W-:Y:S01]  /*98d0*/  SHF.L.U32 R2, R99, 0x10, RZ ;  /* 0x0000001063027819 */ /* 0x000fe200000006ff */
[C---:B------:R-:W-:Y:S01]  /*98e0*/  IMAD R63, R70.reuse, R63, RZ ;  /* 0x0000003f463f7224 */ /* 0x040fe200078e02ff */
[----:B------:R-:W-:Y:S01]  /*98f0*/  SHF.R.S32.HI R73, RZ, 0x18, R73 ;  /* 0x00000018ff497819 */ /* 0x000fe20000011449 */
[C---:B------:R-:W-:Y:S01]  /*9900*/  IMAD R60, R70.reuse, R64, RZ ;  /* 0x00000040463c7224 */ /* 0x040fe200078e02ff */
[----:B------:R-:W-:Y:S01]  /*9910*/  SHF.R.S32.HI R2, RZ, 0x18, R2 ;  /* 0x00000018ff027819 */ /* 0x000fe20000011402 */
[----:B------:R-:W-:Y:S01]  /*9920*/  IMAD R58, R75, R72, R58 ;  /* 0x000000484b3a7224 */ /* 0x000fe200078e023a */
[----:B------:R-:W-:Y:S01]  /*9930*/  I2IP.S8.S32.SAT R113, R53, R52, R113 ;  /* 0x0000003435717239 */ /* 0x000fe20000001471 */
[----:B------:R-:W-:Y:S02]  /*9940*/  IMAD R61, R70, R65, RZ ;  /* 0x00000041463d7224 */ /* 0x000fe400078e02ff */
[-C--:B------:R-:W-:Y:S02]  /*9950*/  IMAD R63, R0, R72.reuse, R63 ;  /* 0x00000048003f7224 */ /* 0x080fe400078e023f */
[----:B------:R-:W-:Y:S01]  /*9960*/  IMAD R60, R3, R72, R60 ;  /* 0x00000048033c7224 */ /* 0x000fe200078e023c */
[----:B------:R-:W-:Y:S01]  /*9970*/  @P6 SHF.L.U32 R3, R149, 0x1f, RZ ;  /* 0x0000001f95036819 */ /* 0x000fe200000006ff */
        /* <DEDUP_REMOVED lines=8> */
[----:B------:R-:W-:Y:S02]  /*9a00*/  I2IP.S8.S32.SAT R115, R61, R60, R0 ;  /* 0x0000003c3d737239 */ /* 0x000fe40000001400 */
[----:B------:R-:W-:Y:S03]  /*9a10*/  LEA R0, R150, UR44, 0x3 ;  /* 0x0000002c96007c11 */ /* 0x000fe6000f8e18ff */
        /* <DEDUP_REMOVED lines=9> */
[----:B------:R-:W-:Y:S02]  /*9ab0*/  UIADD3 UR4, UP0, UPT, UR62, 0x680, URZ ;  /* 0x000006803e047890 */ /* 0x000fe4000ff1e0ff */
[----:B------:R-:W-:Y:S02]  /*9ac0*/  UIADD3 UR9, UPT, UPT, UR49, 0x40, URZ ;  /* 0x0000004031097890 */ /* 0x000fe4000fffe0ff */
[----:B------:R-:W-:Y:S02]  /*9ad0*/  UIADD3 UR8, UPT, UPT, UR44, 0xa400, URZ ;  /* 0x0000a4002c087890 */ /* 0x000fe4000fffe0ff */
[----:B------:R-:W-:Y:S01]  /*9ae0*/  UIADD3.X UR5, UPT, UPT, URZ, UR63, URZ, UP0, !UPT ;  /* 0x0000003fff057290 */ /* 0x000fe200087fe4ff */
[----:B------:R-:W-:Y:S01]  /*9af0*/  UMOV UR10, UR50 ;  /* 0x00000032000a7c82 */ /* 0x000fe20008000000 */
[----:B------:R-:W-:Y:S07]  /*9b00*/  UMOV UR11, UR36 ;  /* 0x00000024000b7c82 */ /* 0x000fee0008000000 */
[----:B------:R2:W-:Y:S01]  /*9b10*/  UTMASTG.3D [UR8], [UR4] ;  /* 0x00000008040073b5 */ /* 0x0005e20008010000 */
[----:B------:R0:W-:Y:S01]  /*9b20*/  UTMACMDFLUSH ;  /* 0x00000000000079b7 */ /* 0x0001e20000000000 */
[----:B--2---:R-:W-:Y:S04]  /*9b30*/  DEPBAR.LE SB0, 0x1 ;  /* 0x000080400000791a */ /* 0x004fe80000000000 */
.L_x_142:
[----:B------:R-:W-:Y:S05]  /*9b40*/  BSYNC.RECONVERGENT B0 ;  /* 0x0000000000007941 */ /* 0x000fea0003800200 */
.L_x_141:
        /* <DEDUP_REMOVED lines=16> */
.L_x_146:
[----:B------:R-:W-:Y:S05]  /*9c50*/  BSYNC B0 ;  /* 0x0000000000007941 */ /* 0x000fea0003800000 */
.L_x_145:
        /* <DEDUP_REMOVED lines=20> */
.L_x_144:
[----:B------:R-:W-:Y:S05]  /*9da0*/  BSYNC B1 ;  /* 0x0000000000017941 */ /* 0x000fea0003800000 */
.L_x_143:
        /* <DEDUP_REMOVED lines=21> */
.L_x_148:
        /* <DEDUP_REMOVED lines=8> */
[----:B------:R-:W-:Y:S01]  /*9f80*/  ISETP.NE.AND P0, PT, R157, RZ, PT ;  /* 0x000000ff9d00720c */ /* 0x000fe20003f05270 */
[----:B------:R-:W2:Y:S01]  /*9f90*/  LDTM.x64 R4, tmem[UR4+0x80] ;  /* 0x00008004000479ee */ /* 0x000ea20008340000 */
[----:B------:R-:W-:Y:S01]  /*9fa0*/  ISETP.NE.AND P6, PT, R106, RZ, PT ;  /* 0x000000ff6a00720c */ /* 0x000fe20003fc5270 */
[C---:B--2---:R-:W-:Y:S02]  /*9fb0*/  IMAD R0, R70.reuse, R4, RZ ;  /* 0x0000000446007224 */ /* 0x044fe400078e02ff */
[C---:B------:R-:W-:Y:S02]  /*9fc0*/  IMAD R3, R70.reuse, R6, RZ ;  /* 0x0000000646037224 */ /* 0x040fe400078e02ff */
[C---:B------:R-:W-:Y:S02]  /*9fd0*/  IMAD R4, R70.reuse, R8, RZ ;  /* 0x0000000846047224 */ /* 0x040fe400078e02ff */
[C---:B------:R-:W-:Y:S02]  /*9fe0*/  IMAD R6, R70.reuse, R10, RZ ;  /* 0x0000000a46067224 */ /* 0x040fe400078e02ff */
[C---:B------:R-:W-:Y:S02]  /*9ff0*/  IMAD R2, R70.reuse, R5, RZ ;  /* 0x0000000546027224 */ /* 0x040fe400078e02ff */
[C---:B------:R-:W-:Y:S02]  /*a000*/  IMAD R8, R70.reuse, R12, RZ ;  /* 0x0000000c46087224 */ /* 0x040fe400078e02ff */
[C---:B------:R-:W-:Y:S02]  /*a010*/  IMAD R10, R70.reuse, R14, RZ ;  /* 0x0000000e460a7224 */ /* 0x040fe400078e02ff */
[C---:B------:R-:W-:Y:S02]  /*a020*/  IMAD R5, R70.reuse, R9, RZ ;  /* 0x0000000946057224 */ /* 0x040fe400078e02ff */
[----:B------:R-:W-:Y:S01]  /*a030*/  IMAD R0, R73, R72, R0 ;  /* 0x0000004849007224 */ /* 0x000fe200078e0200 */
[----:B------:R-:W-:Y:S01]  /*a040*/  SHF.L.U32 R73, R81, 0x8, RZ ;  /* 0x0000000851497819 */ /* 0x000fe200000006ff */
[C---:B------:R-:W-:Y:S02]  /*a050*/  IMAD R12, R70.reuse, R16, RZ ;  /* 0x00000010460c7224 */ /* 0x040fe400078e02ff */
[C---:B------:R-:W-:Y:S01]  /*a060*/  IMAD R14, R70.reuse, R18, RZ ;  /* 0x00000012460e7224 */ /* 0x040fe200078e02ff */
[----:B------:R-:W-:Y:S01]  /*a070*/  SHF.R.S32.HI R73, RZ, 0x18, R73 ;  /* 0x00000018ff497819 */ /* 0x000fe20000011449 */
[C---:B------:R-:W-:Y:S02]  /*a080*/  IMAD R9, R70.reuse, R13, RZ ;  /* 0x0000000d46097224 */ /* 0x040fe400078e02ff */
[C---:B------:R-:W-:Y:S02]  /*a090*/  IMAD R16, R70.reuse, R20, RZ ;  /* 0x0000001446107224 */ /* 0x040fe400078e02ff */
[C---:B------:R-:W-:Y:S02]  /*a0a0*/  IMAD R18, R70.reuse, R22, RZ ;  /* 0x0000001646127224 */ /* 0x040fe400078e02ff */
[C---:B------:R-:W-:Y:S02]  /*a0b0*/  IMAD R13, R70.reuse, R17, RZ ;  /* 0x00000011460d7224 */ /* 0x040fe400078e02ff */
[C---:B------:R-:W-:Y:S02]  /*a0c0*/  IMAD R20, R70.reuse, R24, RZ ;  /* 0x0000001846147224 */ /* 0x040fe400078e02ff */
[C---:B------:R-:W-:Y:S02]  /*a0d0*/  IMAD R22, R70.reuse, R26, RZ ;  /* 0x0000001a46167224 */ /* 0x040fe400078e02ff */
[----:B------:R-:W-:Y:S02]  /*a0e0*/  IMAD R2, R75, R72, R2 ;  /* 0x000000484b027224 */ /* 0x000fe400078e0202 */
[C---:B------:R-:W-:Y:S02]  /*a0f0*/  IMAD R17, R70.reuse, R21, RZ ;  /* 0x0000001546117224 */ /* 0x040fe400078e02ff */
        /* <DEDUP_REMOVED lines=18> */
[C---:B------:R-:W-:Y:S01]  /*a220*/  IMAD R60, R70.reuse, R64, RZ ;  /* 0x00000040463c7224 */ /* 0x040fe200078e02ff */
[----:B------:R-:W-:Y:S01]  /*a230*/  SHF.R.S32.HI R64, RZ, 0x18, R80 ;  /* 0x00000018ff407819 */ /* 0x000fe20000011450 */
[C---:B------:R-:W-:Y:S02]  /*a240*/  IMAD R26, R70.reuse, R30, RZ ;  /* 0x0000001e461a7224 */ /* 0x040fe400078e02ff */
[C---:B------:R-:W-:Y:S02]  /*a250*/  IMAD R30, R70.reuse, R34, RZ ;  /* 0x00000022461e7224 */ /* 0x040fe400078e02ff */
[C---:B------:R-:W-:Y:S02]  /*a260*/  IMAD R57, R70.reuse, R61, RZ ;  /* 0x0000003d46397224 */ /* 0x040fe400078e02ff */
[C---:B------:R-:W-:Y:S01]  /*a270*/  IMAD R61, R70.reuse, R65, RZ ;  /* 0x00000041463d7224 */ /* 0x040fe200078e02ff */
[C---:B------:R-:W-:Y:S01]  /*a280*/  PRMT R65, R81.reuse, 0x8880, RZ ;  /* 0x0000888051417816 */ /* 0x040fe200000000ff */
[C---:B------:R-:W-:Y:S02]  /*a290*/  IMAD R34, R70.reuse, R38, RZ ;  /* 0x0000002646227224 */ /* 0x040fe400078e02ff */
[----:B------:R-:W-:Y:S02]  /*a2a0*/  IMAD R38, R70, R42, RZ ;  /* 0x0000002a46267224 */ /* 0x000fe400078e02ff */
[----:B------:R-:W-:Y:S01]  /*a2b0*/  IMAD R3, R74, R72, R3 ;  /* 0x000000484a037224 */ /* 0x000fe200078e0203 */
[----:B------:R-:W-:Y:S01]  /*a2c0*/  SHF.R.S32.HI R74, RZ, 0x18, R81 ;  /* 0x00000018ff4a7819 */ /* 0x000fe20000011451 */
[C---:B------:R-:W-:Y:S02]  /*a2d0*/  IMAD R42, R70.reuse, R46, RZ ;  /* 0x0000002e462a7224 */ /* 0x040fe400078e02ff */
[C---:B------:R-:W-:Y:S02]  /*a2e0*/  IMAD R46, R70.reuse, R50, RZ ;  /* 0x00000032462e7224 */ /* 0x040fe400078e02ff */
[C---:B------:R-:W-:Y:S02]  /*a2f0*/  IMAD R51, R70.reuse, R51, RZ ;  /* 0x0000003346337224 */ /* 0x040fe400078e02ff */
[C---:B------:R-:W-:Y:S02]  /*a300*/  IMAD R50, R70.reuse, R54, RZ ;  /* 0x0000003646327224 */ /* 0x040fe400078e02ff */
[C---:B------:R-:W-:Y:S02]  /*a310*/  IMAD R54, R70.reuse, R58, RZ ;  /* 0x0000003a46367224 */ /* 0x040fe400078e02ff */
[C---:B------:R-:W-:Y:S02]  /*a320*/  IMAD R58, R70.reuse, R62, RZ ;  /* 0x0000003e463a7224 */ /* 0x040fe400078e02ff */
[C---:B------:R-:W-:Y:S01]  /*a330*/  IMAD R62, R70.reuse, R66, RZ ;  /* 0x00000042463e7224 */ /* 0x040fe200078e02ff */
[----:B------:R-:W-:Y:S01]  /*a340*/  SHF.L.U32 R66, R81, 0x10, RZ ;  /* 0x0000001051427819 */ /* 0x000fe200000006ff */
[C---:B------:R-:W-:Y:S02]  /*a350*/  IMAD R7, R70.reuse, R7, RZ ;  /* 0x0000000746077224 */ /* 0x040fe400078e02ff */
[----:B------:R-:W-:Y:S01]  /*a360*/  IMAD R11, R70, R11, RZ ;  /* 0x0000000b460b7224 */ /* 0x000fe200078e02ff */
[----:B------:R-:W-:Y:S01]  /*a370*/  SHF.R.S32.HI R66, RZ, 0x18, R66 ;  /* 0x00000018ff427819 */ /* 0x000fe20000011442 */
[-C--:B------:R-:W-:Y:S01]  /*a380*/  IMAD R7, R64, R72.reuse, R7 ;  /* 0x0000004840077224 */ /* 0x080fe200078e0207 */
[C---:B------:R-:W-:Y:S01]  /*a390*/  PRMT R64, R82.reuse, 0x8880, RZ ;  /* 0x0000888052407816 */ /* 0x040fe200000000ff */
[-C--:B------:R-:W-:Y:S01]  /*a3a0*/  IMAD R4, R65, R72.reuse, R4 ;  /* 0x0000004841047224 */ /* 0x080fe200078e0204 */
[----:B------:R-:W-:Y:S01]  /*a3b0*/  SHF.L.U32 R65, R82, 0x10, RZ ;  /* 0x0000001052417819 */ /* 0x000fe200000006ff */
[-C--:B------:R-:W-:Y:S02]  /*a3c0*/  IMAD R5, R66, R72.reuse, R5 ;  /* 0x0000004842057224 */ /* 0x080fe400078e0205 */
[-C--:B------:R-:W-:Y:S01]  /*a3d0*/  IMAD R6, R73, R72.reuse, R6 ;  /* 0x0000004849067224 */ /* 0x080fe200078e0206 */
[----:B------:R-:W-:Y:S01]  /*a3e0*/  I2IP.S8.S32.SAT R73, R7, R3, RZ ;  /* 0x0000000307497239 */ /* 0x000fe200000014ff */
[----:B------:R-:W-:Y:S01]  /*a3f0*/  IMAD R11, R74, R72, R11 ;  /* 0x000000484a0b7224 */ /* 0x000fe200078e020b */
[----:B------:R-:W-:Y:S01]  /*a400*/  SHF.L.U32 R7, R82, 0x8, RZ ;  /* 0x0000000852077819 */ /* 0x000fe200000006ff */
[C---:B------:R-:W-:Y:S01]  /*a410*/  IMAD R15, R70.reuse, R15, RZ ;  /* 0x0000000f460f7224 */ /* 0x040fe200078e02ff */
[----:B------:R-:W-:Y:S01]  /*a420*/  MOV R3, R64 ;  /* 0x0000004000037202 */ /* 0x000fe20000000f00 */
[C---:B------:R-:W-:Y:S01]  /*a430*/  IMAD R19, R70.reuse, R19, RZ ;  /* 0x0000001346137224 */ /* 0x040fe200078e02ff */
[----:B------:R-:W-:Y:S01]  /*a440*/  I2IP.S8.S32.SAT R11, R11, R6, RZ ;  /* 0x000000060b0b7239 */ /* 0x000fe200000014ff */
[C---:B------:R-:W-:Y:S01]  /*a450*/  IMAD R23, R70.reuse, R23, RZ ;  /* 0x0000001746177224 */ /* 0x040fe200078e02ff */
[----:B------:R-:W-:Y:S01]  /*a460*/  SHF.R.S32.HI R6, RZ, 0x18, R65 ;  /* 0x00000018ff067819 */ /* 0x000fe20000011441 */
[----:B------:R-:W-:Y:S01]  /*a470*/  IMAD R8, R3, R72, R8 ;  /* 0x0000004803087224 */ /* 0x000fe200078e0208 */
[----:B------:R-:W-:Y:S01]  /*a480*/  SHF.R.S32.HI R7, RZ, 0x18, R7 ;  /* 0x00000018ff077819 */ /* 0x000fe20000011407 */
[----:B------:R-:W-:Y:S01]  /*a490*/  IMAD R27, R70, R27, RZ ;  /* 0x0000001b461b7224 */ /* 0x000fe200078e02ff */
[----:B-1----:R-:W-:Y:S01]  /*a4a0*/  I2IP.S8.S32.SAT R88, R2, R0, R73 ;  /* 0x0000000002587239 */ /* 0x002fe20000001449 */
[-C--:B------:R-:W-:Y:S01]  /*a4b0*/  IMAD R9, R6, R72.reuse, R9 ;  /* 0x0000004806097224 */ /* 0x080fe200078e0209 */
[----:B------:R-:W-:Y:S01]  /*a4c0*/  SHF.L.U32 R2, R83, 0x10, RZ ;  /* 0x0000001053027819 */ /* 0x000fe200000006ff */
[----:B------:R-:W-:Y:S01]  /*a4d0*/  IMAD R10, R7, R72, R10 ;  /* 0x00000048070a7224 */ /* 0x000fe200078e020a */
[----:B------:R-:W-:Y:S01]  /*a4e0*/  SHF.R.S32.HI R0, RZ, 0x18, R82 ;  /* 0x00000018ff007819 */ /* 0x000fe20000011452 */
[C---:B------:R-:W-:Y:S01]  /*a4f0*/  IMAD R31, R70.reuse, R31, RZ ;  /* 0x0000001f461f7224 */ /* 0x040fe200078e02ff */
[----:B------:R-:W-:Y:S01]  /*a500*/  I2IP.S8.S32.SAT R89, R5, R4, R11 ;  /* 0x0000000405597239 */ /* 0x000fe2000000140b */
[----:B------:R-:W-:Y:S01]  /*a510*/  IMAD R35, R70, R35, RZ ;  /* 0x0000002346237224 */ /* 0x000fe200078e02ff */
[C---:B------:R-:W-:Y:S01]  /*a520*/  PRMT R3, R83.reuse, 0x8880, RZ ;  /* 0x0000888053037816 */ /* 0x040fe200000000ff */
[-C--:B------:R-:W-:Y:S01]  /*a530*/  IMAD R15, R0, R72.reuse, R15 ;  /* 0x00000048000f7224 */ /* 0x080fe200078e020f */
[----:B------:R-:W-:Y:S01]  /*a540*/  SHF.L.U32 R5, R83, 0x8, RZ ;  /* 0x0000000853057819 */ /* 0x000fe200000006ff */
[C---:B------:R-:W-:Y:S01]  /*a550*/  IMAD R39, R70.reuse, R39, RZ ;  /* 0x0000002746277224 */ /* 0x040fe200078e02ff */
[----:B------:R-:W-:Y:S01]  /*a560*/  SHF.R.S32.HI R2, RZ, 0x18, R2 ;  /* 0x00000018ff027819 */ /* 0x000fe20000011402 */
[-C--:B------:R-:W-:Y:S01]  /*a570*/  IMAD R12, R3, R72.reuse, R12 ;  /* 0x00000048030c7224 */ /* 0x080fe200078e020c */
[----:B------:R-:W-:Y:S01]  /*a580*/  SHF.R.S32.HI R5, RZ, 0x18, R5 ;  /* 0x00000018ff057819 */ /* 0x000fe20000011405 */
[----:B------:R-:W-:Y:S01]  /*a590*/  IMAD R43, R70, R43, RZ ;  /* 0x0000002b462b7224 */ /* 0x000fe200078e02ff */
[----:B------:R-:W-:Y:S01]  /*a5a0*/  SHF.R.S32.HI R4, RZ, 0x18, R83 ;  /* 0x00000018ff047819 */ /* 0x000fe20000011453 */
[-C--:B------:R-:W-:Y:S01]  /*a5b0*/  IMAD R13, R2, R72.reuse, R13 ;  /* 0x00000048020d7224 */ /* 0x080fe200078e020d */
[C---:B------:R-:W-:Y:S01]  /*a5c0*/  SHF.L.U32 R0, R84.reuse, 0x10, RZ ;  /* 0x0000001054007819 */ /* 0x040fe200000006ff */
[-C--:B------:R-:W-:Y:S01]  /*a5d0*/  IMAD R14, R5, R72.reuse, R14 ;  /* 0x00000048050e7224 */ /* 0x080fe200078e020e */
[C---:B------:R-:W-:Y:S01]  /*a5e0*/  PRMT R3, R84.reuse, 0x8880, RZ ;  /* 0x0000888054037816 */ /* 0x040fe200000000ff */
[----:B------:R-:W-:Y:S01]  /*a5f0*/  IMAD.SHL.U32 R2, R84, 0x100, RZ ;  /* 0x0000010054027824 */ /* 0x000fe200078e00ff */
[----:B------:R-:W-:Y:S01]  /*a600*/  SHF.R.S32.HI R0, RZ, 0x18, R0 ;  /* 0x00000018ff007819 */ /* 0x000fe20000011400 */
[-C--:B------:R-:W-:Y:S01]  /*a610*/  IMAD R19, R4, R72.reuse, R19 ;  /* 0x0000004804137224 */ /* 0x080fe200078e0213 */
[----:B------:R-:W-:Y:S01]  /*a620*/  SHF.L.U32 R4, R85, 0x10, RZ ;  /* 0x0000001055047819 */ /* 0x000fe200000006ff */
[-C--:B------:R-:W-:Y:S01]  /*a630*/  IMAD R16, R3, R72.reuse, R16 ;  /* 0x0000004803107224 */ /* 0x080fe200078e0210 */
[----:B------:R-:W-:Y:S01]  /*a640*/  SHF.R.S32.HI R5, RZ, 0x18, R2 ;  /* 0x00000018ff057819 */ /* 0x000fe20000011402 */
[-C--:B------:R-:W-:Y:S01]  /*a650*/  IMAD R17, R0, R72.reuse, R17 ;  /* 0x0000004800117224 */ /* 0x080fe200078e0211 */
[----:B------:R-:W-:Y:S01]  /*a660*/  SHF.R.S32.HI R0, RZ, 0x18, R84 ;  /* 0x00000018ff007819 */ /* 0x000fe20000011454 */
[----:B------:R-:W-:Y:S01]  /*a670*/  IMAD R47, R70, R47, RZ ;  /* 0x0000002f462f7224 */ /* 0x000fe200078e02ff */
[----:B------:R-:W-:Y:S01]  /*a680*/  PRMT R3, R85, 0x8880, RZ ;  /* 0x0000888055037816 */ /* 0x000fe200000000ff */
[-C--:B------:R-:W-:Y:S01]  /*a690*/  IMAD R18, R5, R72.reuse, R18 ;  /* 0x0000004805127224 */ /* 0x080fe200078e0212 */
[----:B------:R-:W-:Y:S01]  /*a6a0*/  SHF.L.U32 R2, R85, 0x8, RZ ;  /* 0x0000000855027819 */ /* 0x000fe200000006ff */
[-C--:B------:R-:W-:Y:S01]  /*a6b0*/  IMAD R23, R0, R72.reuse, R23 ;  /* 0x0000004800177224 */ /* 0x080fe200078e0217 */
        /* <DEDUP_REMOVED lines=8> */
[----:B------:R-:W-:Y:S01]  /*a740*/  PRMT R3, R86, 0x8880, RZ ;  /* 0x0000888056037816 */ /* 0x000fe200000000ff */
        /* <DEDUP_REMOVED lines=9> */
[----:B------:R-:W-:Y:S01]  /*a7e0*/  SHF.L.U32 R0, R87, 0x10, RZ ;  /* 0x0000001057007819 */ /* 0x000fe200000006ff */
[-C--:B------:R-:W-:Y:S01]  /*a7f0*/  IMAD R26, R5, R72.reuse, R26 ;  /* 0x00000048051a7224 */ /* 0x080fe200078e021a */
[C---:B------:R-:W-:Y:S01]  /*a800*/  PRMT R3, R87.reuse, 0x8880, RZ ;  /* 0x0000888057037816 */ /* 0x040fe200000000ff */
[-C--:B------:R-:W-:Y:S01]  /*a810*/  IMAD R31, R2, R72.reuse, R31 ;  /* 0x00000048021f7224 */ /* 0x080fe200078e021f */
[----:B------:R-:W-:Y:S01]  /*a820*/  SHF.L.U32 R2, R87, 0x8, RZ ;  /* 0x0000000857027819 */ /* 0x000fe200000006ff */
[----:B------:R-:W-:Y:S01]  /*a830*/  IMAD R67, R70, R67, RZ ;  /* 0x0000004346437224 */ /* 0x000fe200078e02ff */
[----:B------:R-:W-:Y:S01]  /*a840*/  SHF.R.S32.HI R0, RZ, 0x18, R0 ;  /* 0x00000018ff007819 */ /* 0x000fe20000011400 */
[-C--:B------:R-:W-:Y:S01]  /*a850*/  IMAD R28, R3, R72.reuse, R28 ;  /* 0x00000048031c7224 */ /* 0x080fe200078e021c */
[----:B------:R-:W-:Y:S02]  /*a860*/  SHF.R.S32.HI R5, RZ, 0x18, R2 ;  /* 0x00000018ff057819 */ /* 0x000fe40000011402 */
[----:B------:R-:W-:Y:S01]  /*a870*/  SHF.R.S32.HI R2, RZ, 0x18, R87 ;  /* 0x00000018ff027819 */ /* 0x000fe20000011457 */
[-C--:B------:R-:W-:Y:S01]  /*a880*/  IMAD R29, R0, R72.reuse, R29 ;  /* 0x00000048001d7224 */ /* 0x080fe200078e021d */
[C---:B------:R-:W-:Y:S01]  /*a890*/  PRMT R3, R92.reuse, 0x8880, RZ ;  /* 0x000088805c037816 */ /* 0x040fe200000000ff */
[----:B------:R-:W-:Y:S01]  /*a8a0*/  IMAD.U32 R0, R92, 0x10000, RZ ;  /* 0x000100005c007824 */ /* 0x000fe200078e00ff */
[----:B------:R-:W-:Y:S01]  /*a8b0*/  SHF.L.U32 R4, R93, 0x10, RZ ;  /* 0x000000105d047819 */ /* 0x000fe200000006ff */
[----:B------:R-:W-:Y:S01]  /*a8c0*/  IMAD R30, R5, R72, R30 ;  /* 0x00000048051e7224 */ /* 0x000fe200078e021e */
[----:B------:R-:W-:Y:S01]  /*a8d0*/  I2IP.S8.S32.SAT R10, R15, R10, RZ ;  /* 0x0000000a0f0a7239 */ /* 0x000fe200000014ff */
[-C--:B------:R-:W-:Y:S01]  /*a8e0*/  IMAD R35, R2, R72.reuse, R35 ;  /* 0x0000004802237224 */ /* 0x080fe200078e0223 */
[----:B------:R-:W-:Y:S01]  /*a8f0*/  SHF.L.U32 R2, R92, 0x8, RZ ;  /* 0x000000085c027819 */ /* 0x000fe200000006ff */
[-C--:B------:R-:W-:Y:S01]  /*a900*/  IMAD R32, R3, R72.reuse, R32 ;  /* 0x0000004803207224 */ /* 0x080fe200078e0220 */
[----:B------:R-:W-:Y:S02]  /*a910*/  SHF.R.S32.HI R0, RZ, 0x18, R0 ;  /* 0x00000018ff007819 */ /* 0x000fe40000011400 */
[----:B------:R-:W-:Y:S02]  /*a920*/  SHF.R.S32.HI R5, RZ, 0x18, R2 ;  /* 0x00000018ff057819 */ /* 0x000fe40000011402 */
[----:B------:R-:W-:Y:S01]  /*a930*/  PRMT R3, R93, 0x8880, RZ ;  /* 0x000088805d037816 */ /* 0x000fe200000000ff */
[-C--:B------:R-:W-:Y:S01]  /*a940*/  IMAD R33, R0, R72.reuse, R33 ;  /* 0x0000004800217224 */ /* 0x080fe200078e0221 */
[----:B------:R-:W-:Y:S01]  /*a950*/  SHF.R.S32.HI R0, RZ, 0x18, R92 ;  /* 0x00000018ff007819 */ /* 0x000fe2000001145c */
[----:B------:R-:W-:Y:S01]  /*a960*/  IMAD R34, R5, R72, R34 ;  /* 0x0000004805227224 */ /* 0x000fe200078e0222 */
[----:B------:R-:W-:Y:S02]  /*a970*/  SHF.L.U32 R2, R93, 0x8, RZ ;  /* 0x000000085d027819 */ /* 0x000fe400000006ff */
[----:B------:R-:W-:Y:S01]  /*a980*/  I2IP.S8.S32.SAT R14, R19, R14, RZ ;  /* 0x0000000e130e7239 */ /* 0x000fe200000014ff */
[-C--:B------:R-:W-:Y:S01]  /*a990*/  IMAD R39, R0, R72.reuse, R39 ;  /* 0x0000004800277224 */ /* 0x080fe200078e0227 */
[----:B------:R-:W-:Y:S01]  /*a9a0*/  SHF.R.S32.HI R0, RZ, 0x18, R4 ;  /* 0x00000018ff007819 */ /* 0x000fe20000011404 */
[-C--:B------:R-:W-:Y:S01]  /*a9b0*/  IMAD R36, R3, R72.reuse, R36 ;  /* 0x0000004803247224 */ /* 0x080fe200078e0224 */
[----:B------:R-:W-:Y:S02]  /*a9c0*/  SHF.R.S32.HI R5, RZ, 0x18, R2 ;  /* 0x00000018ff057819 */ /* 0x000fe40000011402 */
[----:B------:R-:W-:Y:S01]  /*a9d0*/  SHF.L.U32 R2, R94, 0x10, RZ ;  /* 0x000000105e027819 */ /* 0x000fe200000006ff */
[-C--:B------:R-:W-:Y:S01]  /*a9e0*/  IMAD R37, R0, R72.reuse, R37 ;  /* 0x0000004800257224 */ /* 0x080fe200078e0225 */
[----:B------:R-:W-:Y:S01]  /*a9f0*/  SHF.R.S32.HI R0, RZ, 0x18, R93 ;  /* 0x00000018ff007819 */ /* 0x000fe2000001145d */
[-C--:B------:R-:W-:Y:S01]  /*aa00*/  IMAD R38, R5, R72.reuse, R38 ;  /* 0x0000004805267224 */ /* 0x080fe200078e0226 */
[C---:B------:R-:W-:Y:S02]  /*aa10*/  PRMT R3, R94.reuse, 0x8880, RZ ;  /* 0x000088805e037816 */ /* 0x040fe400000000ff */
[----:B------:R-:W-:Y:S01]  /*aa20*/  SHF.L.U32 R5, R94, 0x8, RZ ;  /* 0x000000085e057819 */ /* 0x000fe200000006ff */
[-C--:B------:R-:W-:Y:S01]  /*aa30*/  IMAD R43, R0, R72.reuse, R43 ;  /* 0x00000048002b7224 */ /* 0x080fe200078e022b */
[----:B------:R-:W-:Y:S01]  /*aa40*/  SHF.R.S32.HI R2, RZ, 0x18, R2 ;  /* 0x00000018ff027819 */ /* 0x000fe20000011402 */
[-C--:B------:R-:W-:Y:S01]  /*aa50*/  IMAD R40, R3, R72.reuse, R40 ;  /* 0x0000004803287224 */ /* 0x080fe200078e0228 */
[----:B------:R-:W-:Y:S02]  /*aa60*/  SHF.R.S32.HI R5, RZ, 0x18, R5 ;  /* 0x00000018ff057819 */ /* 0x000fe40000011405 */
[----:B------:R-:W-:Y:S01]  /*aa70*/  SHF.R.S32.HI R4, RZ, 0x18, R94 ;  /* 0x00000018ff047819 */ /* 0x000fe2000001145e */
[-C--:B------:R-:W-:Y:S01]  /*aa80*/  IMAD R41, R2, R72.reuse, R41 ;  /* 0x0000004802297224 */ /* 0x080fe200078e0229 */
[----:B------:R-:W-:Y:S01]  /*aa90*/  SHF.L.U32 R0, R95, 0x10, RZ ;  /* 0x000000105f007819 */ /* 0x000fe200000006ff */
[-C--:B------:R-:W-:Y:S01]  /*aaa0*/  IMAD R42, R5, R72.reuse, R42 ;  /* 0x00000048052a7224 */ /* 0x080fe200078e022a */
[C---:B------:R-:W-:Y:S01]  /*aab0*/  PRMT R3, R95.reuse, 0x8880, RZ ;  /* 0x000088805f037816 */ /* 0x040fe200000000ff */
[-C--:B------:R-:W-:Y:S01]  /*aac0*/  IMAD R47, R4, R72.reuse, R47 ;  /* 0x00000048042f7224 */ /* 0x080fe200078e022f */
[----:B------:R-:W-:Y:S02]  /*aad0*/  SHF.L.U32 R2, R95, 0x8, RZ ;  /* 0x000000085f027819 */ /* 0x000fe400000006ff */
[----:B------:R-:W-:Y:S01]  /*aae0*/  SHF.R.S32.HI R0, RZ, 0x18, R0 ;  /* 0x00000018ff007819 */ /* 0x000fe20000011400 */
[-C--:B------:R-:W-:Y:S01]  /*aaf0*/  IMAD R44, R3, R72.reuse, R44 ;  /* 0x00000048032c7224 */ /* 0x080fe200078e022c */
[----:B------:R-:W-:Y:S02]  /*ab00*/  SHF.R.S32.HI R5, RZ, 0x18, R2 ;  /* 0x00000018ff057819 */ /* 0x000fe40000011402 */
[----:B------:R-:W-:Y:S01]  /*ab10*/  SHF.R.S32.HI R2, RZ, 0x18, R95 ;  /* 0x00000018ff027819 */ /* 0x000fe2000001145f */
[-C--:B------:R-:W-:Y:S01]  /*ab20*/  IMAD R45, R0, R72.reuse, R45 ;  /* 0x00000048002d7224 */ /* 0x080fe200078e022d */
[----:B------:R-:W-:Y:S01]  /*ab30*/  PRMT R3, R96, 0x8880, RZ ;  /* 0x0000888060037816 */ /* 0x000fe200000000ff */
[-C--:B------:R-:W-:Y:S01]  /*ab40*/  IMAD R46, R5, R72.reuse, R46 ;  /* 0x00000048052e7224 */ /* 0x080fe200078e022e */
[C---:B------:R-:W-:Y:S01]  /*ab50*/  SHF.L.U32 R4, R97.reuse, 0x10, RZ ;  /* 0x0000001061047819 */ /* 0x040fe200000006ff */
[-C--:B------:R-:W-:Y:S01]  /*ab60*/  IMAD R51, R2, R72.reuse, R51 ;  /* 0x0000004802337224 */ /* 0x080fe200078e0233 */
[----:B------:R-:W-:Y:S01]  /*ab70*/  SHF.R.S32.HI R2, RZ, 0x18, R96 ;  /* 0x00000018ff027819 */ /* 0x000fe20000011460 */
[C---:B------:R-:W-:Y:S01]  /*ab80*/  IMAD.U32 R0, R96.reuse, 0x10000, RZ ;  /* 0x0001000060007824 */ /* 0x040fe200078e00ff */
[----:B------:R-:W-:Y:S01]  /*ab90*/  PRMT R5, R97, 0x8880, RZ ;  /* 0x0000888061057816 */ /* 0x000fe200000000ff */
[-C--:B------:R-:W-:Y:S01]  /*aba0*/  IMAD R48, R3, R72.reuse, R48 ;  /* 0x0000004803307224 */ /* 0x080fe200078e0230 */
[----:B------:R-:W-:Y:S02]  /*abb0*/  SHF.L.U32 R3, R96, 0x8, RZ ;  /* 0x0000000860037819 */ /* 0x000fe400000006ff */
[----:B------:R-:W-:Y:S02]  /*abc0*/  SHF.R.S32.HI R0, RZ, 0x18, R0 ;  /* 0x00000018ff007819 */ /* 0x000fe40000011400 */
[----:B------:R-:W-:Y:S02]  /*abd0*/  SHF.R.S32.HI R3, RZ, 0x18, R3 ;  /* 0x00000018ff037819 */ /* 0x000fe40000011403 */
[----:B------:R-:W-:Y:S01]  /*abe0*/  SHF.R.S32.HI R4, RZ, 0x18, R4 ;  /* 0x00000018ff047819 */ /* 0x000fe20000011404 */
[-C--:B------:R-:W-:Y:S01]  /*abf0*/  IMAD R49, R0, R72.reuse, R49 ;  /* 0x0000004800317224 */ /* 0x080fe200078e0231 */
[----:B------:R-:W-:Y:S01]  /*ac00*/  SHF.R.S32.HI R0, RZ, 0x18, R97 ;  /* 0x00000018ff007819 */ /* 0x000fe20000011461 */
[-C--:B------:R-:W-:Y:S01]  /*ac10*/  IMAD R50, R3, R72.reuse, R50 ;  /* 0x0000004803327224 */ /* 0x080fe200078e0232 */
[----:B------:R-:W-:Y:S01]  /*ac20*/  SHF.L.U32 R3, R97, 0x8, RZ ;  /* 0x0000000861037819 */ /* 0x000fe200000006ff */
[-C--:B------:R-:W-:Y:S01]  /*ac30*/  IMAD R55, R2, R72.reuse, R55 ;  /* 0x0000004802377224 */ /* 0x080fe200078e0237 */
        /* <DEDUP_REMOVED lines=8> */
[----:B------:R-:W-:Y:S01]  /*acc0*/  IMAD R59, R0, R72, R59 ;  /* 0x00000048003b7224 */ /* 0x000fe200078e023b */
[----:B------:R-:W-:Y:S01]  /*acd0*/  I2IP.S8.S32.SAT R18, R23, R18, RZ ;  /* 0x0000001217127239 */ /* 0x000fe200000014ff */
[----:B------:R-:W-:Y:S01]  /*ace0*/  IMAD R56, R5, R72, R56 ;  /* 0x0000004805387224 */ /* 0x000fe200078e0238 */
[----:B------:R-:W-:Y:S01]  /*acf0*/  I2IP.S8.S32.SAT R90, R9, R8, R10 ;  /* 0x00000008095a7239 */ /* 0x000fe2000000140a */
[----:B------:R-:W-:Y:S01]  /*ad00*/  IMAD R57, R2, R72, R57 ;  /* 0x0000004802397224 */ /* 0x000fe200078e0239 */
[----:B------:R-:W-:Y:S02]  /*ad10*/  I2IP.S8.S32.SAT R91, R13, R12, R14 ;  /* 0x0000000c0d5b7239 */ /* 0x000fe4000000140e */
[----:B------:R-:W-:Y:S02]  /*ad20*/  SHF.R.S32.HI R7, RZ, 0x18, R7 ;  /* 0x00000018ff077819 */ /* 0x000fe40000011407 */
[----:B------:R-:W-:Y:S01]  /*ad30*/  SHF.L.U32 R2, R99, 0x10, RZ ;  /* 0x0000001063027819 */ /* 0x000fe200000006ff */
[----:B------:R1:W-:Y:S01]  /*ad40*/  STS.128 [R135+UR44+0x8400], R88 ;  /* 0x0084005887007988 */ /* 0x0003e20008000c2c */
[----:B------:R-:W-:Y:S01]  /*ad50*/  SHF.R.S32.HI R0, RZ, 0x18, R98 ;  /* 0x00000018ff007819 */ /* 0x000fe20000011462 */
[----:B------:R-:W-:Y:S01]  /*ad60*/  IMAD R58, R7, R72, R58 ;  /* 0x00000048073a7224 */ /* 0x000fe200078e023a */
[----:B------:R-:W-:Y:S02]  /*ad70*/  I2IP.S8.S32.SAT R16, R17, R16, R18 ;  /* 0x0000001011107239 */ /* 0x000fe40000001412 */
[----:B------:R-:W-:Y:S01]  /*ad80*/  I2IP.S8.S32.SAT R17, R27, R22, RZ ;  /* 0x000000161b117239 */ /* 0x000fe200000014ff */
[----:B------:R-:W-:Y:S01]  /*ad90*/  IMAD R63, R0, R72, R63 ;  /* 0x00000048003f7224 */ /* 0x000fe200078e023f */
[----:B------:R-:W-:Y:S02]  /*ada0*/  I2IP.S8.S32.SAT R18, R31, R26, RZ ;  /* 0x0000001a1f127239 */ /* 0x000fe400000014ff */
[----:B------:R-:W-:Y:S02]  /*adb0*/  I2IP.S8.S32.SAT R19, R35, R30, RZ ;  /* 0x0000001e23137239 */ /* 0x000fe400000014ff */
[C---:B------:R-:W-:Y:S02]  /*adc0*/  PRMT R3, R99.reuse, 0x8880, RZ ;  /* 0x0000888063037816 */ /* 0x040fe400000000ff */
[----:B------:R-:W-:Y:S02]  /*add0*/  SHF.L.U32 R5, R99, 0x8, RZ ;  /* 0x0000000863057819 */ /* 0x000fe400000006ff */
[----:B------:R-:W-:Y:S01]  /*ade0*/  SHF.R.S32.HI R2, RZ, 0x18, R2 ;  /* 0x00000018ff027819 */ /* 0x000fe20000011402 */
[----:B------:R-:W-:Y:S01]  /*adf0*/  IMAD R60, R3, R72, R60 ;  /* 0x00000048033c7224 */ /* 0x000fe200078e023c */
[----:B------:R-:W-:Y:S02]  /*ae00*/  I2IP.S8.S32.SAT R17, R21, R20, R17 ;  /* 0x0000001415117239 */ /* 0x000fe40000001411 */
[----:B------:R-:W-:Y:S01]  /*ae10*/  I2IP.S8.S32.SAT R18, R25, R24, R18 ;  /* 0x0000001819127239 */ /* 0x000fe20000001412 */
[----:B------:R-:W-:Y:S01]  /*ae20*/  IMAD R61, R2, R72, R61 ;  /* 0x00000048023d7224 */ /* 0x000fe200078e023d */
[----:B------:R-:W-:Y:S02]  /*ae30*/  I2IP.S8.S32.SAT R19, R29, R28, R19 ;  /* 0x0000001c1d137239 */ /* 0x000fe40000001413 */
[----:B------:R-:W-:Y:S02]  /*ae40*/  SHF.R.S32.HI R5, RZ, 0x18, R5 ;  /* 0x00000018ff057819 */ /* 0x000fe40000011405 */
[----:B------:R-:W-:Y:S01]  /*ae50*/  SHF.R.S32.HI R4, RZ, 0x18, R99 ;  /* 0x00000018ff047819 */ /* 0x000fe20000011463 */
[----:B------:R1:W-:Y:S01]  /*ae60*/  STS.128 [R160+0x8400], R16 ;  /* 0x00840010a0007388 */ /* 0x0003e20000000c00 */
[----:B------:R-:W-:Y:S01]  /*ae70*/  I2IP.S8.S32.SAT R34, R39, R34, RZ ;  /* 0x0000002227227239 */ /* 0x000fe200000014ff */
[----:B------:R-:W-:Y:S01]  /*ae80*/  IMAD R62, R5, R72, R62 ;  /* 0x00000048053e7224 */ /* 0x000fe200078e023e */
[----:B------:R-:W-:Y:S01]  /*ae90*/  I2IP.S8.S32.SAT R38, R43, R38, RZ ;  /* 0x000000262b267239 */ /* 0x000fe200000014ff */
[----:B------:R-:W-:Y:S01]  /*aea0*/  IMAD R67, R4, R72, R67 ;  /* 0x0000004804437224 */ /* 0x000fe200078e0243 */
[----:B------:R-:W-:Y:S02]  /*aeb0*/  I2IP.S8.S32.SAT R42, R47, R42, RZ ;  /* 0x0000002a2f2a7239 */ /* 0x000fe400000014ff */
[----:B------:R-:W-:Y:S02]  /*aec0*/  I2IP.S8.S32.SAT R35, R51, R46, RZ ;  /* 0x0000002e33237239 */ /* 0x000fe400000014ff */
[----:B------:R-:W-:Y:S02]  /*aed0*/  I2IP.S8.S32.SAT R32, R33, R32, R34 ;  /* 0x0000002021207239 */ /* 0x000fe40000001422 */
[----:B------:R-:W-:Y:S02]  /*aee0*/  I2IP.S8.S32.SAT R33, R37, R36, R38 ;  /* 0x0000002425217239 */ /* 0x000fe40000001426 */
[----:B------:R-:W-:Y:S02]  /*aef0*/  I2IP.S8.S32.SAT R34, R41, R40, R42 ;  /* 0x0000002829227239 */ /* 0x000fe4000000142a */
[----:B------:R-:W-:Y:S02]  /*af00*/  I2IP.S8.S32.SAT R35, R45, R44, R35 ;  /* 0x0000002c2d237239 */ /* 0x000fe40000001423 */
[----:B------:R-:W-:Y:S02]  /*af10*/  I2IP.S8.S32.SAT R50, R55, R50, RZ ;  /* 0x0000003237327239 */ /* 0x000fe400000014ff */
[----:B------:R-:W-:Y:S01]  /*af20*/  I2IP.S8.S32.SAT R54, R59, R54, RZ ;  /* 0x000000363b367239 */ /* 0x000fe200000014ff */
[----:B------:R1:W-:Y:S01]  /*af30*/  STS.128 [R159+0x8400], R32 ;  /* 0x008400209f007388 */ /* 0x0003e20000000c00 */
[----:B------:R-:W-:Y:S02]  /*af40*/  I2IP.S8.S32.SAT R58, R63, R58, RZ ;  /* 0x0000003a3f3a7239 */ /* 0x000fe400000014ff */
[----:B------:R-:W-:Y:S02]  /*af50*/  I2IP.S8.S32.SAT R62, R67, R62, RZ ;  /* 0x0000003e433e7239 */ /* 0x000fe400000014ff */
[----:B------:R-:W-:Y:S02]  /*af60*/  I2IP.S8.S32.SAT R48, R49, R48, R50 ;  /* 0x0000003031307239 */ /* 0x000fe40000001432 */
[----:B------:R-:W-:Y:S02]  /*af70*/  I2IP.S8.S32.SAT R49, R53, R52, R54 ;  /* 0x0000003435317239 */ /* 0x000fe40000001436 */
[----:B------:R-:W-:Y:S02]  /*af80*/  I2IP.S8.S32.SAT R50, R57, R56, R58 ;  /* 0x0000003839327239 */ /* 0x000fe4000000143a */
[----:B------:R-:W-:Y:S02]  /*af90*/  I2IP.S8.S32.SAT R51, R61, R60, R62 ;  /* 0x0000003c3d337239 */ /* 0x000fe4000000143e */
[----:B------:R-:W-:Y:S02]  /*afa0*/  LEA R0, R150, UR44, 0x3 ;  /* 0x0000002c96007c11 */ /* 0x000fe4000f8e18ff */
[----:B------:R-:W-:Y:S01]  /*afb0*/  @P6 SHF.L.U32 R3, R149, 0x1f, RZ ;  /* 0x0000001f95036819 */ /* 0x000fe200000006ff */
        /* <DEDUP_REMOVED lines=9> */
[----:B------:R-:W-:Y:S02]  /*b050*/  UIADD3 UR4, UPT, UPT, UR44, 0x8400, URZ ;  /* 0x000084002c047890 */ /* 0x000fe4000fffe0ff */
[----:B------:R-:W-:Y:S01]  /*b060*/  UIADD3 UR9, UPT, UPT, UR49, 0x80, URZ ;  /* 0x0000008031097890 */ /* 0x000fe2000fffe0ff */
[----:B------:R-:W-:Y:S01]  /*b070*/  UMOV UR10, UR50 ;  /* 0x00000032000a7c82 */ /* 0x000fe20008000000 */
[----:B------:R-:W-:Y:S02]  /*b080*/  UMOV UR11, UR36 ;  /* 0x00000024000b7c82 */ /* 0x000fe40008000000 */
        /* <DEDUP_REMOVED lines=8> */
.L_x_150:
[----:B------:R-:W-:Y:S05]  /*b110*/  BSYNC.RECONVERGENT B0 ;  /* 0x0000000000007941 */ /* 0x000fea0003800200 */
.L_x_149:
        /* <DEDUP_REMOVED lines=16> */
.L_x_154:
[----:B------:R-:W-:Y:S05]  /*b220*/  BSYNC B0 ;  /* 0x0000000000007941 */ /* 0x000fea0003800000 */
.L_x_153:
        /* <DEDUP_REMOVED lines=20> */
.L_x_152:
[----:B------:R-:W-:Y:S05]  /*b370*/  BSYNC B1 ;  /* 0x0000000000017941 */ /* 0x000fea0003800000 */
.L_x_151:
        /* <DEDUP_REMOVED lines=21> */
.L_x_156:
[----:B------:R-:W-:Y:S01]  /*b4d0*/  ISETP.NE.AND P0, PT, R157, RZ, PT ;  /* 0x000000ff9d00720c */ /* 0x000fe20003f05270 */
[----:B------:R-:W-:Y:S05]  /*b4e0*/  WARPSYNC.ALL ;  /* 0x0000000000007948 */ /* 0x000fea0003800000 */
[----:B------:R-:W-:Y:S01]  /*b4f0*/  R2UR UR4, R71 ;  /* 0x00000000470472ca */ /* 0x000fe200000e0000 */
[----:B------:R-:W-:Y:S01]  /*b500*/  IMAD.U32 R130, R82, 0x10000, RZ ;  /* 0x0001000052827824 */ /* 0x000fe200078e00ff */
[C---:B------:R-:W-:Y:S01]  /*b510*/  SHF.L.U32 R75, R80.reuse, 0x10, RZ ;  /* 0x00000010504b7819 */ /* 0x040fe200000006ff */
[----:B------:R-:W-:Y:S01]  /*b520*/  IMAD.U32 R115, R87, 0x10000, RZ ;  /* 0x0001000057737824 */ /* 0x000fe200078e00ff */
[----:B------:R-:W-:Y:S01]  /*b530*/  PRMT R73, R80, 0x8880, RZ ;  /* 0x0000888050497816 */ /* 0x000fe200000000ff */
[----:B-1----:R-:W-:Y:S01]  /*b540*/  IMAD.U32 R104, R96, 0x10000, RZ ;  /* 0x0001000060687824 */ /* 0x002fe200078e00ff */
[----:B------:R-:W-:Y:S01]  /*b550*/  SHF.L.U32 R74, R80, 0x8, RZ ;  /* 0x00000008504a7819 */ /* 0x000fe200000006ff */
[----:B------:R-:W-:Y:S01]  /*b560*/  IMAD.SHL.U32 R123, R84, 0x100, RZ ;  /* 0x00000100547b7824 */ /* 0x000fe200078e00ff */
[----:B------:R-:W-:Y:S01]  /*b570*/  SHF.R.S32.HI R75, RZ, 0x18, R75 ;  /* 0x00000018ff4b7819 */ /* 0x000fe2000001144b */
[----:B------:R-:W-:Y:S01]  /*b580*/  IMAD.SHL.U32 R108, R93, 0x100, RZ ;  /* 0x000001005d6c7824 */ /* 0x000fe200078e00ff */
[----:B------:R-:W-:Y:S01]  /*b590*/  SHF.R.S32.HI R74, RZ, 0x18, R74 ;  /* 0x00000018ff4a7819 */ /* 0x000fe2000001144a */
[----:B------:R-:W-:Y:S01]  /*b5a0*/  BSSY.RECONVERGENT B0, `(.L_x_157) ;  /* 0x0000121000007945 */ /* 0x000fe20003800200 */
[----:B------:R-:W-:Y:S01]  /*b5b0*/  SHF.R.S32.HI R76, RZ, 0x18, R80 ;  /* 0x00000018ff4c7819 */ /* 0x000fe20000011450 */
[----:B------:R-:W1:Y:S01]  /*b5c0*/  LDTM.x64 R4, tmem[UR4+0xc0] ;  /* 0x0000c004000479ee */ /* 0x000e620008340000 */
[----:B------:R-:W-:Y:S01]  /*b5d0*/  NOP ;  /* 0x0000000000007918 */ /* 0x000fe20000000000 */
[----:B------:R-:W-:Y:S02]  /*b5e0*/  IADD3 R147, PT, PT, R147, 0x1e0, RZ ;  /* 0x000001e093937810 */ /* 0x000fe40007ffe0ff */
[----:B------:R-:W-:Y:S02]  /*b5f0*/  PRMT R134, R81, 0x8880, RZ ;  /* 0x0000888051867816 */ /* 0x000fe400000000ff */
[----:B------:R-:W-:Y:S02]  /*b600*/  LOP3.LUT R147, R147, 0xfefffff8, RZ, 0xc0, !PT ;  /* 0xfefffff893937812 */ /* 0x000fe400078ec0ff */
[----:B------:R-:W-:Y:S02]  /*b610*/  SHF.L.U32 R133, R81, 0x10, RZ ;  /* 0x0000001051857819 */ /* 0x000fe400000006ff */
[----:B-1----:R1:W-:Y:S01]  /*b620*/  SYNCS.ARRIVE.TRANS64.RED.A1T0 RZ, [R147+URZ], RZ ;  /* 0x000000ff93ff79a7 */ /* 0x0023e200081004ff */
[----:B------:R-:W-:Y:S02]  /*b630*/  PRMT R131, R82, 0x8880, RZ ;  /* 0x0000888052837816 */ /* 0x000fe400000000ff */
[----:B------:R-:W-:Y:S02]  /*b640*/  SHF.R.S32.HI R77, RZ, 0x18, R81 ;  /* 0x00000018ff4d7819 */ /* 0x000fe40000011451 */
[C---:B------:R-:W-:Y:S02]  /*b650*/  PRMT R128, R83.reuse, 0x8880, RZ ;  /* 0x0000888053807816 */ /* 0x040fe400000000ff */
[----:B------:R-:W-:Y:S02]  /*b660*/  SHF.R.S32.HI R78, RZ, 0x18, R82 ;  /* 0x00000018ff4e7819 */ /* 0x000fe40000011452 */
[----:B------:R-:W-:Y:S02]  /*b670*/  SHF.L.U32 R127, R83, 0x10, RZ ;  /* 0x00000010537f7819 */ /* 0x000fe400000006ff */
[----:B------:R-:W-:Y:S02]  /*b680*/  PRMT R125, R84, 0x8880, RZ ;  /* 0x00008880547d7816 */ /* 0x000fe400000000ff */
[----:B------:R-:W-:Y:S01]  /*b690*/  SHF.R.S32.HI R79, RZ, 0x18, R83 ;  /* 0x00000018ff4f7819 */ /* 0x000fe20000011453 */
[C---:B------:R-:W-:Y:S01]  /*b6a0*/  IMAD R0, R70.reuse, R4, RZ ;  /* 0x0000000446007224 */ /* 0x040fe200078e02ff */
[----:B------:R-:W-:Y:S01]  /*b6b0*/  SHF.R.S32.HI R4, RZ, 0x18, R133 ;  /* 0x00000018ff047819 */ /* 0x000fe20000011485 */
[----:B------:R-:W-:Y:S01]  /*b6c0*/  IMAD R2, R70, R5, RZ ;  /* 0x0000000546027224 */ /* 0x000fe200078e02ff */
[----:B------:R-:W-:Y:S01]  /*b6d0*/  SHF.L.U32 R124, R84, 0x10, RZ ;  /* 0x00000010547c7819 */ /* 0x000fe200000006ff */
[C---:B------:R-:W-:Y:S01]  /*b6e0*/  IMAD R3, R70.reuse, R6, RZ ;  /* 0x0000000646037224 */ /* 0x040fe200078e02ff */
[----:B------:R-:W-:Y:S01]  /*b6f0*/  PRMT R122, R85, 0x8880, RZ ;  /* 0x00008880557a7816 */ /* 0x000fe200000000ff */
[-C--:B------:R-:W-:Y:S01]  /*b700*/  IMAD R0, R73, R72.reuse, R0 ;  /* 0x0000004849007224 */ /* 0x080fe200078e0200 */
[----:B------:R-:W-:Y:S01]  /*b710*/  SHF.L.U32 R121, R85, 0x10, RZ ;  /* 0x0000001055797819 */ /* 0x000fe200000006ff */
[----:B------:R-:W-:Y:S01]  /*b720*/  IMAD R7, R70, R7, RZ ;  /* 0x0000000746077224 */ /* 0x000fe200078e02ff */
[C---:B------:R-:W-:Y:S01]  /*b730*/  PRMT R119, R86.reuse, 0x8880, RZ ;  /* 0x0000888056777816 */ /* 0x040fe200000000ff */
[-C--:B------:R-:W-:Y:S01]  /*b740*/  IMAD R2, R75, R72.reuse, R2 ;  /* 0x000000484b027224 */ /* 0x080fe200078e0202 */
[----:B------:R-:W-:Y:S01]  /*b750*/  SHF.L.U32 R118, R86, 0x10, RZ ;  /* 0x0000001056767819 */ /* 0x000fe200000006ff */
[-C--:B------:R-:W-:Y:S01]  /*b760*/  IMAD R3, R74, R72.reuse, R3 ;  /* 0x000000484a037224 */ /* 0x080fe200078e0203 */
[----:B------:R-:W-:Y:S01]  /*b770*/  PRMT R116, R87, 0x8880, RZ ;  /* 0x0000888057747816 */ /* 0x000fe200000000ff */
[----:B------:R-:W-:Y:S01]  /*b780*/  IMAD R7, R76, R72, R7 ;  /* 0x000000484c077224 */ /* 0x000fe200078e0207 */
[----:B------:R-:W-:Y:S01]  /*b790*/  PRMT R113, R92, 0x8880, RZ ;  /* 0x000088805c717816 */ /* 0x000fe200000000ff */
[----:B------:R-:W-:Y:S01]  /*b7a0*/  IMAD R8, R70, R8, RZ ;  /* 0x0000000846087224 */ /* 0x000fe200078e02ff */
[----:B------:R-:W-:Y:S01]  /*b7b0*/  SHF.L.U32 R112, R92, 0x10, RZ ;  /* 0x000000105c707819 */ /* 0x000fe200000006ff */
[C---:B------:R-:W-:Y:S01]  /*b7c0*/  IMAD R9, R70.reuse, R9, RZ ;  /* 0x0000000946097224 */ /* 0x040fe200078e02ff */
[----:B------:R-:W-:Y:S01]  /*b7d0*/  I2IP.S8.S32.SAT R161, R7, R3, RZ ;  /* 0x0000000307a17239 */ /* 0x000fe200000014ff */
[C---:B------:R-:W-:Y:S01]  /*b7e0*/  IMAD R10, R70.reuse, R10, RZ ;  /* 0x0000000a460a7224 */ /* 0x040fe200078e02ff */
[----:B------:R-:W-:Y:S01]  /*b7f0*/  MOV R3, R134 ;  /* 0x0000008600037202 */ /* 0x000fe20000000f00 */
[C---:B------:R-:W-:Y:S01]  /*b800*/  IMAD R7, R70.reuse, R20, RZ ;  /* 0x0000001446077224 */ /* 0x040fe200078e02ff */
[----:B------:R-:W-:Y:S01]  /*b810*/  PRMT R110, R93, 0x8880, RZ ;  /* 0x000088805d6e7816 */ /* 0x000fe200000000ff */
[----:B------:R-:W-:Y:S01]  /*b820*/  IMAD R11, R70, R11, RZ ;  /* 0x0000000b460b7224 */ /* 0x000fe200078e02ff */
[----:B------:R-:W-:Y:S01]  /*b830*/  SHF.R.S32.HI R89, RZ, 0x18, R92 ;  /* 0x00000018ff597819 */ /* 0x000fe2000001145c */
[-C--:B------:R-:W-:Y:S01]  /*b840*/  IMAD R8, R3, R72.reuse, R8 ;  /* 0x0000004803087224 */ /* 0x080fe200078e0208 */
[----:B------:R-:W-:Y:S01]  /*b850*/  MOV R3, R131 ;  /* 0x0000008300037202 */ /* 0x000fe20000000f00 */
[----:B------:R-:W-:Y:S01]  /*b860*/  IMAD R9, R4, R72, R9 ;  /* 0x0000004804097224 */ /* 0x000fe200078e0209 */
[----:B------:R-:W-:Y:S01]  /*b870*/  SHF.R.S32.HI R4, RZ, 0x18, R130 ;  /* 0x00000018ff047819 */ /* 0x000fe20000011482 */
[C---:B------:R-:W-:Y:S01]  /*b880*/  IMAD R20, R70.reuse, R25, RZ ;  /* 0x0000001946147224 */ /* 0x040fe200078e02ff */
[----:B------:R-:W-:Y:S01]  /*b890*/  SHF.L.U32 R109, R93, 0x10, RZ ;  /* 0x000000105d6d7819 */ /* 0x000fe200000006ff */
[----:B------:R-:W-:Y:S01]  /*b8a0*/  IMAD R25, R70, R30, RZ ;  /* 0x0000001e46197224 */ /* 0x000fe200078e02ff */
[----:B------:R-:W-:Y:S01]  /*b8b0*/  PRMT R107, R94, 0x8880, RZ ;  /* 0x000088805e6b7816 */ /* 0x000fe200000000ff */
[C---:B------:R-:W-:Y:S01]  /*b8c0*/  IMAD R12, R70.reuse, R12, RZ ;  /* 0x0000000c460c7224 */ /* 0x040fe200078e02ff */
[----:B------:R-:W-:Y:S01]  /*b8d0*/  SHF.R.S32.HI R91, RZ, 0x18, R93 ;  /* 0x00000018ff5b7819 */ /* 0x000fe2000001145d */
[----:B------:R-:W-:Y:S01]  /*b8e0*/  IMAD R6, R70, R19, RZ ;  /* 0x0000001346067224 */ /* 0x000fe200078e02ff */
[----:B------:R-:W-:Y:S01]  /*b8f0*/  SHF.L.U32 R105, R94, 0x10, RZ ;  /* 0x000000105e697819 */ /* 0x000fe200000006ff */
[C---:B------:R-:W-:Y:S01]  /*b900*/  IMAD R30, R70.reuse, R35, RZ ;  /* 0x00000023461e7224 */ /* 0x040fe200078e02ff */
[C---:B------:R-:W-:Y:S01]  /*b910*/  PRMT R101, R95.reuse, 0x8880, RZ ;  /* 0x000088805f657816 */ /* 0x040fe200000000ff */
[C---:B------:R-:W-:Y:S01]  /*b920*/  IMAD R19, R70.reuse, R24, RZ ;  /* 0x0000001846137224 */ /* 0x040fe200078e02ff */
[----:B------:R-:W-:Y:S01]  /*b930*/  SHF.R.S32.HI R93, RZ, 0x18, R94 ;  /* 0x00000018ff5d7819 */ /* 0x000fe2000001145e */
[C---:B------:R-:W-:Y:S01]  /*b940*/  IMAD R35, R70.reuse, R40, RZ ;  /* 0x0000002846237224 */ /* 0x040fe200078e02ff */
[----:B------:R-:W-:Y:S01]  /*b950*/  SHF.L.U32 R100, R95, 0x10, RZ ;  /* 0x000000105f647819 */ /* 0x000fe200000006ff */
[----:B------:R-:W-:Y:S01]  /*b960*/  IMAD R13, R70, R13, RZ ;  /* 0x0000000d460d7224 */ /* 0x000fe200078e02ff */
[----:B------:R-:W-:Y:S01]  /*b970*/  PRMT R106, R96, 0x8880, RZ ;  /* 0x00008880606a7816 */ /* 0x000fe200000000ff */
[C---:B------:R-:W-:Y:S01]  /*b980*/  IMAD R24, R70.reuse, R29, RZ ;  /* 0x0000001d46187224 */ /* 0x040fe200078e02ff */
[----:B------:R-:W-:Y:S01]  /*b990*/  SHF.R.S32.HI R73, RZ, 0x18, R96 ;  /* 0x00000018ff497819 */ /* 0x000fe20000011460 */
[C---:B------:R-:W-:Y:S01]  /*b9a0*/  IMAD R40, R70.reuse, R45, RZ ;  /* 0x0000002d46287224 */ /* 0x040fe200078e02ff */
[----:B------:R-:W-:Y:S01]  /*b9b0*/  SHF.L.U32 R90, R97, 0x10, RZ ;  /* 0x00000010615a7819 */ /* 0x000fe200000006ff */
[C---:B------:R-:W-:Y:S01]  /*b9c0*/  IMAD R29, R70.reuse, R34, RZ ;  /* 0x00000022461d7224 */ /* 0x040fe200078e02ff */
[----:B------:R-:W-:Y:S01]  /*b9d0*/  SHF.R.S32.HI R75, RZ, 0x18, R97 ;  /* 0x00000018ff4b7819 */ /* 0x000fe20000011461 */
[C---:B------:R-:W-:Y:S01]  /*b9e0*/  IMAD R45, R70.reuse, R50, RZ ;  /* 0x00000032462d7224 */ /* 0x040fe200078e02ff */
[C---:B------:R-:W-:Y:S01]  /*b9f0*/  PRMT R80, R99.reuse, 0x8880, RZ ;  /* 0x0000888063507816 */ /* 0x040fe200000000ff */
[C---:B------:R-:W-:Y:S01]  /*ba00*/  IMAD R14, R70.reuse, R14, RZ ;  /* 0x0000000e460e7224 */ /* 0x040fe200078e02ff */
[----:B------:R-:W-:Y:S01]  /*ba10*/  SHF.L.U32 R76, R99, 0x10, RZ ;  /* 0x00000010634c7819 */ /* 0x000fe200000006ff */
[C---:B------:R-:W-:Y:S01]  /*ba20*/  IMAD R34, R70.reuse, R39, RZ ;  /* 0x0000002746227224 */ /* 0x040fe200078e02ff */
[----:B------:R-:W-:Y:S01]  /*ba30*/  SHF.L.U32 R132, R81, 0x8, RZ ;  /* 0x0000000851847819 */ /* 0x000fe200000006ff */
[C---:B------:R-:W-:Y:S01]  /*ba40*/  IMAD R50, R70.reuse, R55, RZ ;  /* 0x0000003746327224 */ /* 0x040fe200078e02ff */
[----:B------:R-:W-:Y:S01]  /*ba50*/  SHF.R.S32.HI R81, RZ, 0x18, R84 ;  /* 0x00000018ff517819 */ /* 0x000fe20000011454 */
[C---:B------:R-:W-:Y:S01]  /*ba60*/  IMAD R39, R70.reuse, R44, RZ ;  /* 0x0000002c46277224 */ /* 0x040fe200078e02ff */
[----:B------:R-:W-:Y:S01]  /*ba70*/  SHF.R.S32.HI R5, RZ, 0x18, R132 ;  /* 0x00000018ff057819 */ /* 0x000fe20000011484 */
[----:B------:R-:W-:Y:S01]  /*ba80*/  IMAD R55, R70, R60, RZ ;  /* 0x0000003c46377224 */ /* 0x000fe200078e02ff */
[----:B------:R-:W-:Y:S01]  /*ba90*/  SHF.L.U32 R84, R98, 0x10, RZ ;  /* 0x0000001062547819 */ /* 0x000fe200000006ff */
[----:B------:R-:W-:Y:S01]  /*baa0*/  IMAD R15, R70, R15, RZ ;  /* 0x0000000f460f7224 */ /* 0x000fe200078e02ff */
[----:B------:R-:W-:Y:S01]  /*bab0*/  SHF.L.U32 R129, R82, 0x8, RZ ;  /* 0x0000000852817819 */ /* 0x000fe200000006ff */
[-C--:B------:R-:W-:Y:S01]  /*bac0*/  IMAD R10, R5, R72.reuse, R10 ;  /* 0x00000048050a7224 */ /* 0x080fe200078e020a */
[----:B------:R-:W-:Y:S01]  /*bad0*/  SHF.L.U32 R126, R83, 0x8, RZ ;  /* 0x00000008537e7819 */ /* 0x000fe200000006ff */
[-C--:B------:R-:W-:Y:S01]  /*bae0*/  IMAD R11, R77, R72.reuse, R11 ;  /* 0x000000484d0b7224 */ /* 0x080fe200078e020b */
[----:B------:R-:W-:Y:S01]  /*baf0*/  SHF.R.S32.HI R5, RZ, 0x18, R129 ;  /* 0x00000018ff057819 */ /* 0x000fe20000011481 */
[-C--:B------:R-:W-:Y:S01]  /*bb00*/  IMAD R12, R3, R72.reuse, R12 ;  /* 0x00000048030c7224 */ /* 0x080fe200078e020c */
[----:B------:R-:W-:Y:S01]  /*bb10*/  SHF.R.S32.HI R83, RZ, 0x18, R85 ;  /* 0x00000018ff537819 */ /* 0x000fe20000011455 */
[----:B------:R-:W-:Y:S01]  /*bb20*/  IMAD R13, R4, R72, R13 ;  /* 0x00000048040d7224 */ /* 0x000fe200078e020d */
[----:B------:R-:W-:Y:S01]  /*bb30*/  SHF.L.U32 R120, R85, 0x8, RZ ;  /* 0x0000000855787819 */ /* 0x000fe200000006ff */
[C---:B------:R-:W-:Y:S01]  /*bb40*/  IMAD R44, R70.reuse, R49, RZ ;  /* 0x00000031462c7224 */ /* 0x040fe200078e02ff */
[----:B------:R-:W-:Y:S01]  /*bb50*/  SHF.R.S32.HI R85, RZ, 0x18, R86 ;  /* 0x00000018ff557819 */ /* 0x000fe20000011456 */
[C---:B------:R-:W-:Y:S01]  /*bb60*/  IMAD R60, R70.reuse, R65, RZ ;  /* 0x00000041463c7224 */ /* 0x040fe200078e02ff */
[----:B------:R-:W-:Y:S01]  /*bb70*/  I2IP.S8.S32.SAT R65, R11, R10, RZ ;  /* 0x0000000a0b417239 */ /* 0x000fe200000014ff */
[C---:B------:R-:W-:Y:S01]  /*bb80*/  IMAD R49, R70.reuse, R54, RZ ;  /* 0x0000003646317224 */ /* 0x040fe200078e02ff */
[----:B------:R-:W-:Y:S01]  /*bb90*/  SHF.R.S32.HI R11, RZ, 0x18, R127 ;  /* 0x00000018ff0b7819 */ /* 0x000fe2000001147f */
[----:B------:R-:W-:Y:S01]  /*bba0*/  IMAD R14, R5, R72, R14 ;  /* 0x00000048050e7224 */ /* 0x000fe200078e020e */
[----:B------:R-:W-:Y:S01]  /*bbb0*/  I2IP.S8.S32.SAT R65, R9, R8, R65 ;  /* 0x0000000809417239 */ /* 0x000fe20000001441 */
[C---:B------:R-:W-:Y:S01]  /*bbc0*/  IMAD R3, R70.reuse, R16, RZ ;  /* 0x0000001046037224 */ /* 0x040fe200078e02ff */
[----:B------:R-:W-:Y:S01]  /*bbd0*/  SHF.R.S32.HI R9, RZ, 0x18, R124 ;  /* 0x00000018ff097819 */ /* 0x000fe2000001147c */
[----:B------:R-:W-:Y:S01]  /*bbe0*/  IMAD R54, R70, R59, RZ ;  /* 0x0000003b46367224 */ /* 0x000fe200078e02ff */
[----:B------:R-:W-:Y:S01]  /*bbf0*/  SHF.R.S32.HI R8, RZ, 0x18, R123 ;  /* 0x00000018ff087819 */ /* 0x000fe2000001147b */
[----:B------:R-:W-:Y:S01]  /*bc00*/  IMAD.MOV.U32 R10, RZ, RZ, R128 ;  /* 0x000000ffff0a7224 */ /* 0x000fe200078e0080 */
[----:B------:R-:W-:Y:S01]  /*bc10*/  SHF.L.U32 R117, R86, 0x8, RZ ;  /* 0x0000000856757819 */ /* 0x000fe200000006ff */
[----:B------:R-:W-:Y:S01]  /*bc20*/  IMAD R59, R70, R64, RZ ;  /* 0x00000040463b7224 */ /* 0x000fe200078e02ff */
[----:B------:R-:W-:Y:S01]  /*bc30*/  I2IP.S8.S32.SAT R64, R2, R0, R161 ;  /* 0x0000000002407239 */ /* 0x000fe200000014a1 */
[----:B------:R-:W-:Y:S01]  /*bc40*/  IMAD R15, R78, R72, R15 ;  /* 0x000000484e0f7224 */ /* 0x000fe200078e020f */
[----:B------:R-:W-:Y:S01]  /*bc50*/  MOV R2, R125 ;  /* 0x0000007d00027202 */ /* 0x000fe20000000f00 */
[C---:B------:R-:W-:Y:S01]  /*bc60*/  IMAD R4, R70.reuse, R17, RZ ;  /* 0x0000001146047224 */ /* 0x040fe200078e02ff */
        /* <DEDUP_REMOVED lines=8> */
[----:B------:R-:W-:Y:S01]  /*bcf0*/  MOV R0, R122 ;  /* 0x0000007a00007202 */ /* 0x000fe20000000f00 */
[----:B------:R-:W-:Y:S01]  /*bd00*/  IMAD R16, R70, R21, RZ ;  /* 0x0000001546107224 */ /* 0x000fe200078e02ff */
[----:B------:R-:W-:Y:S01]  /*bd10*/  SHF.R.S32.HI R87, RZ, 0x18, R87 ;  /* 0x00000018ff577819 */ /* 0x000fe20000011457 */
[----:B------:R-:W-:Y:S01]  /*bd20*/  IMAD R6, R79, R72, R6 ;  /* 0x000000484f067224 */ /* 0x000fe200078e0206 */
[----:B------:R-:W-:Y:S01]  /*bd30*/  SHF.L.U32 R111, R92, 0x8, RZ ;  /* 0x000000085c6f7819 */ /* 0x000fe200000006ff */
[----:B------:R-:W-:Y:S01]  /*bd40*/  IMAD R17, R70, R22, RZ ;  /* 0x0000001646117224 */ /* 0x000fe200078e02ff */
[----:B------:R-:W-:Y:S01]  /*bd50*/  PRMT R92, R97, 0x8880, RZ ;  /* 0x00008880615c7816 */ /* 0x000fe200000000ff */
[-C--:B------:R-:W-:Y:S01]  /*bd60*/  IMAD R7, R2, R72.reuse, R7 ;  /* 0x0000004802077224 */ /* 0x080fe200078e0207 */
[----:B------:R-:W-:Y:S01]  /*bd70*/  I2IP.S8.S32.SAT R5, R6, R5, RZ ;  /* 0x0000000506057239 */ /* 0x000fe200000014ff */
[----:B------:R-:W-:Y:S01]  /*bd80*/  IMAD R18, R70, R23, RZ ;  /* 0x0000001746127224 */ /* 0x000fe200078e02ff */
[----:B------:R-:W-:Y:S01]  /*bd90*/  SHF.R.S32.HI R2, RZ, 0x18, R120 ;  /* 0x00000018ff027819 */ /* 0x000fe20000011478 */
[-C--:B------:R-:W-:Y:S01]  /*bda0*/  IMAD R16, R9, R72.reuse, R16 ;  /* 0x0000004809107224 */ /* 0x080fe200078e0210 */
[----:B------:R-:W-:Y:S01]  /*bdb0*/  SHF.R.S32.HI R9, RZ, 0x18, R121 ;  /* 0x00000018ff097819 */ /* 0x000fe20000011479 */
[----:B------:R-:W-:Y:S01]  /*bdc0*/  IMAD R17, R8, R72, R17 ;  /* 0x0000004808117224 */ /* 0x000fe200078e0211 */
[----:B------:R-:W-:Y:S01]  /*bdd0*/  SHF.L.U32 R102, R94, 0x8, RZ ;  /* 0x000000085e667819 */ /* 0x000fe200000006ff */
[C---:B------:R-:W-:Y:S01]  /*bde0*/  IMAD R22, R70.reuse, R27, RZ ;  /* 0x0000001b46167224 */ /* 0x040fe200078e02ff */
[----:B------:R-:W-:Y:S01]  /*bdf0*/  SHF.L.U32 R94, R95, 0x8, RZ ;  /* 0x000000085f5e7819 */ /* 0x000fe200000006ff */
[----:B------:R-:W-:Y:S01]  /*be00*/  IMAD R27, R70, R32, RZ ;  /* 0x00000020461b7224 */ /* 0x000fe200078e02ff */
[----:B------:R-:W-:Y:S01]  /*be10*/  SHF.R.S32.HI R95, RZ, 0x18, R95 ;  /* 0x00000018ff5f7819 */ /* 0x000fe2000001145f */
[----:B------:R-:W-:Y:S01]  /*be20*/  IMAD R18, R81, R72, R18 ;  /* 0x0000004851127224 */ /* 0x000fe200078e0212 */
[----:B------:R-:W-:Y:S01]  /*be30*/  SHF.L.U32 R103, R96, 0x8, RZ ;  /* 0x0000000860677819 */ /* 0x000fe200000006ff */
[C---:B------:R-:W-:Y:S01]  /*be40*/  IMAD R32, R70.reuse, R37, RZ ;  /* 0x0000002546207224 */ /* 0x040fe200078e02ff */
[----:B------:R-:W-:Y:S01]  /*be50*/  SHF.L.U32 R88, R97, 0x8, RZ ;  /* 0x0000000861587819 */ /* 0x000fe200000006ff */
[----:B------:R-:W-:Y:S01]  /*be60*/  IMAD R21, R70, R26, RZ ;  /* 0x0000001a46157224 */ /* 0x000fe200078e02ff */
[----:B------:R-:W-:Y:S01]  /*be70*/  I2IP.S8.S32.SAT R17, R18, R17, RZ ;  /* 0x0000001112117239 */ /* 0x000fe200000014ff */
[----:B------:R-:W-:Y:S01]  /*be80*/  IMAD R37, R70, R42, RZ ;  /* 0x0000002a46257224 */ /* 0x000fe200078e02ff */
[----:B------:R-:W-:Y:S01]  /*be90*/  SHF.R.S32.HI R97, RZ, 0x18, R98 ;  /* 0x00000018ff617819 */ /* 0x000fe20000011462 */
[----:B------:R-:W-:Y:S01]  /*bea0*/  IMAD R19, R0, R72, R19 ;  /* 0x0000004800137224 */ /* 0x000fe200078e0213 */
[----:B------:R-:W-:Y:S01]  /*beb0*/  I2IP.S8.S32.SAT R16, R16, R7, R17 ;  /* 0x0000000710107239 */ /* 0x000fe20000001411 */
[C---:B------:R-:W-:Y:S01]  /*bec0*/  IMAD R42, R70.reuse, R47, RZ ;  /* 0x0000002f462a7224 */ /* 0x040fe200078e02ff */
[----:B------:R-:W-:Y:S01]  /*bed0*/  MOV R0, R119 ;  /* 0x0000007700007202 */ /* 0x000fe20000000f00 */
[C---:B------:R-:W-:Y:S01]  /*bee0*/  IMAD R47, R70.reuse, R52, RZ ;  /* 0x00000034462f7224 */ /* 0x040fe200078e02ff */
[----:B------:R-:W-:Y:S01]  /*bef0*/  SHF.L.U32 R74, R99, 0x8, RZ ;  /* 0x00000008634a7819 */ /* 0x000fe200000006ff */
[----:B------:R-:W-:Y:S01]  /*bf00*/  IMAD R20, R9, R72, R20 ;  /* 0x0000004809147224 */ /* 0x000fe200078e0214 */
[----:B------:R-:W-:Y:S01]  /*bf10*/  SHF.R.S32.HI R99, RZ, 0x18, R99 ;  /* 0x00000018ff637819 */ /* 0x000fe20000011463 */
[----:B------:R-:W-:Y:S01]  /*bf20*/  IMAD R52, R70, R57, RZ ;  /* 0x0000003946347224 */ /* 0x000fe200078e02ff */
[----:B------:R-:W-:Y:S01]  /*bf30*/  IADD3 R68, PT, PT, R68, 0x1, RZ ;  /* 0x0000000144447810 */ /* 0x000fe20007ffe0ff */
[C---:B------:R-:W-:Y:S02]  /*bf40*/  IMAD R23, R70.reuse, R28, RZ ;  /* 0x0000001c46177224 */ /* 0x040fe400078e02ff */
[----:B------:R-:W-:Y:S02]  /*bf50*/  IMAD R57, R70, R62, RZ ;  /* 0x0000003e46397224 */ /* 0x000fe400078e02ff */
[----:B------:R-:W-:Y:S01]  /*bf60*/  IMAD R21, R2, R72, R21 ;  /* 0x0000004802157224 */ /* 0x000fe200078e0215 */
[----:B------:R-:W-:Y:S01]  /*bf70*/  MOV R2, R116 ;  /* 0x0000007400027202 */ /* 0x000fe20000000f00 */
[----:B------:R-:W-:Y:S01]  /*bf80*/  IMAD R62, R70, R67, RZ ;  /* 0x00000043463e7224 */ /* 0x000fe200078e02ff */
[----:B------:R-:W-:Y:S01]  /*bf90*/  I2IP.S8.S32.SAT R67, R4, R3, R5 ;  /* 0x0000000304437239 */ /* 0x000fe20000001405 */
[-C--:B------:R-:W-:Y:S01]  /*bfa0*/  IMAD R22, R83, R72.reuse, R22 ;  /* 0x0000004853167224 */ /* 0x080fe200078e0216 */
[----:B------:R-:W-:Y:S01]  /*bfb0*/  SHF.R.S32.HI R3, RZ, 0x18, R118 ;  /* 0x00000018ff037819 */ /* 0x000fe20000011476 */
[-C--:B------:R-:W-:Y:S01]  /*bfc0*/  IMAD R23, R0, R72.reuse, R23 ;  /* 0x0000004800177224 */ /* 0x080fe200078e0217 */
[----:B------:R-:W-:Y:S01]  /*bfd0*/  SHF.R.S32.HI R0, RZ, 0x18, R117 ;  /* 0x00000018ff007819 */ /* 0x000fe20000011475 */
[----:B------:R-:W-:Y:S01]  /*bfe0*/  IMAD R26, R70, R31, RZ ;  /* 0x0000001f461a7224 */ /* 0x000fe200078e02ff */
[----:B------:R-:W-:Y:S01]  /*bff0*/  I2IP.S8.S32.SAT R17, R22, R21, RZ ;  /* 0x0000001516117239 */ /* 0x000fe200000014ff */
[-C--:B------:R-:W-:Y:S01]  /*c000*/  IMAD R24, R3, R72.reuse, R24 ;  /* 0x0000004803187224 */ /* 0x080fe200078e0218 */
[----:B------:R-:W-:Y:S01]  /*c010*/  SHF.R.S32.HI R3, RZ, 0x18, R115 ;  /* 0x00000018ff037819 */ /* 0x000fe20000011473 */
[-C--:B------:R-:W-:Y:S01]  /*c020*/  IMAD R25, R0, R72.reuse, R25 ;  /* 0x0000004800197224 */ /* 0x080fe200078e0219 */
[----:B------:R-:W-:Y:S01]  /*c030*/  I2IP.S8.S32.SAT R17, R20, R19, R17 ;  /* 0x0000001314117239 */ /* 0x000fe20000001411 */
[----:B------:R-:W-:Y:S01]  /*c040*/  IMAD R28, R70, R33, RZ ;  /* 0x00000021461c7224 */ /* 0x000fe200078e02ff */
[----:B------:R-:W-:Y:S01]  /*c050*/  SHF.R.S32.HI R4, RZ, 0x18, R114 ;  /* 0x00000018ff047819 */ /* 0x000fe20000011472 */
[-C--:B------:R-:W-:Y:S02]  /*c060*/  IMAD R26, R85, R72.reuse, R26 ;  /* 0x00000048551a7224 */ /* 0x080fe400078e021a */
[----:B------:R-:W-:Y:S01]  /*c070*/  IMAD R27, R2, R72, R27 ;  /* 0x00000048021b7224 */ /* 0x000fe200078e021b */
[----:B------:R-:W-:Y:S01]  /*c080*/  MOV R2, R110 ;  /* 0x0000006e00027202 */ /* 0x000fe20000000f00 */
[----:B------:R-:W-:Y:S01]  /*c090*/  IMAD R28, R3, R72, R28 ;  /* 0x00000048031c7224 */ /* 0x000fe200078e021c */
[----:B------:R-:W-:Y:S01]  /*c0a0*/  I2IP.S8.S32.SAT R18, R26, R25, RZ ;  /* 0x000000191a127239 */ /* 0x000fe200000014ff */
[----:B------:R-:W-:Y:S01]  /*c0b0*/  IMAD R31, R70, R36, RZ ;  /* 0x00000024461f7224 */ /* 0x000fe200078e02ff */
[----:B------:R-:W-:Y:S01]  /*c0c0*/  SHF.R.S32.HI R3, RZ, 0x18, R112 ;  /* 0x00000018ff037819 */ /* 0x000fe20000011470 */
[-C--:B------:R-:W-:Y:S01]  /*c0d0*/  IMAD R29, R4, R72.reuse, R29 ;  /* 0x00000048041d7224 */ /* 0x080fe200078e021d */
[----:B------:R-:W-:Y:S01]  /*c0e0*/  I2IP.S8.S32.SAT R18, R24, R23, R18 ;  /* 0x0000001718127239 */ /* 0x000fe20000001412 */
[----:B------:R-:W-:Y:S01]  /*c0f0*/  IMAD.MOV.U32 R0, RZ, RZ, R113 ;  /* 0x000000ffff007224 */ /* 0x000fe200078e0071 */
[----:B------:R-:W-:Y:S01]  /*c100*/  SHF.R.S32.HI R4, RZ, 0x18, R108 ;  /* 0x00000018ff047819 */ /* 0x000fe2000001146c */
[-C--:B------:R-:W-:Y:S02]  /*c110*/  IMAD R30, R87, R72.reuse, R30 ;  /* 0x00000048571e7224 */ /* 0x080fe400078e021e */
[----:B------:R-:W-:Y:S01]  /*c120*/  IMAD R31, R0, R72, R31 ;  /* 0x00000048001f7224 */ /* 0x000fe200078e021f */
        /* <DEDUP_REMOVED lines=8> */
[----:B------:R-:W-:Y:S01]  /*c1b0*/  MOV R0, R107 ;  /* 0x0000006b00007202 */ /* 0x000fe20000000f00 */
[-C--:B------:R-:W-:Y:S02]  /*c1c0*/  IMAD R34, R89, R72.reuse, R34 ;  /* 0x0000004859227224 */ /* 0x080fe400078e0222 */
[-C--:B------:R-:W-:Y:S01]  /*c1d0*/  IMAD R35, R2, R72.reuse, R35 ;  /* 0x0000004802237224 */ /* 0x080fe200078e0223 */
[----:B------:R-:W-:Y:S01]  /*c1e0*/  MOV R2, R101 ;  /* 0x0000006500027202 */ /* 0x000fe20000000f00 */
[----:B------:R-:W-:Y:S01]  /*c1f0*/  IMAD R38, R70, R43, RZ ;  /* 0x0000002b46267224 */ /* 0x000fe200078e02ff */
[----:B------:R-:W-:Y:S01]  /*c200*/  I2IP.S8.S32.SAT R33, R34, R33, RZ ;  /* 0x0000002122217239 */ /* 0x000fe200000014ff */
[-C--:B------:R-:W-:Y:S01]  /*c210*/  IMAD R36, R3, R72.reuse, R36 ;  /* 0x0000004803247224 */ /* 0x080fe200078e0224 */
[----:B------:R-:W-:Y:S01]  /*c220*/  SHF.R.S32.HI R3, RZ, 0x18, R105 ;  /* 0x00000018ff037819 */ /* 0x000fe20000011469 */
[-C--:B------:R-:W-:Y:S01]  /*c230*/  IMAD R37, R4, R72.reuse, R37 ;  /* 0x0000004804257224 */ /* 0x080fe200078e0225 */
[----:B------:R-:W-:Y:S01]  /*c240*/  I2IP.S8.S32.SAT R32, R32, R31, R33 ;  /* 0x0000001f20207239 */ /* 0x000fe20000001421 */
        /* <DEDUP_REMOVED lines=8> */
[----:B------:R-:W-:Y:S01]  /*c2d0*/  IMAD R43, R70, R48, RZ ;  /* 0x00000030462b7224 */ /* 0x000fe200078e02ff */
[----:B------:R-:W-:Y:S01]  /*c2e0*/  I2IP.S8.S32.SAT R33, R36, R35, R37 ;  /* 0x0000002324217239 */ /* 0x000fe20000001425 */
[----:B------:R-:W-:Y:S01]  /*c2f0*/  IMAD R41, R0, R72, R41 ;  /* 0x0000004800297224 */ /* 0x000fe200078e0229 */
[----:B------:R-:W-:Y:S01]  /*c300*/  MOV R0, R106 ;  /* 0x0000006a00007202 */ /* 0x000fe20000000f00 */
[-C--:B------:R-:W-:Y:S02]  /*c310*/  IMAD R42, R93, R72.reuse, R42 ;  /* 0x000000485d2a7224 */ /* 0x080fe400078e022a */
        /* <DEDUP_REMOVED lines=11> */
[-C--:B------:R-:W-:Y:S02]  /*c3d0*/  IMAD R47, R0, R72.reuse, R47 ;  /* 0x00000048002f7224 */ /* 0x080fe400078e022f */
[----:B------:R-:W-:Y:S01]  /*c3e0*/  IMAD R48, R3, R72, R48 ;  /* 0x0000004803307224 */ /* 0x000fe200078e0230 */
[----:B------:R-:W-:Y:S01]  /*c3f0*/  SHF.R.S32.HI R3, RZ, 0x18, R90 ;  /* 0x00000018ff037819 */ /* 0x000fe2000001145a */
[----:B------:R-:W-:Y:S01]  /*c400*/  IMAD R51, R70, R56, RZ ;  /* 0x0000003846337224 */ /* 0x000fe200078e02ff */
[----:B------:R-:W-:Y:S01]  /*c410*/  I2IP.S8.S32.SAT R35, R46, R45, RZ ;  /* 0x0000002d2e237239 */ /* 0x000fe200000014ff */
[-C--:B------:R-:W-:Y:S01]  /*c420*/  IMAD R49, R2, R72.reuse, R49 ;  /* 0x0000004802317224 */ /* 0x080fe200078e0231 */
[----:B------:R-:W-:Y:S01]  /*c430*/  SHF.R.S32.HI R2, RZ, 0x18, R88 ;  /* 0x00000018ff027819 */ /* 0x000fe20000011458 */
[----:B------:R-:W-:Y:S01]  /*c440*/  IMAD.MOV.U32 R0, RZ, RZ, R92 ;  /* 0x000000ffff007224 */ /* 0x000fe200078e005c */
[----:B------:R-:W-:Y:S01]  /*c450*/  I2IP.S8.S32.SAT R35, R44, R43, R35 ;  /* 0x0000002b2c237239 */ /* 0x000fe20000001423 */
[-C--:B------:R-:W-:Y:S02]  /*c460*/  IMAD R50, R73, R72.reuse, R50 ;  /* 0x0000004849327224 */ /* 0x080fe400078e0232 */
[----:B------:R-:W-:Y:S01]  /*c470*/  IMAD R51, R0, R72, R51 ;  /* 0x0000004800337224 */ /* 0x000fe200078e0233 */
[----:B------:R-:W-:Y:S01]  /*c480*/  MOV R0, R86 ;  /* 0x0000005600007202 */ /* 0x000fe20000000f00 */
[----:B------:R-:W-:Y:S01]  /*c490*/  IMAD R53, R70, R58, RZ ;  /* 0x0000003a46357224 */ /* 0x000fe200078e02ff */
[----:B------:R-:W-:Y:S01]  /*c4a0*/  I2IP.S8.S32.SAT R49, R50, R49, RZ ;  /* 0x0000003132317239 */ /* 0x000fe200000014ff */
[-C--:B------:R-:W-:Y:S01]  /*c4b0*/  IMAD R52, R3, R72.reuse, R52 ;  /* 0x0000004803347224 */ /* 0x080fe200078e0234 */
[----:B------:R-:W-:Y:S01]  /*c4c0*/  SHF.R.S32.HI R3, RZ, 0x18, R84 ;  /* 0x00000018ff037819 */ /* 0x000fe20000011454 */
[----:B------:R-:W-:Y:S01]  /*c4d0*/  IMAD R53, R2, R72, R53 ;  /* 0x0000004802357224 */ /* 0x000fe200078e0235 */
[----:B------:R-:W-:Y:S01]  /*c4e0*/  MOV R2, R80 ;  /* 0x0000005000027202 */ /* 0x000fe20000000f00 */
[----:B------:R-:W-:Y:S01]  /*c4f0*/  IMAD.SHL.U32 R82, R98, 0x100, RZ ;  /* 0x0000010062527824 */ /* 0x000fe200078e00ff */
[----:B------:R-:W-:Y:S01]  /*c500*/  I2IP.S8.S32.SAT R48, R48, R47, R49 ;  /* 0x0000002f30307239 */ /* 0x000fe20000001431 */
[----:B------:R-:W-:Y:S02]  /*c510*/  IMAD R54, R75, R72, R54 ;  /* 0x000000484b367224 */ /* 0x000fe400078e0236 */
[C---:B------:R-:W-:Y:S02]  /*c520*/  IMAD R56, R70.reuse, R61, RZ ;  /* 0x0000003d46387224 */ /* 0x040fe400078e02ff */
[----:B------:R-:W-:Y:S01]  /*c530*/  IMAD R61, R70, R66, RZ ;  /* 0x00000042463d7224 */ /* 0x000fe200078e02ff */
[----:B------:R-:W-:Y:S01]  /*c540*/  I2IP.S8.S32.SAT R66, R13, R12, R14 ;  /* 0x0000000c0d427239 */ /* 0x000fe2000000140e */
[-C--:B------:R-:W-:Y:S01]  /*c550*/  IMAD R55, R0, R72.reuse, R55 ;  /* 0x0000004800377224 */ /* 0x080fe200078e0237 */
[----:B------:R-:W-:Y:S01]  /*c560*/  SHF.R.S32.HI R0, RZ, 0x18, R82 ;  /* 0x00000018ff007819 */ /* 0x000fe20000011452 */
[-C--:B------:R-:W-:Y:S01]  /*c570*/  IMAD R56, R3, R72.reuse, R56 ;  /* 0x0000004803387224 */ /* 0x080fe200078e0238 */
[----:B------:R-:W-:Y:S01]  /*c580*/  I2IP.S8.S32.SAT R49, R54, R53, RZ ;  /* 0x0000003536317239 */ /* 0x000fe200000014ff */
[----:B------:R1:W-:Y:S01]  /*c590*/  STS.128 [R135+UR44+0xa400], R64 ;  /* 0x00a4004087007988 */ /* 0x0003e20008000c2c */
[----:B------:R-:W-:Y:S01]  /*c5a0*/  IMAD R58, R70, R63, RZ ;  /* 0x0000003f463a7224 */ /* 0x000fe200078e02ff */
[----:B------:R-:W-:Y:S01]  /*c5b0*/  SHF.R.S32.HI R3, RZ, 0x18, R76 ;  /* 0x00000018ff037819 */ /* 0x000fe2000001144c */
[-C--:B------:R-:W-:Y:S01]  /*c5c0*/  IMAD R57, R0, R72.reuse, R57 ;  /* 0x0000004800397224 */ /* 0x080fe200078e0239 */
[----:B------:R-:W-:Y:S01]  /*c5d0*/  I2IP.S8.S32.SAT R49, R52, R51, R49 ;  /* 0x0000003334317239 */ /* 0x000fe20000001431 */
[-C--:B------:R-:W-:Y:S02]  /*c5e0*/  IMAD R58, R97, R72.reuse, R58 ;  /* 0x00000048613a7224 */ /* 0x080fe400078e023a */
[-C--:B------:R-:W-:Y:S01]  /*c5f0*/  IMAD R59, R2, R72.reuse, R59 ;  /* 0x00000048023b7224 */ /* 0x080fe200078e023b */
[----:B------:R1:W-:Y:S01]  /*c600*/  STS.128 [R160+0xa400], R16 ;  /* 0x00a40010a0007388 */ /* 0x0003e20000000c00 */
[-C--:B------:R-:W-:Y:S01]  /*c610*/  IMAD R60, R3, R72.reuse, R60 ;  /* 0x00000048033c7224 */ /* 0x080fe200078e023c */
[----:B------:R-:W-:Y:S01]  /*c620*/  I2IP.S8.S32.SAT R50, R58, R57, RZ ;  /* 0x000000393a327239 */ /* 0x000fe200000014ff */
[-C--:B------:R-:W-:Y:S02]  /*c630*/  IMAD R61, R4, R72.reuse, R61 ;  /* 0x00000048043d7224 */ /* 0x080fe400078e023d */
[----:B------:R-:W-:Y:S01]  /*c640*/  IMAD R62, R99, R72, R62 ;  /* 0x00000048633e7224 */ /* 0x000fe200078e023e */
[----:B------:R-:W-:Y:S02]  /*c650*/  I2IP.S8.S32.SAT R50, R56, R55, R50 ;  /* 0x0000003738327239 */ /* 0x000fe40000001432 */
[----:B------:R1:W-:Y:S02]  /*c660*/  STS.128 [R159+0xa400], R32 ;  /* 0x00a400209f007388 */ /* 0x0003e40000000c00 */
        /* <DEDUP_REMOVED lines=20> */
.L_x_158:
[----:B------:R-:W-:Y:S05]  /*c7b0*/  BSYNC.RECONVERGENT B0 ;  /* 0x0000000000007941 */ /* 0x000fea0003800200 */
.L_x_157:
[----:B------:R-:W-:Y:S01]  /*c7c0*/  R2UR UR4, R146 ;  /* 0x00000000920472ca */ /* 0x000fe200000e0000 */
[----:B------:R-:W-:Y:S01]  /*c7d0*/  BAR.SYNC.DEFER_BLOCKING 0x1, 0x80 ;  /* 0x0042000000007b1d */ /* 0x000fe20000010000 */
[----:B------:R-:W-:Y:S01]  /*c7e0*/  ISETP.NE.AND P0, PT, R148, 0x2, PT ;  /* 0x000000029400780c */ /* 0x000fe20003f05270 */
[----:B------:R-:W-:Y:S01]  /*c7f0*/  UISETP.NE.AND UP0, UPT, UR46, URZ, UPT ;  /* 0x000000ff2e00728c */ /* 0x000fe2000bf05270 */
[----:B------:R-:W-:Y:S01]  /*c800*/  ISETP.NE.AND P1, PT, R68, 0x2, PT ;  /* 0x000000024400780c */ /* 0x000fe20003f25270 */
[----:B------:R-:W-:Y:S01]  /*c810*/  UIADD3 UR20, UPT, UPT, UR37, UR61, URZ ;  /* 0x0000003d25147290 */ /* 0x000fe2000fffe0ff */
[----:B------:R-:W-:Y:S02]  /*c820*/  SEL R0, RZ, 0x1, P0 ;  /* 0x00000001ff007807 */ /* 0x000fe40000000000 */
[----:B------:R-:W-:Y:S02]  /*c830*/  SEL R3, RZ, 0x1, P1 ;  /* 0x00000001ff037807 */ /* 0x000fe40000800000 */
[----:B------:R-:W-:Y:S02]  /*c840*/  LOP3.LUT R151, R151, R0, RZ, 0x3c, !PT ;  /* 0x0000000097977212 */ /* 0x000fe400078e3cff */
[----:B------:R-:W-:Y:S01]  /*c850*/  LOP3.LUT R152, R152, R3, RZ, 0x3c, !PT ;  /* 0x0000000398987212 */ /* 0x000fe200078e3cff */
[----:B------:R-:W-:Y:S01]  /*c860*/  UIADD3 UR16, UPT, UPT, UR38, UR4, URZ ;  /* 0x0000000426107290 */ /* 0x000fe2000fffe0ff */
[----:B------:R-:W-:Y:S02]  /*c870*/  SEL R148, R148, RZ, P0 ;  /* 0x000000ff94947207 */ /* 0x000fe40000000000 */
[----:B------:R-:W-:Y:S01]  /*c880*/  SEL R68, R68, RZ, P1 ;  /* 0x000000ff44447207 */ /* 0x000fe20000800000 */
[----:B------:R-:W-:Y:S01]  /*c890*/  UMOV UR36, UR59 ;  /* 0x0000003b00247c82 */ /* 0x000fe20008000000 */
[----:B------:R-:W-:Y:S07]  /*c8a0*/  BRA.U UP0, `(.L_x_159) ;  /* 0xffffff9900607547 */ /* 0x000fee000b83ffff */
[----:B------:R-:W-:Y:S05]  /*c8b0*/  EXIT ;  /* 0x000000000000794d */ /* 0x000fea0003800000 */
.L_x_25:
[----:B--2---:R2:W3:Y:S02]  /*c8c0*/  SYNCS.PHASECHK.TRANS64.TRYWAIT P0, [R3+URZ+0x200], R2 ;  /* 0x00020002030075a7 */ /* 0x0044e400080011ff */
[----:B---3--:R-:W-:Y:S05]  /*c8d0*/  @!P0 NANOSLEEP.SYNCS 0x989680 ;  /* 0x009896800000895d */ /* 0x008fea0003900000 */
[----:B------:R-:W3:Y:S02]  /*c8e0*/  @!P0 SYNCS.PHASECHK.TRANS64 P0, [R3+URZ+0x200], R2 ;  /* 0x00020002030085a7 */ /* 0x000ee400080010ff */
[----:B---3--:R-:W-:Y:S05]  /*c8f0*/  @!P0 BRA `(.L_x_25) ;  /* 0xfffffffc00f08947 */ /* 0x008fea000383ffff */
[----:B------:R-:W-:Y:S05]  /*c900*/  BRA `(.L_x_160) ;  /* 0xffffff5000e87947 */ /* 0x000fea000383ffff */
.L_x_28:
[----:B-1----:R-:W-:-:S07]  /*c910*/  MOV R0, UR33 ;  /* 0x0000002100007c02 */ /* 0x002fce0008000f00 */
.L_x_161:
[----:B-1----:R1:W2:Y:S02]  /*c920*/  SYNCS.PHASECHK.TRANS64.TRYWAIT P0, [R0+URZ+0xb0], R3 ;  /* 0x0000b003000075a7 */ /* 0x0022a400080011ff */
[----:B--2---:R-:W-:Y:S05]  /*c930*/  @!P0 NANOSLEEP.SYNCS 0x989680 ;  /* 0x009896800000895d */ /* 0x004fea0003900000 */
[----:B------:R-:W2:Y:S02]  /*c940*/  @!P0 SYNCS.PHASECHK.TRANS64 P0, [R0+URZ+0xb0], R3 ;  /* 0x0000b003000085a7 */ /* 0x000ea400080010ff */
[----:B--2---:R-:W-:Y:S05]  /*c950*/  @!P0 BRA `(.L_x_161) ;  /* 0xfffffffc00f08947 */ /* 0x004fea000383ffff */
[----:B------:R-:W-:Y:S05]  /*c960*/  BRA `(.L_x_27) ;  /* 0xffffff5400407947 */ /* 0x000fea000383ffff */
.L_x_35:
[----:B-1----:R-:W-:-:S07]  /*c970*/  MOV R0, UR17 ;  /* 0x0000001100007c02 */ /* 0x002fce0008000f00 */
.L_x_162:
[----:B-1----:R1:W2:Y:S02]  /*c980*/  SYNCS.PHASECHK.TRANS64.TRYWAIT P0, [R0+URZ+0xb0], R3 ;  /* 0x0000b003000075a7 */ /* 0x0022a400080011ff */
[----:B--2---:R-:W-:Y:S05]  /*c990*/  @!P0 NANOSLEEP.SYNCS 0x989680 ;  /* 0x009896800000895d */ /* 0x004fea0003900000 */
[----:B------:R-:W2:Y:S02]  /*c9a0*/  @!P0 SYNCS.PHASECHK.TRANS64 P0, [R0+URZ+0xb0], R3 ;  /* 0x0000b003000085a7 */ /* 0x000ea400080010ff */
[----:B--2---:R-:W-:Y:S05]  /*c9b0*/  @!P0 BRA `(.L_x_162) ;  /* 0xfffffffc00f08947 */ /* 0x004fea000383ffff */
[----:B------:R-:W-:Y:S05]  /*c9c0*/  BRA `(.L_x_34) ;  /* 0xffffff5800007947 */ /* 0x000fea000383ffff */
.L_x_40:
[----:B-1----:R1:W2:Y:S02]  /*c9d0*/  SYNCS.PHASECHK.TRANS64.TRYWAIT P0, [R3+URZ+0x1b0], R0 ;  /* 0x0001b000030075a7 */ /* 0x0022a400080011ff */
[----:B--2---:R-:W-:Y:S05]  /*c9e0*/  @!P0 NANOSLEEP.SYNCS 0x989680 ;  /* 0x009896800000895d */ /* 0x004fea0003900000 */
[----:B------:R-:W2:Y:S02]  /*c9f0*/  @!P0 SYNCS.PHASECHK.TRANS64 P0, [R3+URZ+0x1b0], R0 ;  /* 0x0001b000030085a7 */ /* 0x000ea400080010ff */
[----:B--2---:R-:W-:Y:S05]  /*ca00*/  @!P0 BRA `(.L_x_40) ;  /* 0xfffffffc00f08947 */ /* 0x004fea000383ffff */
[----:B------:R-:W-:Y:S05]  /*ca10*/  BRA `(.L_x_163) ;  /* 0xffffff5800a87947 */ /* 0x000fea000383ffff */
.L_x_44:
[----:B-1----:R-:W-:-:S07]  /*ca20*/  MOV R0, UR4 ;  /* 0x0000000400007c02 */ /* 0x002fce0008000f00 */
.L_x_164:
[----:B-1----:R1:W2:Y:S02]  /*ca30*/  SYNCS.PHASECHK.TRANS64.TRYWAIT P0, [R0+URZ], R3 ;  /* 0x00000003000075a7 */ /* 0x0022a400080011ff */
[----:B--2---:R-:W-:Y:S05]  /*ca40*/  @!P0 NANOSLEEP.SYNCS 0x989680 ;  /* 0x009896800000895d */ /* 0x004fea0003900000 */
[----:B------:R-:W2:Y:S02]  /*ca50*/  @!P0 SYNCS.PHASECHK.TRANS64 P0, [R0+URZ], R3 ;  /* 0x00000003000085a7 */ /* 0x000ea400080010ff */
[----:B--2---:R-:W-:Y:S05]  /*ca60*/  @!P0 BRA `(.L_x_164) ;  /* 0xfffffffc00f08947 */ /* 0x004fea000383ffff */
[----:B------:R-:W-:Y:S05]  /*ca70*/  BRA `(.L_x_165) ;  /* 0xffffff6000507947 */ /* 0x000fea000383ffff */
.L_x_45:
[----:B------:R-:W-:-:S07]  /*ca80*/  MOV R0, UR5 ;  /* 0x0000000500007c02 */ /* 0x000fce0008000f00 */
.L_x_166:
[----:B-1----:R1:W2:Y:S02]  /*ca90*/  SYNCS.PHASECHK.TRANS64.TRYWAIT P0, [R0+URZ], R3 ;  /* 0x00000003000075a7 */ /* 0x0022a400080011ff */
[----:B--2---:R-:W-:Y:S05]  /*caa0*/  @!P0 NANOSLEEP.SYNCS 0x989680 ;  /* 0x009896800000895d */ /* 0x004fea0003900000 */
[----:B------:R-:W2:Y:S02]  /*cab0*/  @!P0 SYNCS.PHASECHK.TRANS64 P0, [R0+URZ], R3 ;  /* 0x00000003000085a7 */ /* 0x000ea400080010ff */
[----:B--2---:R-:W-:Y:S05]  /*cac0*/  @!P0 BRA `(.L_x_166) ;  /* 0xfffffffc00f08947 */ /* 0x004fea000383ffff */
[----:B------:R-:W-:Y:S05]  /*cad0*/  BRA `(.L_x_167) ;  /* 0xffffff60005c7947 */ /* 0x000fea000383ffff */
.L_x_46:
[----:B------:R-:W-:-:S07]  /*cae0*/  MOV R0, UR5 ;  /* 0x0000000500007c02 */ /* 0x000fce0008000f00 */
.L_x_168:
[----:B-1----:R1:W2:Y:S02]  /*caf0*/  SYNCS.PHASECHK.TRANS64.TRYWAIT P0, [R0+URZ], R3 ;  /* 0x00000003000075a7 */ /* 0x0022a400080011ff */
[----:B--2---:R-:W-:Y:S05]  /*cb00*/  @!P0 NANOSLEEP.SYNCS 0x989680 ;  /* 0x009896800000895d */ /* 0x004fea0003900000 */
[----:B------:R-:W2:Y:S02]  /*cb10*/  @!P0 SYNCS.PHASECHK.TRANS64 P0, [R0+URZ], R3 ;  /* 0x00000003000085a7 */ /* 0x000ea400080010ff */
[----:B--2---:R-:W-:Y:S05]  /*cb20*/  @!P0 BRA `(.L_x_168) ;  /* 0xfffffffc00f08947 */ /* 0x004fea000383ffff */
[----:B------:R-:W-:Y:S05]  /*cb30*/  BRA `(.L_x_169) ;  /* 0xffffff6000687947 */ /* 0x000fea000383ffff */
.L_x_47:
[----:B------:R-:W-:-:S07]  /*cb40*/  MOV R0, UR5 ;  /* 0x0000000500007c02 */ /* 0x000fce0008000f00 */
.L_x_170:
[----:B-1----:R1:W2:Y:S02]  /*cb50*/  SYNCS.PHASECHK.TRANS64.TRYWAIT P0, [R0+URZ], R3 ;  /* 0x00000003000075a7 */ /* 0x0022a400080011ff */
[----:B--2---:R-:W-:Y:S05]  /*cb60*/  @!P0 NANOSLEEP.SYNCS 0x989680 ;  /* 0x009896800000895d */ /* 0x004fea0003900000 */
[----:B------:R-:W2:Y:S02]  /*cb70*/  @!P0 SYNCS.PHASECHK.TRANS64 P0, [R0+URZ], R3 ;  /* 0x00000003000085a7 */ /* 0x000ea400080010ff */
[----:B--2---:R-:W-:Y:S05]  /*cb80*/  @!P0 BRA `(.L_x_170) ;  /* 0xfffffffc00f08947 */ /* 0x004fea000383ffff */
[----:B------:R-:W-:Y:S05]  /*cb90*/  BRA `(.L_x_171) ;  /* 0xffffff6000747947 */ /* 0x000fea000383ffff */
.L_x_48:
[----:B------:R-:W-:-:S07]  /*cba0*/  MOV R0, UR5 ;  /* 0x0000000500007c02 */ /* 0x000fce0008000f00 */
.L_x_172:
[----:B-1----:R1:W2:Y:S02]  /*cbb0*/  SYNCS.PHASECHK.TRANS64.TRYWAIT P0, [R0+URZ], R3 ;  /* 0x00000003000075a7 */ /* 0x0022a400080011ff */
[----:B--2---:R-:W-:Y:S05]  /*cbc0*/  @!P0 NANOSLEEP.SYNCS 0x989680 ;  /* 0x009896800000895d */ /* 0x004fea0003900000 */
[----:B------:R-:W2:Y:S02]  /*cbd0*/  @!P0 SYNCS.PHASECHK.TRANS64 P0, [R0+URZ], R3 ;  /* 0x00000003000085a7 */ /* 0x000ea400080010ff */
[----:B--2---:R-:W-:Y:S05]  /*cbe0*/  @!P0 BRA `(.L_x_172) ;  /* 0xfffffffc00f08947 */ /* 0x004fea000383ffff */
[----:B------:R-:W-:Y:S05]  /*cbf0*/  BRA `(.L_x_173) ;  /* 0xffffff6000807947 */ /* 0x000fea000383ffff */
.L_x_49:
[----:B------:R-:W-:-:S07]  /*cc00*/  MOV R0, UR5 ;  /* 0x0000000500007c02 */ /* 0x000fce0008000f00 */
.L_x_174:
[----:B-1----:R1:W2:Y:S02]  /*cc10*/  SYNCS.PHASECHK.TRANS64.TRYWAIT P0, [R0+URZ], R3 ;  /* 0x00000003000075a7 */ /* 0x0022a400080011ff */
[----:B--2---:R-:W-:Y:S05]  /*cc20*/  @!P0 NANOSLEEP.SYNCS 0x989680 ;  /* 0x009896800000895d */ /* 0x004fea0003900000 */
[----:B------:R-:W2:Y:S02]  /*cc30*/  @!P0 SYNCS.PHASECHK.TRANS64 P0, [R0+URZ], R3 ;  /* 0x00000003000085a7 */ /* 0x000ea400080010ff */
[----:B--2---:R-:W-:Y:S05]  /*cc40*/  @!P0 BRA `(.L_x_174) ;  /* 0xfffffffc00f08947 */ /* 0x004fea000383ffff */
[----:B------:R-:W-:Y:S05]  /*cc50*/  BRA `(.L_x_175) ;  /* 0xffffff60008c7947 */ /* 0x000fea000383ffff */
.L_x_50:
[----:B------:R-:W-:-:S07]  /*cc60*/  MOV R0, UR5 ;  /* 0x0000000500007c02 */ /* 0x000fce0008000f00 */
.L_x_176:
[----:B-1----:R1:W2:Y:S02]  /*cc70*/  SYNCS.PHASECHK.TRANS64.TRYWAIT P0, [R0+URZ], R3 ;  /* 0x00000003000075a7 */ /* 0x0022a400080011ff */
[----:B--2---:R-:W-:Y:S05]  /*cc80*/  @!P0 NANOSLEEP.SYNCS 0x989680 ;  /* 0x009896800000895d */ /* 0x004fea0003900000 */
[----:B------:R-:W2:Y:S02]  /*cc90*/  @!P0 SYNCS.PHASECHK.TRANS64 P0, [R0+URZ], R3 ;  /* 0x00000003000085a7 */ /* 0x000ea400080010ff */
[----:B--2---:R-:W-:Y:S05]  /*cca0*/  @!P0 BRA `(.L_x_176) ;  /* 0xfffffffc00f08947 */ /* 0x004fea000383ffff */
[----:B------:R-:W-:Y:S05]  /*ccb0*/  BRA `(.L_x_177) ;  /* 0xffffff6000987947 */ /* 0x000fea000383ffff */
.L_x_51:
[----:B------:R-:W-:-:S07]  /*ccc0*/  MOV R0, UR5 ;  /* 0x0000000500007c02 */ /* 0x000fce0008000f00 */
.L_x_178:
[----:B-1----:R1:W2:Y:S02]  /*ccd0*/  SYNCS.PHASECHK.TRANS64.TRYWAIT P0, [R0+URZ], R3 ;  /* 0x00000003000075a7 */ /* 0x0022a400080011ff */
[----:B--2---:R-:W-:Y:S05]  /*cce0*/  @!P0 NANOSLEEP.SYNCS 0x989680 ;  /* 0x009896800000895d */ /* 0x004fea0003900000 */
[----:B------:R-:W2:Y:S02]  /*ccf0*/  @!P0 SYNCS.PHASECHK.TRANS64 P0, [R0+URZ], R3 ;  /* 0x00000003000085a7 */ /* 0x000ea400080010ff */
[----:B--2---:R-:W-:Y:S05]  /*cd00*/  @!P0 BRA `(.L_x_178) ;  /* 0xfffffffc00f08947 */ /* 0x004fea000383ffff */
[----:B------:R-:W-:Y:S05]  /*cd10*/  BRA `(.L_x_179) ;  /* 0xffffff6000a47947 */ /* 0x000fea000383ffff */
.L_x_52:
[----:B------:R-:W-:-:S07]  /*cd20*/  MOV R0, UR5 ;  /* 0x0000000500007c02 */ /* 0x000fce0008000f00 */
.L_x_180:
[----:B-1----:R1:W2:Y:S02]  /*cd30*/  SYNCS.PHASECHK.TRANS64.TRYWAIT P0, [R0+URZ], R3 ;  /* 0x00000003000075a7 */ /* 0x0022a400080011ff */
[----:B--2---:R-:W-:Y:S05]  /*cd40*/  @!P0 NANOSLEEP.SYNCS 0x989680 ;  /* 0x009896800000895d */ /* 0x004fea0003900000 */
[----:B------:R-:W2:Y:S02]  /*cd50*/  @!P0 SYNCS.PHASECHK.TRANS64 P0, [R0+URZ], R3 ;  /* 0x00000003000085a7 */ /* 0x000ea400080010ff */
[----:B--2---:R-:W-:Y:S05]  /*cd60*/  @!P0 BRA `(.L_x_180) ;  /* 0xfffffffc00f08947 */ /* 0x004fea000383ffff */
[----:B------:R-:W-:Y:S05]  /*cd70*/  BRA `(.L_x_181) ;  /* 0xffffff6000b07947 */ /* 0x000fea000383ffff */
.L_x_53:
[----:B------:R-:W-:-:S07]  /*cd80*/  MOV R0, UR5 ;  /* 0x0000000500007c02 */ /* 0x000fce0008000f00 */
.L_x_182:
[----:B-1----:R1:W2:Y:S02]  /*cd90*/  SYNCS.PHASECHK.TRANS64.TRYWAIT P0, [R0+URZ], R3 ;  /* 0x00000003000075a7 */ /* 0x0022a400080011ff */
[----:B--2---:R-:W-:Y:S05]  /*cda0*/  @!P0 NANOSLEEP.SYNCS 0x989680 ;  /* 0x009896800000895d */ /* 0x004fea0003900000 */
[----:B------:R-:W2:Y:S02]  /*cdb0*/  @!P0 SYNCS.PHASECHK.TRANS64 P0, [R0+URZ], R3 ;  /* 0x00000003000085a7 */ /* 0x000ea400080010ff */
[----:B--2---:R-:W-:Y:S05]  /*cdc0*/  @!P0 BRA `(.L_x_182) ;  /* 0xfffffffc00f08947 */ /* 0x004fea000383ffff */
[----:B------:R-:W-:Y:S05]  /*cdd0*/  BRA `(.L_x_183) ;  /* 0xffffff6000bc7947 */ /* 0x000fea000383ffff */
.L_x_54:
[----:B------:R-:W-:-:S07]  /*cde0*/  MOV R0, UR5 ;  /* 0x0000000500007c02 */ /* 0x000fce0008000f00 */
.L_x_184:
[----:B-1----:R1:W2:Y:S02]  /*cdf0*/  SYNCS.PHASECHK.TRANS64.TRYWAIT P0, [R0+URZ], R3 ;  /* 0x00000003000075a7 */ /* 0x0022a400080011ff */
[----:B--2---:R-:W-:Y:S05]  /*ce00*/  @!P0 NANOSLEEP.SYNCS 0x989680 ;  /* 0x009896800000895d */ /* 0x004fea0003900000 */
[----:B------:R-:W2:Y:S02]  /*ce10*/  @!P0 SYNCS.PHASECHK.TRANS64 P0, [R0+URZ], R3 ;  /* 0x00000003000085a7 */ /* 0x000ea400080010ff */
[----:B--2---:R-:W-:Y:S05]  /*ce20*/  @!P0 BRA `(.L_x_184) ;  /* 0xfffffffc00f08947 */ /* 0x004fea000383ffff */
[----:B------:R-:W-:Y:S05]  /*ce30*/  BRA `(.L_x_185) ;  /* 0xffffff6000c87947 */ /* 0x000fea000383ffff */
.L_x_55:
[----:B------:R-:W-:-:S07]  /*ce40*/  MOV R0, UR5 ;  /* 0x0000000500007c02 */ /* 0x000fce0008000f00 */
.L_x_186:
[----:B-1----:R1:W2:Y:S02]  /*ce50*/  SYNCS.PHASECHK.TRANS64.TRYWAIT P0, [R0+URZ], R3 ;  /* 0x00000003000075a7 */ /* 0x0022a400080011ff */
[----:B--2---:R-:W-:Y:S05]  /*ce60*/  @!P0 NANOSLEEP.SYNCS 0x989680 ;  /* 0x009896800000895d */ /* 0x004fea0003900000 */
[----:B------:R-:W2:Y:S02]  /*ce70*/  @!P0 SYNCS.PHASECHK.TRANS64 P0, [R0+URZ], R3 ;  /* 0x00000003000085a7 */ /* 0x000ea400080010ff */
[----:B--2---:R-:W-:Y:S05]  /*ce80*/  @!P0 BRA `(.L_x_186) ;  /* 0xfffffffc00f08947 */ /* 0x004fea000383ffff */
[----:B------:R-:W-:Y:S05]  /*ce90*/  BRA `(.L_x_187) ;  /* 0xffffff6000d47947 */ /* 0x000fea000383ffff */
.L_x_56:
[----:B------:R-:W-:-:S07]  /*cea0*/  MOV R0, UR5 ;  /* 0x0000000500007c02 */ /* 0x000fce0008000f00 */
.L_x_188:
[----:B-1----:R1:W2:Y:S02]  /*ceb0*/  SYNCS.PHASECHK.TRANS64.TRYWAIT P0, [R0+URZ], R3 ;  /* 0x00000003000075a7 */ /* 0x0022a400080011ff */
[----:B--2---:R-:W-:Y:S05]  /*cec0*/  @!P0 NANOSLEEP.SYNCS 0x989680 ;  /* 0x009896800000895d */ /* 0x004fea0003900000 */
[----:B------:R-:W2:Y:S02]  /*ced0*/  @!P0 SYNCS.PHASECHK.TRANS64 P0, [R0+URZ], R3 ;  /* 0x00000003000085a7 */ /* 0x000ea400080010ff */
[----:B--2---:R-:W-:Y:S05]  /*cee0*/  @!P0 BRA `(.L_x_188) ;  /* 0xfffffffc00f08947 */ /* 0x004fea000383ffff */
[----:B------:R-:W-:Y:S05]  /*cef0*/  BRA `(.L_x_189) ;  /* 0xffffff6000e07947 */ /* 0x000fea000383ffff */
.L_x_57:
[----:B------:R-:W-:-:S07]  /*cf00*/  MOV R0, UR5 ;  /* 0x0000000500007c02 */ /* 0x000fce0008000f00 */
.L_x_190:
[----:B-1----:R1:W2:Y:S02]  /*cf10*/  SYNCS.PHASECHK.TRANS64.TRYWAIT P0, [R0+URZ], R3 ;  /* 0x00000003000075a7 */ /* 0x0022a400080011ff */
[----:B--2---:R-:W-:Y:S05]  /*cf20*/  @!P0 NANOSLEEP.SYNCS 0x989680 ;  /* 0x009896800000895d */ /* 0x004fea0003900000 */
[----:B------:R-:W2:Y:S02]  /*cf30*/  @!P0 SYNCS.PHASECHK.TRANS64 P0, [R0+URZ], R3 ;  /* 0x00000003000085a7 */ /* 0x000ea400080010ff */
[----:B--2---:R-:W-:Y:S05]  /*cf40*/  @!P0 BRA `(.L_x_190) ;  /* 0xfffffffc00f08947 */ /* 0x004fea000383ffff */
[----:B------:R-:W-:Y:S05]  /*cf50*/  BRA `(.L_x_191) ;  /* 0xffffff6000ec7947 */ /* 0x000fea000383ffff */
.L_x_58:
[----:B------:R-:W-:-:S07]  /*cf60*/  MOV R0, UR5 ;  /* 0x0000000500007c02 */ /* 0x000fce0008000f00 */
.L_x_192:
[----:B-1----:R1:W2:Y:S02]  /*cf70*/  SYNCS.PHASECHK.TRANS64.TRYWAIT P0, [R0+URZ], R3 ;  /* 0x00000003000075a7 */ /* 0x0022a400080011ff */
[----:B--2---:R-:W-:Y:S05]  /*cf80*/  @!P0 NANOSLEEP.SYNCS 0x989680 ;  /* 0x009896800000895d */ /* 0x004fea0003900000 */
[----:B------:R-:W2:Y:S02]  /*cf90*/  @!P0 SYNCS.PHASECHK.TRANS64 P0, [R0+URZ], R3 ;  /* 0x00000003000085a7 */ /* 0x000ea400080010ff */
[----:B--2---:R-:W-:Y:S05]  /*cfa0*/  @!P0 BRA `(.L_x_192) ;  /* 0xfffffffc00f08947 */ /* 0x004fea000383ffff */
[----:B------:R-:W-:Y:S05]  /*cfb0*/  BRA `(.L_x_193) ;  /* 0xffffff6000f87947 */ /* 0x000fea000383ffff */
.L_x_59:
[----:B------:R-:W-:-:S07]  /*cfc0*/  MOV R0, UR5 ;  /* 0x0000000500007c02 */ /* 0x000fce0008000f00 */
.L_x_194:
[----:B-1----:R1:W2:Y:S02]  /*cfd0*/  SYNCS.PHASECHK.TRANS64.TRYWAIT P0, [R0+URZ], R3 ;  /* 0x00000003000075a7 */ /* 0x0022a400080011ff */
[----:B--2---:R-:W-:Y:S05]  /*cfe0*/  @!P0 NANOSLEEP.SYNCS 0x989680 ;  /* 0x009896800000895d */ /* 0x004fea0003900000 */
[----:B------:R-:W2:Y:S02]  /*cff0*/  @!P0 SYNCS.PHASECHK.TRANS64 P0, [R0+URZ], R3 ;  /* 0x00000003000085a7 */ /* 0x000ea400080010ff */
[----:B--2---:R-:W-:Y:S05]  /*d000*/  @!P0 BRA `(.L_x_194) ;  /* 0xfffffffc00f08947 */ /* 0x004fea000383ffff */
[----:B------:R-:W-:Y:S05]  /*d010*/  BRA `(.L_x_195) ;  /* 0xffffff6400047947 */ /* 0x000fea000383ffff */
.L_x_60:
[----:B------:R-:W-:-:S07]  /*d020*/  MOV R0, UR5 ;  /* 0x0000000500007c02 */ /* 0x000fce0008000f00 */
.L_x_196:
[----:B-1----:R1:W2:Y:S02]  /*d030*/  SYNCS.PHASECHK.TRANS64.TRYWAIT P0, [R0+URZ], R3 ;  /* 0x00000003000075a7 */ /* 0x0022a400080011ff */
[----:B--2---:R-:W-:Y:S05]  /*d040*/  @!P0 NANOSLEEP.SYNCS 0x989680 ;  /* 0x009896800000895d */ /* 0x004fea0003900000 */
[----:B------:R-:W2:Y:S02]  /*d050*/  @!P0 SYNCS.PHASECHK.TRANS64 P0, [R0+URZ], R3 ;  /* 0x00000003000085a7 */ /* 0x000ea400080010ff */
[----:B--2---:R-:W-:Y:S05]  /*d060*/  @!P0 BRA `(.L_x_196) ;  /* 0xfffffffc00f08947 */ /* 0x004fea000383ffff */
[----:B------:R-:W-:Y:S05]  /*d070*/  BRA `(.L_x_197) ;  /* 0xffffff6400107947 */ /* 0x000fea000383ffff */
.L_x_61:
[----:B------:R-:W-:-:S07]  /*d080*/  MOV R0, UR5 ;  /* 0x0000000500007c02 */ /* 0x000fce0008000f00 */
.L_x_198:
[----:B-1----:R1:W2:Y:S02]  /*d090*/  SYNCS.PHASECHK.TRANS64.TRYWAIT P0, [R0+URZ], R3 ;  /* 0x00000003000075a7 */ /* 0x0022a400080011ff */
[----:B--2---:R-:W-:Y:S05]  /*d0a0*/  @!P0 NANOSLEEP.SYNCS 0x989680 ;  /* 0x009896800000895d */ /* 0x004fea0003900000 */
[----:B------:R-:W2:Y:S02]  /*d0b0*/  @!P0 SYNCS.PHASECHK.TRANS64 P0, [R0+URZ], R3 ;  /* 0x00000003000085a7 */ /* 0x000ea400080010ff */
[----:B--2---:R-:W-:Y:S05]  /*d0c0*/  @!P0 BRA `(.L_x_198) ;  /* 0xfffffffc00f08947 */ /* 0x004fea000383ffff */
[----:B------:R-:W-:Y:S05]  /*d0d0*/  BRA `(.L_x_199) ;  /* 0xffffff64001c7947 */ /* 0x000fea000383ffff */
.L_x_62:
[----:B------:R-:W-:-:S07]  /*d0e0*/  MOV R0, UR5 ;  /* 0x0000000500007c02 */ /* 0x000fce0008000f00 */
.L_x_200:
[----:B-1----:R1:W2:Y:S02]  /*d0f0*/  SYNCS.PHASECHK.TRANS64.TRYWAIT P0, [R0+URZ], R3 ;  /* 0x00000003000075a7 */ /* 0x0022a400080011ff */
[----:B--2---:R-:W-:Y:S05]  /*d100*/  @!P0 NANOSLEEP.SYNCS 0x989680 ;  /* 0x009896800000895d */ /* 0x004fea0003900000 */
[----:B------:R-:W2:Y:S02]  /*d110*/  @!P0 SYNCS.PHASECHK.TRANS64 P0, [R0+URZ], R3 ;  /* 0x00000003000085a7 */ /* 0x000ea400080010ff */
[----:B--2---:R-:W-:Y:S05]  /*d120*/  @!P0 BRA `(.L_x_200) ;  /* 0xfffffffc00f08947 */ /* 0x004fea000383ffff */
[----:B------:R-:W-:Y:S05]  /*d130*/  BRA `(.L_x_201) ;  /* 0xffffff6400287947 */ /* 0x000fea000383ffff */
.L_x_63:
[----:B------:R-:W-:-:S07]  /*d140*/  MOV R0, UR5 ;  /* 0x0000000500007c02 */ /* 0x000fce0008000f00 */
.L_x_202:
[----:B-1----:R1:W2:Y:S02]  /*d150*/  SYNCS.PHASECHK.TRANS64.TRYWAIT P0, [R0+URZ], R3 ;  /* 0x00000003000075a7 */ /* 0x0022a400080011ff */
[----:B--2---:R-:W-:Y:S05]  /*d160*/  @!P0 NANOSLEEP.SYNCS 0x989680 ;  /* 0x009896800000895d */ /* 0x004fea0003900000 */
[----:B------:R-:W2:Y:S02]  /*d170*/  @!P0 SYNCS.PHASECHK.TRANS64 P0, [R0+URZ], R3 ;  /* 0x00000003000085a7 */ /* 0x000ea400080010ff */
[----:B--2---:R-:W-:Y:S05]  /*d180*/  @!P0 BRA `(.L_x_202) ;  /* 0xfffffffc00f08947 */ /* 0x004fea000383ffff */
[----:B------:R-:W-:Y:S05]  /*d190*/  BRA `(.L_x_203) ;  /* 0xffffff6400347947 */ /* 0x000fea000383ffff */
.L_x_64:
[----:B------:R-:W-:-:S07]  /*d1a0*/  MOV R0, UR5 ;  /* 0x0000000500007c02 */ /* 0x000fce0008000f00 */
.L_x_204:
[----:B-1----:R1:W2:Y:S02]  /*d1b0*/  SYNCS.PHASECHK.TRANS64.TRYWAIT P0, [R0+URZ], R3 ;  /* 0x00000003000075a7 */ /* 0x0022a400080011ff */
[----:B--2---:R-:W-:Y:S05]  /*d1c0*/  @!P0 NANOSLEEP.SYNCS 0x989680 ;  /* 0x009896800000895d */ /* 0x004fea0003900000 */
[----:B------:R-:W2:Y:S02]  /*d1d0*/  @!P0 SYNCS.PHASECHK.TRANS64 P0, [R0+URZ], R3 ;  /* 0x00000003000085a7 */ /* 0x000ea400080010ff */
[----:B--2---:R-:W-:Y:S05]  /*d1e0*/  @!P0 BRA `(.L_x_204) ;  /* 0xfffffffc00f08947 */ /* 0x004fea000383ffff */
[----:B------:R-:W-:Y:S05]  /*d1f0*/  BRA `(.L_x_205) ;  /* 0xffffff6400407947 */ /* 0x000fea000383ffff */
.L_x_67:
[----:B--2---:R2:W3:Y:S02]  /*d200*/  SYNCS.PHASECHK.TRANS64.TRYWAIT P0, [R2+URZ+0x1f0], R5 ;  /* 0x0001f005020075a7 */ /* 0x0044e400080011ff */
[----:B---3--:R-:W-:Y:S05]  /*d210*/  @!P0 NANOSLEEP.SYNCS 0x989680 ;  /* 0x009896800000895d */ /* 0x008fea0003900000 */
[----:B------:R-:W3:Y:S02]  /*d220*/  @!P0 SYNCS.PHASECHK.TRANS64 P0, [R2+URZ+0x1f0], R5 ;  /* 0x0001f005020085a7 */ /* 0x000ee400080010ff */
[----:B---3--:R-:W-:Y:S05]  /*d230*/  @!P0 BRA `(.L_x_67) ;  /* 0xfffffffc00f08947 */ /* 0x008fea000383ffff */
[----:B------:R-:W-:Y:S05]  /*d240*/  BRA `(.L_x_206) ;  /* 0xffffff64009c7947 */ /* 0x000fea000383ffff */
.L_x_68:
[----:B------:R-:W-:-:S07]  /*d250*/  MOV R2, UR4 ;  /* 0x0000000400027c02 */ /* 0x000fce0008000f00 */
.L_x_207:
[----:B--2---:R2:W3:Y:S02]  /*d260*/  SYNCS.PHASECHK.TRANS64.TRYWAIT P0, [R2+URZ+0x1c0], R5 ;  /* 0x0001c005020075a7 */ /* 0x0044e400080011ff */
[----:B---3--:R-:W-:Y:S05]  /*d270*/  @!P0 NANOSLEEP.SYNCS 0x989680 ;  /* 0x009896800000895d */ /* 0x008fea0003900000 */
[----:B------:R-:W3:Y:S02]  /*d280*/  @!P0 SYNCS.PHASECHK.TRANS64 P0, [R2+URZ+0x1c0], R5 ;  /* 0x0001c005020085a7 */ /* 0x000ee400080010ff */
[----:B---3--:R-:W-:Y:S05]  /*d290*/  @!P0 BRA `(.L_x_207) ;  /* 0xfffffffc00f08947 */ /* 0x008fea000383ffff */
[----:B------:R-:W-:Y:S05]  /*d2a0*/  BRA `(.L_x_208) ;  /* 0xffffff6400ac7947 */ /* 0x000fea000383ffff */
.L_x_69:
[----:B--2---:R2:W3:Y:S02]  /*d2b0*/  SYNCS.PHASECHK.TRANS64.TRYWAIT P1, [R2+URZ+0x1b0], R5 ;  /* 0x0001b005020075a7 */ /* 0x0044e400080211ff */
[----:B---3--:R-:W-:Y:S05]  /*d2c0*/  @!P1 NANOSLEEP.SYNCS 0x989680 ;  /* 0x009896800000995d */ /* 0x008fea0003900000 */
[----:B------:R-:W3:Y:S02]  /*d2d0*/  @!P1 SYNCS.PHASECHK.TRANS64 P1, [R2+URZ+0x1b0], R5 ;  /* 0x0001b005020095a7 */ /* 0x000ee400080210ff */
[----:B---3--:R-:W-:Y:S05]  /*d2e0*/  @!P1 BRA `(.L_x_69) ;  /* 0xfffffffc00f09947 */ /* 0x008fea000383ffff */
[----:B------:R-:W-:Y:S05]  /*d2f0*/  BRA `(.L_x_209) ;  /* 0xffffff6400dc7947 */ /* 0x000fea000383ffff */
.L_x_72:
[----:B------:R-:W-:-:S07]  /*d300*/  MOV R0, UR4 ;  /* 0x0000000400007c02 */ /* 0x000fce0008000f00 */
.L_x_210:
[----:B--2---:R2:W3:Y:S02]  /*d310*/  SYNCS.PHASECHK.TRANS64.TRYWAIT P0, [R0+URZ+0x1c0], R3 ;  /* 0x0001c003000075a7 */ /* 0x0044e400080011ff */
[----:B---3--:R-:W-:Y:S05]  /*d320*/  @!P0 NANOSLEEP.SYNCS 0x989680 ;  /* 0x009896800000895d */ /* 0x008fea0003900000 */
[----:B------:R-:W3:Y:S02]  /*d330*/  @!P0 SYNCS.PHASECHK.TRANS64 P0, [R0+URZ+0x1c0], R3 ;  /* 0x0001c003000085a7 */ /* 0x000ee400080010ff */
[----:B---3--:R-:W-:Y:S05]  /*d340*/  @!P0 BRA `(.L_x_210) ;  /* 0xfffffffc00f08947 */ /* 0x008fea000383ffff */
[----:B------:R-:W-:Y:S05]  /*d350*/  BRA `(.L_x_71) ;  /* 0xffffff6800307947 */ /* 0x000fea000383ffff */
.L_x_81:
[----:B--2---:R-:W-:-:S04]  /*d360*/  MOV R0, UR5 ;  /* 0x0000000500007c02 */ /* 0x004fc80008000f00 */
[----:B------:R2:W3:Y:S03]  /*d370*/  SYNCS.PHASECHK.TRANS64.TRYWAIT P0, [R0+URZ+0x8], R7 ;  /* 0x00000807000075a7 */ /* 0x0004e600080011ff */
[----:B---3--:R-:W-:Y:S05]  /*d380*/  @!P0 NANOSLEEP.SYNCS 0x989680 ;  /* 0x009896800000895d */ /* 0x008fea0003900000 */
[----:B------:R-:W3:Y:S02]  /*d390*/  @!P0 SYNCS.PHASECHK.TRANS64 P0, [R0+URZ+0x8], R7 ;  /* 0x00000807000085a7 */ /* 0x000ee400080010ff */
[----:B---3--:R-:W-:Y:S05]  /*d3a0*/  @!P0 BRA `(.L_x_81) ;  /* 0xfffffffc00ec8947 */ /* 0x008fea000383ffff */
[----:B------:R-:W-:Y:S05]  /*d3b0*/  BRA `(.L_x_80) ;  /* 0xffffff6800e47947 */ /* 0x000fea000383ffff */
.L_x_83:
[----:B------:R-:W-:Y:S01]  /*d3c0*/  BSSY B0, `(.L_x_211) ;  /* 0x0000006000007945 */ /* 0x000fe20003800000 */
[----:B------:R-:W-:-:S07]  /*d3d0*/  MOV R15, 0xffffffff ;  /* 0xffffffff000f7802 */ /* 0x000fce0000000f00 */
[----:B-12--5:R-:W-:Y:S05]  /*d3e0*/  WARPSYNC.COLLECTIVE R15, `(.L_x_212) ;  /* 0x000000000f0c7348 */ /* 0x026fea0003c00000 */
[----:B------:R-:W-:Y:S02]  /*d3f0*/  ELECT P6, UR79, PT ;  /* 0x00000000004f782f */ /* 0x000fe400038c0000 */
[----:B------:R-:W-:Y:S01]  /*d400*/  MOV R14, UR79 ;  /* 0x0000004f000e7c02 */ /* 0x000fe20008000f00 */
[----:B-12--5:R-:W-:Y:S10]  /*d410*/  ENDCOLLECTIVE ;  /* 0x000000000000791b */ /* 0x026ff40003800000 */
.L_x_212:
[----:B------:R-:W-:Y:S05]  /*d420*/  BSYNC B0 ;  /* 0x0000000000007941 */ /* 0x000fea0003800000 */
.L_x_211:
[----:B------:R-:W-:Y:S01]  /*d430*/  PLOP3.LUT P0, PT, P6, PT, PT, 0x80, 0x8 ;  /* 0x000000000008781c */ /* 0x000fe2000370f070 */
[----:B------:R-:W-:-:S12]  /*d440*/  BRA `(.L_x_213) ;  /* 0xffffff6c00107947 */ /* 0x000fd8000383ffff */
.L_x_85:
[----:B--2---:R-:W-:-:S04]  /*d450*/  MOV R0, UR5 ;  /* 0x0000000500007c02 */ /* 0x004fc80008000f00 */
[----:B------:R2:W3:Y:S03]  /*d460*/  SYNCS.PHASECHK.TRANS64.TRYWAIT P0, [R0+URZ+0x8], R5 ;  /* 0x00000805000075a7 */ /* 0x0004e600080011ff */
[----:B---3--:R-:W-:Y:S05]  /*d470*/  @!P0 NANOSLEEP.SYNCS 0x989680 ;  /* 0x009896800000895d */ /* 0x008fea0003900000 */
[----:B------:R-:W3:Y:S02]  /*d480*/  @!P0 SYNCS.PHASECHK.TRANS64 P0, [R0+URZ+0x8], R5 ;  /* 0x00000805000085a7 */ /* 0x000ee400080010ff */
[----:B---3--:R-:W-:Y:S05]  /*d490*/  @!P0 BRA `(.L_x_85) ;  /* 0xfffffffc00ec8947 */ /* 0x008fea000383ffff */
[----:B------:R-:W-:Y:S05]  /*d4a0*/  BRA `(.L_x_84) ;  /* 0xffffff6c00147947 */ /* 0x000fea000383ffff */
.L_x_86:
[----:B-1----:R1:W2:Y:S02]  /*d4b0*/  SYNCS.PHASECHK.TRANS64.TRYWAIT P0, [R0+URZ+0x1b0], R5 ;  /* 0x0001b005000075a7 */ /* 0x0022a400080011ff */
[----:B--2---:R-:W-:Y:S05]  /*d4c0*/  @!P0 NANOSLEEP.SYNCS 0x989680 ;  /* 0x009896800000895d */ /* 0x004fea0003900000 */
[----:B------:R-:W2:Y:S02]  /*d4d0*/  @!P0 SYNCS.PHASECHK.TRANS64 P0, [R0+URZ+0x1b0], R5 ;  /* 0x0001b005000085a7 */ /* 0x000ea400080010ff */
[----:B--2---:R-:W-:Y:S05]  /*d4e0*/  @!P0 BRA `(.L_x_86) ;  /* 0xfffffffc00f08947 */ /* 0x004fea000383ffff */
[----:B------:R-:W-:Y:S05]  /*d4f0*/  BRA `(.L_x_214) ;  /* 0xffffff6c00e87947 */ /* 0x000fea000383ffff */
.L_x_88:
[----:B------:R-:W-:-:S07]  /*d500*/  MOV R0, UR19 ;  /* 0x0000001300007c02 */ /* 0x000fce0008000f00 */
.L_x_215:
[----:B-1----:R1:W2:Y:S02]  /*d510*/  SYNCS.PHASECHK.TRANS64.TRYWAIT P0, [R0+URZ+0x1e0], R5 ;  /* 0x0001e005000075a7 */ /* 0x0022a400080011ff */
[----:B--2---:R-:W-:Y:S05]  /*d520*/  @!P0 NANOSLEEP.SYNCS 0x989680 ;  /* 0x009896800000895d */ /* 0x004fea0003900000 */
[----:B------:R-:W2:Y:S02]  /*d530*/  @!P0 SYNCS.PHASECHK.TRANS64 P0, [R0+URZ+0x1e0], R5 ;  /* 0x0001e005000085a7 */ /* 0x000ea400080010ff */
[----:B--2---:R-:W-:Y:S05]  /*d540*/  @!P0 BRA `(.L_x_215) ;  /* 0xfffffffc00f08947 */ /* 0x004fea000383ffff */
[----:B------:R-:W-:Y:S05]  /*d550*/  BRA `(.L_x_216) ;  /* 0xffffff7000307947 */ /* 0x000fea000383ffff */
.L_x_91:
[----:B------:R-:W-:Y:S07]  /*d560*/  MOV R0, UR6 ;  /* 0x0000000600007c02 */ /* 0x000fee0008000f00 */
.L_x_217:
[----:B-1----:R1:W2:Y:S02]  /*d570*/  SYNCS.PHASECHK.TRANS64.TRYWAIT P0, [R0+URZ], R5 ;  /* 0x00000005000075a7 */ /* 0x0022a400080011ff */
[----:B--2---:R-:W-:Y:S05]  /*d580*/  @!P0 NANOSLEEP.SYNCS 0x989680 ;  /* 0x009896800000895d */ /* 0x004fea0003900000 */
[----:B------:R-:W2:Y:S02]  /*d590*/  @!P0 SYNCS.PHASECHK.TRANS64 P0, [R0+URZ], R5 ;  /* 0x00000005000085a7 */ /* 0x000ea400080010ff */
[----:B--2---:R-:W-:Y:S05]  /*d5a0*/  @!P0 BRA `(.L_x_217) ;  /* 0xfffffffc00f08947 */ /* 0x004fea000383ffff */
[----:B------:R-:W-:Y:S05]  /*d5b0*/  BRA `(.L_x_90) ;  /* 0xffffff7000487947 */ /* 0x000fea000383ffff */
.L_x_95:
[----:B-1----:R-:W-:-:S07]  /*d5c0*/  MOV R0, UR4 ;  /* 0x0000000400007c02 */ /* 0x002fce0008000f00 */
.L_x_218:
[----:B-1----:R1:W2:Y:S02]  /*d5d0*/  SYNCS.PHASECHK.TRANS64.TRYWAIT P0, [R0+URZ], R3 ;  /* 0x00000003000075a7 */ /* 0x0022a400080011ff */
[----:B--2---:R-:W-:Y:S05]  /*d5e0*/  @!P0 NANOSLEEP.SYNCS 0x989680 ;  /* 0x009896800000895d */ /* 0x004fea0003900000 */
[----:B------:R-:W2:Y:S02]  /*d5f0*/  @!P0 SYNCS.PHASECHK.TRANS64 P0, [R0+URZ], R3 ;  /* 0x00000003000085a7 */ /* 0x000ea400080010ff */
[----:B--2---:R-:W-:Y:S05]  /*d600*/  @!P0 BRA `(.L_x_218) ;  /* 0xfffffffc00f08947 */ /* 0x004fea000383ffff */
[----:B------:R-:W-:Y:S05]  /*d610*/  BRA `(.L_x_219) ;  /* 0xffffff7400007947 */ /* 0x000fea000383ffff */
.L_x_98:
[----:B------:R-:W-:-:S07]  /*d620*/  MOV R0, UR13 ;  /* 0x0000000d00007c02 */ /* 0x000fce0008000f00 */
.L_x_220:
[----:B-1----:R1:W2:Y:S02]  /*d630*/  SYNCS.PHASECHK.TRANS64.TRYWAIT P1, [R0+URZ+0x210], R3 ;  /* 0x00021003000075a7 */ /* 0x0022a400080211ff */
[----:B--2---:R-:W-:Y:S05]  /*d640*/  @!P1 NANOSLEEP.SYNCS 0x989680 ;  /* 0x009896800000995d */ /* 0x004fea0003900000 */
[----:B------:R-:W2:Y:S02]  /*d650*/  @!P1 SYNCS.PHASECHK.TRANS64 P1, [R0+URZ+0x210], R3 ;  /* 0x00021003000095a7 */ /* 0x000ea400080210ff */
[----:B--2---:R-:W-:Y:S05]  /*d660*/  @!P1 BRA `(.L_x_220) ;  /* 0xfffffffc00f09947 */ /* 0x004fea000383ffff */
[----:B------:R-:W-:Y:S05]  /*d670*/  BRA `(.L_x_221) ;  /* 0xffffff74004c7947 */ /* 0x000fea000383ffff */
.L_x_103:
[----:B---3--:R3:W4:Y:S02]  /*d680*/  SYNCS.PHASECHK.TRANS64.TRYWAIT P0, [R12+URZ+0x1b0], R9 ;  /* 0x0001b0090c0075a7 */ /* 0x00872400080011ff */
[----:B----4-:R-:W-:Y:S05]  /*d690*/  @!P0 NANOSLEEP.SYNCS 0x989680 ;  /* 0x009896800000895d */ /* 0x010fea0003900000 */
[----:B------:R-:W4:Y:S02]  /*d6a0*/  @!P0 SYNCS.PHASECHK.TRANS64 P0, [R12+URZ+0x1b0], R9 ;  /* 0x0001b0090c0085a7 */ /* 0x000f2400080010ff */
[----:B----4-:R-:W-:Y:S05]  /*d6b0*/  @!P0 BRA `(.L_x_103) ;  /* 0xfffffffc00f08947 */ /* 0x010fea000383ffff */
[----:B------:R-:W-:Y:S05]  /*d6c0*/  BRA `(.L_x_222) ;  /* 0xffffff7800747947 */ /* 0x000fea000383ffff */
.L_x_106:
[----:B------:R-:W-:Y:S07]  /*d6d0*/  MOV R0, UR21 ;  /* 0x0000001500007c02 */ /* 0x000fee0008000f00 */
.L_x_223:
[----:B-1----:R1:W3:Y:S02]  /*d6e0*/  SYNCS.PHASECHK.TRANS64.TRYWAIT P2, [R0+URZ+0x1a8], R11 ;  /* 0x0001a80b000075a7 */ /* 0x0022e400080411ff */
[----:B---3--:R-:W-:Y:S05]  /*d6f0*/  @!P2 NANOSLEEP.SYNCS 0x989680 ;  /* 0x009896800000a95d */ /* 0x008fea0003900000 */
[----:B------:R-:W3:Y:S02]  /*d700*/  @!P2 SYNCS.PHASECHK.TRANS64 P2, [R0+URZ+0x1a8], R11 ;  /* 0x0001a80b0000a5a7 */ /* 0x000ee400080410ff */
[----:B---3--:R-:W-:Y:S05]  /*d710*/  @!P2 BRA `(.L_x_223) ;  /* 0xfffffffc00f0a947 */ /* 0x008fea000383ffff */
[----:B------:R-:W-:Y:S05]  /*d720*/  BRA `(.L_x_105) ;  /* 0xffffff7c00dc7947 */ /* 0x000fea000383ffff */
.L_x_109:
[----:B---3--:R-:W-:Y:S07]  /*d730*/  MOV R0, UR21 ;  /* 0x0000001500007c02 */ /* 0x008fee0008000f00 */
.L_x_224:
[----:B-1----:R1:W3:Y:S02]  /*d740*/  SYNCS.PHASECHK.TRANS64.TRYWAIT P0, [R0+URZ+0x180], R9 ;  /* 0x00018009000075a7 */ /* 0x0022e400080011ff */
[----:B---3--:R-:W-:Y:S05]  /*d750*/  @!P0 NANOSLEEP.SYNCS 0x989680 ;  /* 0x009896800000895d */ /* 0x008fea0003900000 */
[----:B------:R-:W3:Y:S02]  /*d760*/  @!P0 SYNCS.PHASECHK.TRANS64 P0, [R0+URZ+0x180], R9 ;  /* 0x00018009000085a7 */ /* 0x000ee400080010ff */
[----:B---3--:R-:W-:Y:S05]  /*d770*/  @!P0 BRA `(.L_x_224) ;  /* 0xfffffffc00f08947 */ /* 0x008fea000383ffff */
[----:B------:R-:W-:Y:S05]  /*d780*/  BRA `(.L_x_225) ;  /* 0xffffff8000387947 */ /* 0x000fea000383ffff */
.L_x_110:
[----:B------:R-:W-:Y:S07]  /*d790*/  MOV R0, UR21 ;  /* 0x0000001500007c02 */ /* 0x000fee0008000f00 */
.L_x_226:
[----:B-1----:R1:W3:Y:S02]  /*d7a0*/  SYNCS.PHASECHK.TRANS64.TRYWAIT P0, [R0+URZ+0x188], R9 ;  /* 0x00018809000075a7 */ /* 0x0022e400080011ff */
[----:B---3--:R-:W-:Y:S05]  /*d7b0*/  @!P0 NANOSLEEP.SYNCS 0x989680 ;  /* 0x009896800000895d */ /* 0x008fea0003900000 */
[----:B------:R-:W3:Y:S02]  /*d7c0*/  @!P0 SYNCS.PHASECHK.TRANS64 P0, [R0+URZ+0x188], R9 ;  /* 0x00018809000085a7 */ /* 0x000ee400080010ff */
[----:B---3--:R-:W-:Y:S05]  /*d7d0*/  @!P0 BRA `(.L_x_226) ;  /* 0xfffffffc00f08947 */ /* 0x008fea000383ffff */
[----:B------:R-:W-:Y:S05]  /*d7e0*/  BRA `(.L_x_227) ;  /* 0xffffff8000747947 */ /* 0x000fea000383ffff */
.L_x_111:
[----:B------:R-:W-:Y:S07]  /*d7f0*/  MOV R0, UR21 ;  /* 0x0000001500007c02 */ /* 0x000fee0008000f00 */
.L_x_228:
[----:B-1----:R1:W3:Y:S02]  /*d800*/  SYNCS.PHASECHK.TRANS64.TRYWAIT P0, [R0+URZ+0x190], R9 ;  /* 0x00019009000075a7 */ /* 0x0022e400080011ff */
[----:B---3--:R-:W-:Y:S05]  /*d810*/  @!P0 NANOSLEEP.SYNCS 0x989680 ;  /* 0x009896800000895d */ /* 0x008fea0003900000 */
[----:B------:R-:W3:Y:S02]  /*d820*/  @!P0 SYNCS.PHASECHK.TRANS64 P0, [R0+URZ+0x190], R9 ;  /* 0x00019009000085a7 */ /* 0x000ee400080010ff */
[----:B---3--:R-:W-:Y:S05]  /*d830*/  @!P0 BRA `(.L_x_228) ;  /* 0xfffffffc00f08947 */ /* 0x008fea000383ffff */
[----:B------:R-:W-:Y:S05]  /*d840*/  BRA `(.L_x_229) ;  /* 0xffffff8000bc7947 */ /* 0x000fea000383ffff */
.L_x_112:
[----:B------:R-:W-:Y:S07]  /*d850*/  MOV R0, UR21 ;  /* 0x0000001500007c02 */ /* 0x000fee0008000f00 */
.L_x_230:
[----:B-1----:R1:W3:Y:S02]  /*d860*/  SYNCS.PHASECHK.TRANS64.TRYWAIT P0, [R0+URZ+0x198], R9 ;  /* 0x00019809000075a7 */ /* 0x0022e400080011ff */
[----:B---3--:R-:W-:Y:S05]  /*d870*/  @!P0 NANOSLEEP.SYNCS 0x989680 ;  /* 0x009896800000895d */ /* 0x008fea0003900000 */
[----:B------:R-:W3:Y:S02]  /*d880*/  @!P0 SYNCS.PHASECHK.TRANS64 P0, [R0+URZ+0x198], R9 ;  /* 0x00019809000085a7 */ /* 0x000ee400080010ff */
[----:B---3--:R-:W-:Y:S05]  /*d890*/  @!P0 BRA `(.L_x_230) ;  /* 0xfffffffc00f08947 */ /* 0x008fea000383ffff */
[----:B------:R-:W-:Y:S05]  /*d8a0*/  BRA `(.L_x_231) ;  /* 0xffffff8400007947 */ /* 0x000fea000383ffff */
.L_x_114:
[----:B------:R-:W-:-:S07]  /*d8b0*/  MOV R0, UR21 ;  /* 0x0000001500007c02 */ /* 0x000fce0008000f00 */
.L_x_232:
[----:B-1----:R1:W4:Y:S02]  /*d8c0*/  SYNCS.PHASECHK.TRANS64.TRYWAIT P0, [R0+URZ+0x180], R3 ;  /* 0x00018003000075a7 */ /* 0x00232400080011ff */
[----:B----4-:R-:W-:Y:S05]  /*d8d0*/  @!P0 NANOSLEEP.SYNCS 0x989680 ;  /* 0x009896800000895d */ /* 0x010fea0003900000 */
[----:B------:R-:W4:Y:S02]  /*d8e0*/  @!P0 SYNCS.PHASECHK.TRANS64 P0, [R0+URZ+0x180], R3 ;  /* 0x00018003000085a7 */ /* 0x000f2400080010ff */
[----:B----4-:R-:W-:Y:S05]  /*d8f0*/  @!P0 BRA `(.L_x_232) ;  /* 0xfffffffc00f08947 */ /* 0x010fea000383ffff */
[----:B------:R-:W-:Y:S05]  /*d900*/  BRA `(.L_x_233) ;  /* 0xffffff8400747947 */ /* 0x000fea000383ffff */
.L_x_115:
[----:B-1----:R-:W-:-:S07]  /*d910*/  MOV R0, UR21 ;  /* 0x0000001500007c02 */ /* 0x002fce0008000f00 */
.L_x_234:
[----:B-1----:R1:W4:Y:S02]  /*d920*/  SYNCS.PHASECHK.TRANS64.TRYWAIT P0, [R0+URZ+0x188], R3 ;  /* 0x00018803000075a7 */ /* 0x00232400080011ff */
[----:B----4-:R-:W-:Y:S05]  /*d930*/  @!P0 NANOSLEEP.SYNCS 0x989680 ;  /* 0x009896800000895d */ /* 0x010fea0003900000 */
[----:B------:R-:W4:Y:S02]  /*d940*/  @!P0 SYNCS.PHASECHK.TRANS64 P0, [R0+URZ+0x188], R3 ;  /* 0x00018803000085a7 */ /* 0x000f2400080010ff */
[----:B----4-:R-:W-:Y:S05]  /*d950*/  @!P0 BRA `(.L_x_234) ;  /* 0xfffffffc00f08947 */ /* 0x010fea000383ffff */
[----:B------:R-:W-:Y:S05]  /*d960*/  BRA `(.L_x_235) ;  /* 0xffffff8400647947 */ /* 0x000fea000383ffff */
.L_x_116:
[----:B-1----:R-:W-:-:S07]  /*d970*/  MOV R0, UR21 ;  /* 0x0000001500007c02 */ /* 0x002fce0008000f00 */
.L_x_236:
[----:B-1----:R1:W4:Y:S02]  /*d980*/  SYNCS.PHASECHK.TRANS64.TRYWAIT P0, [R0+URZ+0x190], R3 ;  /* 0x00019003000075a7 */ /* 0x00232400080011ff */
[----:B----4-:R-:W-:Y:S05]  /*d990*/  @!P0 NANOSLEEP.SYNCS 0x989680 ;  /* 0x009896800000895d */ /* 0x010fea0003900000 */
[----:B------:R-:W4:Y:S02]  /*d9a0*/  @!P0 SYNCS.PHASECHK.TRANS64 P0, [R0+URZ+0x190], R3 ;  /* 0x00019003000085a7 */ /* 0x000f2400080010ff */
[----:B----4-:R-:W-:Y:S05]  /*d9b0*/  @!P0 BRA `(.L_x_236) ;  /* 0xfffffffc00f08947 */ /* 0x010fea000383ffff */
[----:B------:R-:W-:Y:S05]  /*d9c0*/  BRA `(.L_x_237) ;  /* 0xffffff8400547947 */ /* 0x000fea000383ffff */
.L_x_118:
[----:B--2---:R2:W4:Y:S02]  /*d9d0*/  SYNCS.PHASECHK.TRANS64.TRYWAIT P0, [R3+URZ+0x1b0], R0 ;  /* 0x0001b000030075a7 */ /* 0x00452400080011ff */
[----:B----4-:R-:W-:Y:S05]  /*d9e0*/  @!P0 NANOSLEEP.SYNCS 0x989680 ;  /* 0x009896800000895d */ /* 0x010fea0003900000 */
[----:B------:R-:W4:Y:S02]  /*d9f0*/  @!P0 SYNCS.PHASECHK.TRANS64 P0, [R3+URZ+0x1b0], R0 ;  /* 0x0001b000030085a7 */ /* 0x000f2400080010ff */
[----:B----4-:R-:W-:Y:S05]  /*da00*/  @!P0 BRA `(.L_x_118) ;  /* 0xfffffffc00f08947 */ /* 0x010fea000383ffff */
[----:B------:R-:W-:Y:S05]  /*da10*/  BRA `(.L_x_238) ;  /* 0xffffff8800187947 */ /* 0x000fea000383ffff */
.L_x_129:
[----:B-1----:R1:W2:Y:S02]  /*da20*/  SYNCS.PHASECHK.TRANS64.TRYWAIT P1, [R3+URZ+0x160], R0 ;  /* 0x00016000030075a7 */ /* 0x0022a400080211ff */
[----:B--2---:R-:W-:Y:S05]  /*da30*/  @!P1 NANOSLEEP.SYNCS 0x989680 ;  /* 0x009896800000995d */ /* 0x004fea0003900000 */
[----:B------:R-:W2:Y:S02]  /*da40*/  @!P1 SYNCS.PHASECHK.TRANS64 P1, [R3+URZ+0x160], R0 ;  /* 0x00016000030095a7 */ /* 0x000ea400080210ff */
[----:B--2---:R-:W-:Y:S05]  /*da50*/  @!P1 BRA `(.L_x_129) ;  /* 0xfffffffc00f09947 */ /* 0x004fea000383ffff */
[----:B------:R-:W-:Y:S05]  /*da60*/  BRA `(.L_x_128) ;  /* 0xffffff9400887947 */ /* 0x000fea000383ffff */
.L_x_131:
[----:B--2---:R2:W3:Y:S02]  /*da70*/  SYNCS.PHASECHK.TRANS64.TRYWAIT P0, [R147+URZ+0x1d0], R2 ;  /* 0x0001d002930075a7 */ /* 0x0044e400080011ff */
[----:B---3--:R-:W-:Y:S05]  /*da80*/  @!P0 NANOSLEEP.SYNCS 0x989680 ;  /* 0x009896800000895d */ /* 0x008fea0003900000 */
[----:B------:R-:W3:Y:S02]  /*da90*/  @!P0 SYNCS.PHASECHK.TRANS64 P0, [R147+URZ+0x1d0], R2 ;  /* 0x0001d002930085a7 */ /* 0x000ee400080010ff */
[----:B---3--:R-:W-:Y:S05]  /*daa0*/  @!P0 BRA `(.L_x_131) ;  /* 0xfffffffc00f08947 */ /* 0x008fea000383ffff */
[----:B------:R-:W-:Y:S05]  /*dab0*/  BRA `(.L_x_130) ;  /* 0xffffff9400e47947 */ /* 0x000fea000383ffff */
.L_x_139:
[----:B--2---:R2:W3:Y:S02]  /*dac0*/  SYNCS.PHASECHK.TRANS64.TRYWAIT P0, [R107+URZ+0x160], R0 ;  /* 0x000160006b0075a7 */ /* 0x0044e400080011ff */
[----:B---3--:R-:W-:Y:S05]  /*dad0*/  @!P0 NANOSLEEP.SYNCS 0x989680 ;  /* 0x009896800000895d */ /* 0x008fea0003900000 */
[----:B------:R-:W3:Y:S02]  /*dae0*/  @!P0 SYNCS.PHASECHK.TRANS64 P0, [R107+URZ+0x160], R0 ;  /* 0x000160006b0085a7 */ /* 0x000ee400080010ff */
[----:B---3--:R-:W-:Y:S05]  /*daf0*/  @!P0 BRA `(.L_x_139) ;  /* 0xfffffffc00f08947 */ /* 0x008fea000383ffff */
[----:B------:R-:W-:Y:S05]  /*db00*/  BRA `(.L_x_138) ;  /* 0xffffffa800e87947 */ /* 0x000fea000383ffff */
.L_x_147:
[----:B--2---:R2:W3:Y:S02]  /*db10*/  SYNCS.PHASECHK.TRANS64.TRYWAIT P0, [R0+URZ+0x160], R7 ;  /* 0x00016007000075a7 */ /* 0x0044e400080011ff */
[----:B---3--:R-:W-:Y:S05]  /*db20*/  @!P0 NANOSLEEP.SYNCS 0x989680 ;  /* 0x009896800000895d */ /* 0x008fea0003900000 */
[----:B------:R-:W3:Y:S02]  /*db30*/  @!P0 SYNCS.PHASECHK.TRANS64 P0, [R0+URZ+0x160], R7 ;  /* 0x00016007000085a7 */ /* 0x000ee400080010ff */
[----:B---3--:R-:W-:Y:S05]  /*db40*/  @!P0 BRA `(.L_x_147) ;  /* 0xfffffffc00f08947 */ /* 0x008fea000383ffff */
[----:B------:R-:W-:Y:S05]  /*db50*/  BRA `(.L_x_146) ;  /* 0xffffffc0003c7947 */ /* 0x000fea000383ffff */
.L_x_155:
[----:B--2---:R2:W3:Y:S02]  /*db60*/  SYNCS.PHASECHK.TRANS64.TRYWAIT P0, [R0+URZ+0x160], R5 ;  /* 0x00016005000075a7 */ /* 0x0044e400080011ff */
[----:B---3--:R-:W-:Y:S05]  /*db70*/  @!P0 NANOSLEEP.SYNCS 0x989680 ;  /* 0x009896800000895d */ /* 0x008fea0003900000 */
[----:B------:R-:W3:Y:S02]  /*db80*/  @!P0 SYNCS.PHASECHK.TRANS64 P0, [R0+URZ+0x160], R5 ;  /* 0x00016005000085a7 */ /* 0x000ee400080010ff */
[----:B---3--:R-:W-:Y:S05]  /*db90*/  @!P0 BRA `(.L_x_155) ;  /* 0xfffffffc00f08947 */ /* 0x008fea000383ffff */
[----:B------:R-:W-:Y:S05]  /*dba0*/  BRA `(.L_x_154) ;  /* 0xffffffd4009c7947 */ /* 0x000fea000383ffff */
        .weak           $__internal_0_$__cuda_sm10x_tcgen05_guardrail_trap_col_being_dealloced_not_returned_by_alloc
        .type           $__internal_0_$__cuda_sm10x_tcgen05_guardrail_trap_col_being_dealloced_not_returned_by_alloc,@function
        .size           $__internal_0_$__cuda_sm10x_tcgen05_guardrail_trap_col_being_dealloced_not_returned_by_alloc,($__internal_1_$__cuda_sm10x_tcgen05_guardrail_trap_phase_invalid_during_alloc - $__internal_0_$__cuda_sm10x_tcgen05_guardrail_trap_col_being_dealloced_not_returned_by_alloc)
$__internal_0_$__cuda_sm10x_tcgen05_guardrail_trap_col_being_dealloced_not_returned_by_alloc:
[----:B------:R-:W-:Y:S05]  /*dbb0*/  BPT.TRAP 0x1 ;  /* 0x000000040000795c */ /* 0x000fea0000300000 */
[----:B------:R-:W-:-:S04]  /*dbc0*/  HFMA2 R3, -RZ, RZ, 0, 0 ;  /* 0x00000000ff037431 */ /* 0x000fc800000001ff */
[----:B------:R-:W-:Y:S05]  /*dbd0*/  RET.REL.NODEC R2 `(_ZN7cutlass13device_kernelINS_4gemm6kernel13GemmUniversalIN4cute5tupleIJiiiiEEENS1_10collective13CollectiveMmaINS1_35MainloopSm100TmaUmmaWarpSpecializedILi22ELi2ELi2ENS5_IJNS4_1CILi2EEENSA_ILi4EEENSA_ILi1EEEEEEEENS5_IJNSA_ILi256EEESG_NSA_ILi32EEEEEEaNS5_IJlSD_lEEEaSJ_NS4_8TiledMMAINS4_8MMA_AtomIJNS4_21SM100_MMA_S8_2x1SM_SSIaaiLi256ELi256ELNS4_4UMMA5MajorE0ELSO_0ELNSN_8SaturateE0EEEEEENS4_6LayoutINS5_IJSD_SD_SD_EEENS5_IJNSA_ILi0EEESU_SU_EEEEENS5_IJNS4_10UnderscoreESX_SX_EEEEENS4_28SM100_TMA_2SM_LOAD_MULTICASTENS4_14ComposedLayoutINS4_7SwizzleILi1ELi4ELi3EEENS4_18smem_ptr_flag_bitsILi8EEENSS_INS5_IJNSA_ILi8EEESH_EEENS5_IJSH_SD_EEEEEEEvNS4_8identityENS4_18SM100_TMA_2SM_LOADES1A_vS1B_EENS_8epilogue10collective18CollectiveEpilogueINS1E_23Sm100TmaWarpSpecializedILi4ELi2ELi64ELb0ELb0EEEJNS5_IJNSA_ILi128EEESG_SH_EEENS5_IJNSS_IS1J_SD_EENSS_INSA_ILi64EEESD_EEEEEaSJ_aSJ_NS1E_6fusion15FusionCallbacksIS1I_NS1P_17LinearCombinationIaiaiLNS_15FloatRoundStyleE2EEES1K_S1O_JEEENS4_5SM1004TMEM4LOAD26SM100_TMEM_LOAD_32dp32b64xENS4_13SM90_TMA_LOADENS11_INS12_ILi2ELi4ELi3EEES15_NSS_INS5_IJS16_S1M_EEENS5_IJS1M_SD_EEEEEEENS4_39AutoVectorizingCopyWithAssumedAlignmentILi128EEENS4_14SM90_TMA_STOREES24_S26_S26_EEEvvEEEEvNT_6ParamsE) ;  /* 0xffffff2402087950 */ /* 0x000fea0003c3ffff */
        .weak           $__internal_1_$__cuda_sm10x_tcgen05_guardrail_trap_phase_invalid_during_alloc
        .type           $__internal_1_$__cuda_sm10x_tcgen05_guardrail_trap_phase_invalid_during_alloc,@function
        .size           $__internal_1_$__cuda_sm10x_tcgen05_guardrail_trap_phase_invalid_during_alloc,($__internal_2_$__cuda_sm10x_tcgen05_guardrail_trap_unallocated_columns_being_dealloced - $__internal_1_$__cuda_sm10x_tcgen05_guardrail_trap_phase_invalid_during_alloc)
$__internal_1_$__cuda_sm10x_tcgen05_guardrail_trap_phase_invalid_during_alloc:
[----:B------:R-:W-:Y:S05]  /*dbe0*/  BPT.TRAP 0x1 ;  /* 0x000000040000795c */ /* 0x000fea0000300000 */
[----:B------:R-:W-:-:S04]  /*dbf0*/  MOV R5, 0x0 ;  /* 0x0000000000057802 */ /* 0x000fc80000000f00 */
[----:B------:R-:W-:Y:S05]  /*dc00*/  RET.REL.NODEC R4 `(_ZN7cutlass13device_kernelINS_4gemm6kernel13GemmUniversalIN4cute5tupleIJiiiiEEENS1_10collective13CollectiveMmaINS1_35MainloopSm100TmaUmmaWarpSpecializedILi22ELi2ELi2ENS5_IJNS4_1CILi2EEENSA_ILi4EEENSA_ILi1EEEEEEEENS5_IJNSA_ILi256EEESG_NSA_ILi32EEEEEEaNS5_IJlSD_lEEEaSJ_NS4_8TiledMMAINS4_8MMA_AtomIJNS4_21SM100_MMA_S8_2x1SM_SSIaaiLi256ELi256ELNS4_4UMMA5MajorE0ELSO_0ELNSN_8SaturateE0EEEEEENS4_6LayoutINS5_IJSD_SD_SD_EEENS5_IJNSA_ILi0EEESU_SU_EEEEENS5_IJNS4_10UnderscoreESX_SX_EEEEENS4_28SM100_TMA_2SM_LOAD_MULTICASTENS4_14ComposedLayoutINS4_7SwizzleILi1ELi4ELi3EEENS4_18smem_ptr_flag_bitsILi8EEENSS_INS5_IJNSA_ILi8EEESH_EEENS5_IJSH_SD_EEEEEEEvNS4_8identityENS4_18SM100_TMA_2SM_LOADES1A_vS1B_EENS_8epilogue10collective18CollectiveEpilogueINS1E_23Sm100TmaWarpSpecializedILi4ELi2ELi64ELb0ELb0EEEJNS5_IJNSA_ILi128EEESG_SH_EEENS5_IJNSS_IS1J_SD_EENSS_INSA_ILi64EEESD_EEEEEaSJ_aSJ_NS1E_6fusion15FusionCallbacksIS1I_NS1P_17LinearCombinationIaiaiLNS_15FloatRoundStyleE2EEES1K_S1O_JEEENS4_5SM1004TMEM4LOAD26SM100_TMEM_LOAD_32dp32b64xENS4_13SM90_TMA_LOADENS11_INS12_ILi2ELi4ELi3EEES15_NSS_INS5_IJS16_S1M_EEENS5_IJS1M_SD_EEEEEEENS4_39AutoVectorizingCopyWithAssumedAlignmentILi128EEENS4_14SM90_TMA_STOREES24_S26_S26_EEEvvEEEEvNT_6ParamsE) ;  /* 0xffffff2004fc7950 */ /* 0x000fea0003c3ffff */
        .weak           $__internal_2_$__cuda_sm10x_tcgen05_guardrail_trap_unallocated_columns_being_dealloced
        .type           $__internal_2_$__cuda_sm10x_tcgen05_guardrail_trap_unallocated_columns_being_dealloced,@function
        .size           $__internal_2_$__cuda_sm10x_tcgen05_guardrail_trap_unallocated_columns_being_dealloced,(.L_x_240 - $__internal_2_$__cuda_sm10x_tcgen05_guardrail_trap_unallocated_columns_being_dealloced)
$__internal_2_$__cuda_sm10x_tcgen05_guardrail_trap_unallocated_columns_being_dealloced:
[----:B------:R-:W-:Y:S05]  /*dc10*/  BPT.TRAP 0x1 ;  /* 0x000000040000795c */ /* 0x000fea0000300000 */
[----:B------:R-:W-:-:S04]  /*dc20*/  HFMA2 R3, -RZ, RZ, 0, 0 ;  /* 0x00000000ff037431 */ /* 0x000fc800000001ff */
[----:B------:R-:W-:Y:S05]  /*dc30*/  RET.REL.NODEC R2 `(_ZN7cutlass13device_kernelINS_4gemm6kernel13GemmUniversalIN4cute5tupleIJiiiiEEENS1_10collective13CollectiveMmaINS1_35MainloopSm100TmaUmmaWarpSpecializedILi22ELi2ELi2ENS5_IJNS4_1CILi2EEENSA_ILi4EEENSA_ILi1EEEEEEEENS5_IJNSA_ILi256EEESG_NSA_ILi32EEEEEEaNS5_IJlSD_lEEEaSJ_NS4_8TiledMMAINS4_8MMA_AtomIJNS4_21SM100_MMA_S8_2x1SM_SSIaaiLi256ELi256ELNS4_4UMMA5MajorE0ELSO_0ELNSN_8SaturateE0EEEEEENS4_6LayoutINS5_IJSD_SD_SD_EEENS5_IJNSA_ILi0EEESU_SU_EEEEENS5_IJNS4_10UnderscoreESX_SX_EEEEENS4_28SM100_TMA_2SM_LOAD_MULTICASTENS4_14ComposedLayoutINS4_7SwizzleILi1ELi4ELi3EEENS4_18smem_ptr_flag_bitsILi8EEENSS_INS5_IJNSA_ILi8EEESH_EEENS5_IJSH_SD_EEEEEEEvNS4_8identityENS4_18SM100_TMA_2SM_LOADES1A_vS1B_EENS_8epilogue10collective18CollectiveEpilogueINS1E_23Sm100TmaWarpSpecializedILi4ELi2ELi64ELb0ELb0EEEJNS5_IJNSA_ILi128EEESG_SH_EEENS5_IJNSS_IS1J_SD_EENSS_INSA_ILi64EEESD_EEEEEaSJ_aSJ_NS1E_6fusion15FusionCallbacksIS1I_NS1P_17LinearCombinationIaiaiLNS_15FloatRoundStyleE2EEES1K_S1O_JEEENS4_5SM1004TMEM4LOAD26SM100_TMEM_LOAD_32dp32b64xENS4_13SM90_TMA_LOADENS11_INS12_ILi2ELi4ELi3EEES15_NSS_INS5_IJS16_S1M_EEENS5_IJS1M_SD_EEEEEEENS4_39AutoVectorizingCopyWithAssumedAlignmentILi128EEENS4_14SM90_TMA_STOREES24_S26_S26_EEEvvEEEEvNT_6ParamsE) ;  /* 0xffffff2002f07950 */ /* 0x000fea0003c3ffff */
.L_x_239:
[----:B------:R-:W-:-:S00]  /*dc40*/  BRA `(.L_x_239) ;  /* 0xfffffffc00fc7947 */ /* 0x000fc0000383ffff */
[----:B------:R-:W-:-:S00]  /*dc50*/  NOP ;  /* 0x0000000000007918 */ /* 0x000fc00000000000 */
        /* <DEDUP_REMOVED lines=10> */
.L_x_240:


//--------------------- .nv.global.init           --------------------------
	.section	.nv.global.init,"aw",@progbits
.nv.global.init:
	.type		$str$27,@object
	.size		$str$27,($str$28 - $str$27)
$str$27:
        /*0000*/ 	.byte	0x28, 0x61, 0x64, 0x64, 0x72, 0x65, 0x73, 0x73, 0x20, 0x26, 0x20, 0x6d, 0x61, 0x73, 0x6b, 0x29
        /*0010*/ 	.byte	0x20, 0x3d, 0x3d, 0x20, 0x30, 0x00
	.type		$str$28,@object
	.size		$str$28,($str$26 - $str$28)
$str$28:
        /*0016*/ 	.byte	0x2f, 0x74, 0x6d, 0x70, 0x2f, 0x63, 0x75, 0x74, 0x6c, 0x61, 0x73, 0x73, 0x5f, 0x73, 0x77, 0x65
        /*0026*/ 	.byte	0x65, 0x70, 0x5f, 0x73, 0x72, 0x63, 0x2f, 0x69, 0x6e, 0x63, 0x6c, 0x75, 0x64, 0x65, 0x2f, 0x63
        /*0036*/ 	.byte	0x75, 0x74, 0x65, 0x2f, 0x70, 0x6f, 0x69, 0x6e, 0x74, 0x65, 0x72, 0x5f, 0x66, 0x6c, 0x61, 0x67
        /*0046*/ 	.byte	0x67, 0x65, 0x64, 0x2e, 0x68, 0x70, 0x70, 0x00
	.type		$str$26,@object
	.size		$str$26,($str$25 - $str$26)
$str$26:
        /*004e*/ 	.byte	0x2f, 0x74, 0x6d, 0x70, 0x2f, 0x63, 0x75, 0x74, 0x6c, 0x61, 0x73, 0x73, 0x5f, 0x73, 0x77, 0x65
        /*005e*/ 	.byte	0x65, 0x70, 0x5f, 0x73, 0x72, 0x63, 0x2f, 0x69, 0x6e, 0x63, 0x6c, 0x75, 0x64, 0x65, 0x2f, 0x63
        /*006e*/ 	.byte	0x75, 0x74, 0x65, 0x2f, 0x61, 0x74, 0x6f, 0x6d, 0x2f, 0x63, 0x6f, 0x70, 0x79, 0x5f, 0x74, 0x72
        /*007e*/ 	.byte	0x61, 0x69, 0x74, 0x73, 0x5f, 0x73, 0x6d, 0x31, 0x30, 0x30, 0x2e, 0x68, 0x70, 0x70, 0x00
	.type		$str$25,@object
	.size		$str$25,(__unnamed_1 - $str$25)
$str$25:
        /*008d*/ 	.byte	0x28, 0x28, 0x75, 0x69, 0x6e, 0x74, 0x33, 0x32, 0x5f, 0x74, 0x28, 0x74, 0x68, 0x72, 0x65, 0x61
        /*009d*/ 	.byte	0x64, 0x49, 0x64, 0x78, 0x2e, 0x78, 0x29, 0x20, 0x2f, 0x20, 0x33, 0x32, 0x29, 0x20, 0x25, 0x20
        /*00ad*/ 	.byte	0x34, 0x29, 0x20, 0x3d, 0x3d, 0x20, 0x28, 0x28, 0x28, 0x74, 0x6d, 0x65, 0x6d, 0x5f, 0x61, 0x64
        /*00bd*/ 	.byte	0x64, 0x72, 0x20, 0x3e, 0x3e, 0x20, 0x31, 0x36, 0x29, 0x20, 0x2f, 0x20, 0x33, 0x32, 0x29, 0x20
        /*00cd*/ 	.byte	0x25, 0x20, 0x34, 0x29, 0x00
	.type		__unnamed_1,@object
	.size		__unnamed_1,(__unnamed_2 - __unnamed_1)
__unnamed_1:
        /*00d2*/ 	.byte	0x61, 0x75, 0x74, 0x6f, 0x20, 0x63, 0x75, 0x74, 0x65, 0x3a, 0x3a, 0x61, 0x73, 0x5f, 0x70, 0x6f
        /* <DEDUP_REMOVED lines=24> */
        /*0262*/ 	.byte	0x5d, 0x00
	.type		__unnamed_2,@object
	.size		__unnamed_2,(__unnamed_3 - __unnamed_2)
__unnamed_2:
        /* <DEDUP_REMOVED lines=26> */
	.type		__unnamed_3,@object
	.size		__unnamed_3,(.L_3 - __unnamed_3)
__unnamed_3:
        /* <DEDUP_REMOVED lines=42> */
        /*0696*/ 	.byte	0x43, 0x3c, 0x30, 0x3e, 0x3e, 0x3e, 0x3e, 0x5d, 0x00
.L_3:


//--------------------- .nv.shared._ZN7cutlass13device_kernelINS_4gemm6kernel13GemmUniversalIN4cute5tupleIJiiiiEEENS1_10collective13CollectiveMmaINS1_35MainloopSm100TmaUmmaWarpSpecializedILi22ELi2ELi2ENS5_IJNS4_1CILi2EEENSA_ILi4EEENSA_ILi1EEEEEEEENS5_IJNSA_ILi256EEESG_NSA_ILi32EEEEEEaNS5_IJlSD_lEEEaSJ_NS4_8TiledMMAINS4_8MMA_AtomIJNS4_21SM100_MMA_S8_2x1SM_SSIaaiLi256ELi256ELNS4_4UMMA5MajorE0ELSO_0ELNSN_8SaturateE0EEEEEENS4_6LayoutINS5_IJSD_SD_SD_EEENS5_IJNSA_ILi0EEESU_SU_EEEEENS5_IJNS4_10UnderscoreESX_SX_EEEEENS4_28SM100_TMA_2SM_LOAD_MULTICASTENS4_14ComposedLayoutINS4_7SwizzleILi1ELi4ELi3EEENS4_18smem_ptr_flag_bitsILi8EEENSS_INS5_IJNSA_ILi8EEESH_EEENS5_IJSH_SD_EEEEEEEvNS4_8identityENS4_18SM100_TMA_2SM_LOADES1A_vS1B_EENS_8epilogue10collective18CollectiveEpilogueINS1E_23Sm100TmaWarpSpecializedILi4ELi2ELi64ELb0ELb0EEEJNS5_IJNSA_ILi128EEESG_SH_EEENS5_IJNSS_IS1J_SD_EENSS_INSA_ILi64EEESD_EEEEEaSJ_aSJ_NS1E_6fusion15FusionCallbacksIS1I_NS1P_17LinearCombinationIaiaiLNS_15FloatRoundStyleE2EEES1K_S1O_JEEENS4_5SM1004TMEM4LOAD26SM100_TMEM_LOAD_32dp32b64xENS4_13SM90_TMA_LOADENS11_INS12_ILi2ELi4ELi3EEES15_NSS_INS5_IJS16_S1M_EEENS5_IJS1M_SD_EEEEEEENS4_39AutoVectorizingCopyWithAssumedAlignmentILi128EEENS4_14SM90_TMA_STOREES24_S26_S26_EEEvvEEEEvNT_6ParamsE --------------------------
	.section	.nv.shared._ZN7cutlass13device_kernelINS_4gemm6kernel13GemmUniversalIN4cute5tupleIJiiiiEEENS1_10collective13CollectiveMmaINS1_35MainloopSm100TmaUmmaWarpSpecializedILi22ELi2ELi2ENS5_IJNS4_1CILi2EEENSA_ILi4EEENSA_ILi1EEEEEEEENS5_IJNSA_ILi256EEESG_NSA_ILi32EEEEEEaNS5_IJlSD_lEEEaSJ_NS4_8TiledMMAINS4_8MMA_AtomIJNS4_21SM100_MMA_S8_2x1SM_SSIaaiLi256ELi256ELNS4_4UMMA5MajorE0ELSO_0ELNSN_8SaturateE0EEEEEENS4_6LayoutINS5_IJSD_SD_SD_EEENS5_IJNSA_ILi0EEESU_SU_EEEEENS5_IJNS4_10UnderscoreESX_SX_EEEEENS4_28SM100_TMA_2SM_LOAD_MULTICASTENS4_14ComposedLayoutINS4_7SwizzleILi1ELi4ELi3EEENS4_18smem_ptr_flag_bitsILi8EEENSS_INS5_IJNSA_ILi8EEESH_EEENS5_IJSH_SD_EEEEEEEvNS4_8identityENS4_18SM100_TMA_2SM_LOADES1A_vS1B_EENS_8epilogue10collective18CollectiveEpilogueINS1E_23Sm100TmaWarpSpecializedILi4ELi2ELi64ELb0ELb0EEEJNS5_IJNSA_ILi128EEESG_SH_EEENS5_IJNSS_IS1J_SD_EENSS_INSA_ILi64EEESD_EEEEEaSJ_aSJ_NS1E_6fusion15FusionCallbacksIS1I_NS1P_17LinearCombinationIaiaiLNS_15FloatRoundStyleE2EEES1K_S1O_JEEENS4_5SM1004TMEM4LOAD26SM100_TMEM_LOAD_32dp32b64xENS4_13SM90_TMA_LOADENS11_INS12_ILi2ELi4ELi3EEES15_NSS_INS5_IJS16_S1M_EEENS5_IJS1M_SD_EEEEEEENS4_39AutoVectorizingCopyWithAssumedAlignmentILi128EEENS4_14SM90_TMA_STOREES24_S26_S26_EEEvvEEEEvNT_6ParamsE,"aw",@nobits
	.sectionflags	@""
	.align	16
	.zero		1024


//--------------------- .nv.shared.reserved.0     --------------------------
	.section	.nv.shared.reserved.0,"aw",@nobits
	.weak		__nv_reservedSMEM_offset_0_alias
	.size		__nv_reservedSMEM_offset_0_alias, 0, 64
	.other		__nv_reservedSMEM_offset_0_alias,@"STO_CUDA_RESERVED_SHARED STV_DEFAULT"
__nv_reservedSMEM_offset_0_alias:
	.zero		0
.nv.shared.reserved.0:
	.zero		64
	.weak		__nv_reservedSMEM_tcgen05_partition
	.type		__nv_reservedSMEM_tcgen05_partition,@object
	.size		__nv_reservedSMEM_tcgen05_partition,(.L_0 - __nv_reservedSMEM_tcgen05_partition)
__nv_reservedSMEM_tcgen05_partition:
	.zero		32
.L_0:


//--------------------- .nv.global                --------------------------
	.section	.nv.global,"aw",@nobits
.nv.global:
	.type		_ZN40_INTERNAL_34eacf43_4_k_cu_cc3863c7_277484cute1_E,@object
	.size		_ZN40_INTERNAL_34eacf43_4_k_cu_cc3863c7_277484cute1_E,(_ZN40_INTERNAL_34eacf43_4_k_cu_cc3863c7_277484cuda3std3__45__cpo6cbeginE - _ZN40_INTERNAL_34eacf43_4_k_cu_cc3863c7_277484cute1_E)
_ZN40_INTERNAL_34eacf43_4_k_cu_cc3863c7_277484cute1_E:
	.zero		1
	.type		_ZN40_INTERNAL_34eacf43_4_k_cu_cc3863c7_277484cuda3std3__45__cpo6cbeginE,@object
	.size		_ZN40_INTERNAL_34eacf43_4_k_cu_cc3863c7_277484cuda3std3__45__cpo6cbeginE,(_ZN40_INTERNAL_34eacf43_4_k_cu_cc3863c7_277484cuda3std3__48in_placeE - _ZN40_INTERNAL_34eacf43_4_k_cu_cc3863c7_277484cuda3std3__45__cpo6cbeginE)
_ZN40_INTERNAL_34eacf43_4_k_cu_cc3863c7_277484cuda3std3__45__cpo6cbeginE:
	.zero		1
	.type		_ZN40_INTERNAL_34eacf43_4_k_cu_cc3863c7_277484cuda3std3__48in_placeE,@object
	.size		_ZN40_INTERNAL_34eacf43_4_k_cu_cc3863c7_277484cuda3std3__48in_placeE,(_ZN40_INTERNAL_34eacf43_4_k_cu_cc3863c7_277484cuda3std6ranges3__45__cpo9iter_moveE - _ZN40_INTERNAL_34eacf43_4_k_cu_cc3863c7_277484cuda3std3__48in_placeE)
_ZN40_INTERNAL_34eacf43_4_k_cu_cc3863c7_277484cuda3std3__48in_placeE:
	.zero		1
	.type		_ZN40_INTERNAL_34eacf43_4_k_cu_cc3863c7_277484cuda3std6ranges3__45__cpo9iter_moveE,@object
	.size		_ZN40_INTERNAL_34eacf43_4_k_cu_cc3863c7_277484cuda3std6ranges3__45__cpo9iter_moveE,(_ZN40_INTERNAL_34eacf43_4_k_cu_cc3863c7_277484cuda3std3__45__cpo5beginE - _ZN40_INTERNAL_34eacf43_4_k_cu_cc3863c7_277484cuda3std6ranges3__45__cpo9iter_moveE)
_ZN40_INTERNAL_34eacf43_4_k_cu_cc3863c7_277484cuda3std6ranges3__45__cpo9iter_moveE:
	.zero		1
	.type		_ZN40_INTERNAL_34eacf43_4_k_cu_cc3863c7_277484cuda3std3__45__cpo5beginE,@object
	.size		_ZN40_INTERNAL_34eacf43_4_k_cu_cc3863c7_277484cuda3std3__45__cpo5beginE,(_ZN40_INTERNAL_34eacf43_4_k_cu_cc3863c7_277484cuda3std3__442_GLOBAL__N__34eacf43_4_k_cu_cc3863c7_277486ignoreE - _ZN40_INTERNAL_34eacf43_4_k_cu_cc3863c7_277484cuda3std3__45__cpo5beginE)
_ZN40_INTERNAL_34eacf43_4_k_cu_cc3863c7_277484cuda3std3__45__cpo5beginE:
	.zero		1
	.type		_ZN40_INTERNAL_34eacf43_4_k_cu_cc3863c7_277484cuda3std3__442_GLOBAL__N__34eacf43_4_k_cu_cc3863c7_277486ignoreE,@object
	.size		_ZN40_INTERNAL_34eacf43_4_k_cu_cc3863c7_277484cuda3std3__442_GLOBAL__N__34eacf43_4_k_cu_cc3863c7_277486ignoreE,(_ZN40_INTERNAL_34eacf43_4_k_cu_cc3863c7_277484cute7productE - _ZN40_INTERNAL_34eacf43_4_k_cu_cc3863c7_277484cuda3std3__442_GLOBAL__N__34eacf43_4_k_cu_cc3863c7_277486ignoreE)
_ZN40_INTERNAL_34eacf43_4_k_cu_cc3863c7_277484cuda3std3__442_GLOBAL__N__34eacf43_4_k_cu_cc3863c7_277486ignoreE:
	.zero		1
	.type		_ZN40_INTERNAL_34eacf43_4_k_cu_cc3863c7_277484cute7productE,@object
	.size		_ZN40_INTERNAL_34eacf43_4_k_cu_cc3863c7_277484cute7productE,(_ZN40_INTERNAL_34eacf43_4_k_cu_cc3863c7_277484cuda3std3__45__cpo3endE - _ZN40_INTERNAL_34eacf43_4_k_cu_cc3863c7_277484cute7productE)
_ZN40_INTERNAL_34eacf43_4_k_cu_cc3863c7_277484cute7productE:
	.zero		1
	.type		_ZN40_INTERNAL_34eacf43_4_k_cu_cc3863c7_277484cuda3std3__45__cpo3endE,@object
	.size		_ZN40_INTERNAL_34eacf43_4_k_cu_cc3863c7_277484cuda3std3__45__cpo3endE,(_ZN40_INTERNAL_34eacf43_4_k_cu_cc3863c7_277484cuda3std3__419piecewise_constructE - _ZN40_INTERNAL_34eacf43_4_k_cu_cc3863c7_277484cuda3std3__45__cpo3endE)
_ZN40_INTERNAL_34eacf43_4_k_cu_cc3863c7_277484cuda3std3__45__cpo3endE:
	.zero		1
	.type		_ZN40_INTERNAL_34eacf43_4_k_cu_cc3863c7_277484cuda3std3__419piecewise_constructE,@object
	.size		_ZN40_INTERNAL_34eacf43_4_k_cu_cc3863c7_277484cuda3std3__419piecewise_constructE,(_ZN40_INTERNAL_34eacf43_4_k_cu_cc3863c7_277484cuda3std3__45__cpo4cendE - _ZN40_INTERNAL_34eacf43_4_k_cu_cc3863c7_277484cuda3std3__419piecewise_constructE)
_ZN40_INTERNAL_34eacf43_4_k_cu_cc3863c7_277484cuda3std3__419piecewise_constructE:
	.zero		1
	.type		_ZN40_INTERNAL_34eacf43_4_k_cu_cc3863c7_277484cuda3std3__45__cpo4cendE,@object
	.size		_ZN40_INTERNAL_34eacf43_4_k_cu_cc3863c7_277484cuda3std3__45__cpo4cendE,(_ZN40_INTERNAL_34eacf43_4_k_cu_cc3863c7_277484cuda3std6ranges3__45__cpo4swapE - _ZN40_INTERNAL_34eacf43_4_k_cu_cc3863c7_277484cuda3std3__45__cpo4cendE)
_ZN40_INTERNAL_34eacf43_4_k_cu_cc3863c7_277484cuda3std3__45__cpo4cendE:
	.zero		1
	.type		_ZN40_INTERNAL_34eacf43_4_k_cu_cc3863c7_277484cuda3std6ranges3__45__cpo4swapE,@object
	.size		_ZN40_INTERNAL_34eacf43_4_k_cu_cc3863c7_277484cuda3std6ranges3__45__cpo4swapE,(.L_11 - _ZN40_INTERNAL_34eacf43_4_k_cu_cc3863c7_277484cuda3std6ranges3__45__cpo4swapE)
_ZN40_INTERNAL_34eacf43_4_k_cu_cc3863c7_277484cuda3std6ranges3__45__cpo4swapE:
	.zero		1
.L_11:


//--------------------- .nv.constant0._ZN7cutlass13device_kernelINS_4gemm6kernel13GemmUniversalIN4cute5tupleIJiiiiEEENS1_10collective13CollectiveMmaINS1_35MainloopSm100TmaUmmaWarpSpecializedILi22ELi2ELi2ENS5_IJNS4_1CILi2EEENSA_ILi4EEENSA_ILi1EEEEEEEENS5_IJNSA_ILi256EEESG_NSA_ILi32EEEEEEaNS5_IJlSD_lEEEaSJ_NS4_8TiledMMAINS4_8MMA_AtomIJNS4_21SM100_MMA_S8_2x1SM_SSIaaiLi256ELi256ELNS4_4UMMA5MajorE0ELSO_0ELNSN_8SaturateE0EEEEEENS4_6LayoutINS5_IJSD_SD_SD_EEENS5_IJNSA_ILi0EEESU_SU_EEEEENS5_IJNS4_10UnderscoreESX_SX_EEEEENS4_28SM100_TMA_2SM_LOAD_MULTICASTENS4_14ComposedLayoutINS4_7SwizzleILi1ELi4ELi3EEENS4_18smem_ptr_flag_bitsILi8EEENSS_INS5_IJNSA_ILi8EEESH_EEENS5_IJSH_SD_EEEEEEEvNS4_8identityENS4_18SM100_TMA_2SM_LOADES1A_vS1B_EENS_8epilogue10collective18CollectiveEpilogueINS1E_23Sm100TmaWarpSpecializedILi4ELi2ELi64ELb0ELb0EEEJNS5_IJNSA_ILi128EEESG_SH_EEENS5_IJNSS_IS1J_SD_EENSS_INSA_ILi64EEESD_EEEEEaSJ_aSJ_NS1E_6fusion15FusionCallbacksIS1I_NS1P_17LinearCombinationIaiaiLNS_15FloatRoundStyleE2EEES1K_S1O_JEEENS4_5SM1004TMEM4LOAD26SM100_TMEM_LOAD_32dp32b64xENS4_13SM90_TMA_LOADENS11_INS12_ILi2ELi4ELi3EEES15_NSS_INS5_IJS16_S1M_EEENS5_IJS1M_SD_EEEEEEENS4_39AutoVectorizingCopyWithAssumedAlignmentILi128EEENS4_14SM90_TMA_STOREES24_S26_S26_EEEvvEEEEvNT_6ParamsE --------------------------
	.section	.nv.constant0._ZN7cutlass13device_kernelINS_4gemm6kernel13GemmUniversalIN4cute5tupleIJiiiiEEENS1_10collective13CollectiveMmaINS1_35MainloopSm100TmaUmmaWarpSpecializedILi22ELi2ELi2ENS5_IJNS4_1CILi2EEENSA_ILi4EEENSA_ILi1EEEEEEEENS5_IJNSA_ILi256EEESG_NSA_ILi32EEEEEEaNS5_IJlSD_lEEEaSJ_NS4_8TiledMMAINS4_8MMA_AtomIJNS4_21SM100_MMA_S8_2x1SM_SSIaaiLi256ELi256ELNS4_4UMMA5MajorE0ELSO_0ELNSN_8SaturateE0EEEEEENS4_6LayoutINS5_IJSD_SD_SD_EEENS5_IJNSA_ILi0EEESU_SU_EEEEENS5_IJNS4_10UnderscoreESX_SX_EEEEENS4_28SM100_TMA_2SM_LOAD_MULTICASTENS4_14ComposedLayoutINS4_7SwizzleILi1ELi4ELi3EEENS4_18smem_ptr_flag_bitsILi8EEENSS_INS5_IJNSA_ILi8EEESH_EEENS5_IJSH_SD_EEEEEEEvNS4_8identityENS4_18SM100_TMA_2SM_LOADES1A_vS1B_EENS_8epilogue10collective18CollectiveEpilogueINS1E_23Sm100TmaWarpSpecializedILi4ELi2ELi64ELb0ELb0EEEJNS5_IJNSA_ILi128EEESG_SH_EEENS5_IJNSS_IS1J_SD_EENSS_INSA_ILi64EEESD_EEEEEaSJ_aSJ_NS1E_6fusion15FusionCallbacksIS1I_NS1P_17LinearCombinationIaiaiLNS_15FloatRoundStyleE2EEES1K_S1O_JEEENS4_5SM1004TMEM4LOAD26SM100_TMEM_LOAD_32dp32b64xENS4_13SM90_TMA_LOADENS11_INS12_ILi2ELi4ELi3EEES15_NSS_INS5_IJS16_S1M_EEENS5_IJS1M_SD_EEEEEEENS4_39AutoVectorizingCopyWithAssumedAlignmentILi128EEENS4_14SM90_TMA_STOREES24_S26_S26_EEEvvEEEEvNT_6ParamsE,"a",@progbits
	.sectionflags	@""
	.align	4
.nv.constant0._ZN7cutlass13device_kernelINS_4gemm6kernel13GemmUniversalIN4cute5tupleIJiiiiEEENS1_10collective13CollectiveMmaINS1_35MainloopSm100TmaUmmaWarpSpecializedILi22ELi2ELi2ENS5_IJNS4_1CILi2EEENSA_ILi4EEENSA_ILi1EEEEEEEENS5_IJNSA_ILi256EEESG_NSA_ILi32EEEEEEaNS5_IJlSD_lEEEaSJ_NS4_8TiledMMAINS4_8MMA_AtomIJNS4_21SM100_MMA_S8_2x1SM_SSIaaiLi256ELi256ELNS4_4UMMA5MajorE0ELSO_0ELNSN_8SaturateE0EEEEEENS4_6LayoutINS5_IJSD_SD_SD_EEENS5_IJNSA_ILi0EEESU_SU_EEEEENS5_IJNS4_10UnderscoreESX_SX_EEEEENS4_28SM100_TMA_2SM_LOAD_MULTICASTENS4_14ComposedLayoutINS4_7SwizzleILi1ELi4ELi3EEENS4_18smem_ptr_flag_bitsILi8EEENSS_INS5_IJNSA_ILi8EEESH_EEENS5_IJSH_SD_EEEEEEEvNS4_8identityENS4_18SM100_TMA_2SM_LOADES1A_vS1B_EENS_8epilogue10collective18CollectiveEpilogueINS1E_23Sm100TmaWarpSpecializedILi4ELi2ELi64ELb0ELb0EEEJNS5_IJNSA_ILi128EEESG_SH_EEENS5_IJNSS_IS1J_SD_EENSS_INSA_ILi64EEESD_EEEEEaSJ_aSJ_NS1E_6fusion15FusionCallbacksIS1I_NS1P_17LinearCombinationIaiaiLNS_15FloatRoundStyleE2EEES1K_S1O_JEEENS4_5SM1004TMEM4LOAD26SM100_TMEM_LOAD_32dp32b64xENS4_13SM90_TMA_LOADENS11_INS12_ILi2ELi4ELi3EEES15_NSS_INS5_IJS16_S1M_EEENS5_IJS1M_SD_EEEEEEENS4_39AutoVectorizingCopyWithAssumedAlignmentILi128EEENS4_14SM90_TMA_STOREES24_S26_S26_EEEvvEEEEvNT_6ParamsE:
	.zero		2944


//--------------------- SYMBOLS --------------------------

	.type		.nv.reservedSmem.offset0,@object
	.size		.nv.reservedSmem.offset0,0x4
	.type		.nv.reservedSmem.cap,@object
	.size		.nv.reservedSmem.cap,0x4
	.type		__assertfail,@function
